	.target	sm_80

	.elftype	@"ET_EXEC"


//--------------------- .note.nv.tkinfo           --------------------------
	.section	.note.nv.tkinfo,"",@"SHT_NOTE"
	.sectionflags	@"SHF_NOTE_NV_TKINFO"
	.tkinfo
        /*0018*/ 	.word	0x00000002
        /*0030*/ 	.string	""
        /*0030*/ 	.string	"ptxas"
        /*0030*/ 	.string	"Cuda compilation tools, release 13.0, V13.0.88"
        /*0030*/ 	.string	"Build cuda_13.0.r13.0/compiler.36424714_0"
        /*0030*/ 	.string	"-arch sm_80 -m 64 "



//--------------------- .note.nv.cuinfo           --------------------------
	.section	.note.nv.cuinfo,"",@"SHT_NOTE"
	.sectionflags	@"SHF_NOTE_NV_CUINFO"
        /*0018*/ 	.short	0x0002
        /*001a*/ 	.short	0x0050
        /*001c*/ 	.short	0x0082
	.zero		2


//--------------------- .nv.info                  --------------------------
	.section	.nv.info,"",@"SHT_CUDA_INFO"
	.align	4


	//----- nvinfo : EIATTR_REGCOUNT
	.align		4
        /*0000*/ 	.byte	0x04, 0x2f
        /*0002*/ 	.short	(.L_29 - .L_28)
	.align		4
.L_28:
        /*0004*/ 	.word	index@(_ZN2at6native40_GLOBAL__N__2351210d_8_Shape_cu_49f7391c30CatArrayBatchedCopy_vectorizedINS1_10OpaqueTypeILj1EEEjLi1ELi128ELi1ELi16ELi16EEEvPcNS1_25CatArrInputTensorMetadataIT_T0_XT2_EXT3_EEENS1_16TensorSizeStrideIS8_Lj4EEEiS8_)
        /*0008*/ 	.word	0x00000012


	//----- nvinfo : EIATTR_FRAME_SIZE
	.align		4
.L_29:
        /*000c*/ 	.byte	0x04, 0x11
        /*000e*/ 	.short	(.L_31 - .L_30)
	.align		4
.L_30:
        /*0010*/ 	.word	index@(_ZN2at6native40_GLOBAL__N__2351210d_8_Shape_cu_49f7391c30CatArrayBatchedCopy_vectorizedINS1_10OpaqueTypeILj1EEEjLi1ELi128ELi1ELi16ELi16EEEvPcNS1_25CatArrInputTensorMetadataIT_T0_XT2_EXT3_EEENS1_16TensorSizeStrideIS8_Lj4EEEiS8_)
        /*0014*/ 	.word	0x00000000


	//----- nvinfo : EIATTR_REGCOUNT
	.align		4
.L_31:
        /*0018*/ 	.byte	0x04, 0x2f
        /*001a*/ 	.short	(.L_33 - .L_32)
	.align		4
.L_32:
        /*001c*/ 	.word	index@(_ZN2at6native40_GLOBAL__N__2351210d_8_Shape_cu_49f7391c35CatArrayBatchedCopy_alignedK_contigINS1_10OpaqueTypeILj1EEEjLi1ELi128ELi1ELi16EEEvPT_NS1_25CatArrInputTensorMetadataIS5_T0_XT2_EXT3_EEENS1_16TensorSizeStrideIS8_Lj4EEEiS8_)
        /*0020*/ 	.word	0x0000001e


	//----- nvinfo : EIATTR_FRAME_SIZE
	.align		4
.L_33:
        /*0024*/ 	.byte	0x04, 0x11
        /*0026*/ 	.short	(.L_35 - .L_34)
	.align		4
.L_34:
        /*0028*/ 	.word	index@(_ZN2at6native40_GLOBAL__N__2351210d_8_Shape_cu_49f7391c35CatArrayBatchedCopy_alignedK_contigINS1_10OpaqueTypeILj1EEEjLi1ELi128ELi1ELi16EEEvPT_NS1_25CatArrInputTensorMetadataIS5_T0_XT2_EXT3_EEENS1_16TensorSizeStrideIS8_Lj4EEEiS8_)
        /*002c*/ 	.word	0x00000000


	//----- nvinfo : EIATTR_REGCOUNT
	.align		4
.L_35:
        /*0030*/ 	.byte	0x04, 0x2f
        /*0032*/ 	.short	(.L_37 - .L_36)
	.align		4
.L_36:
        /*0034*/ 	.word	index@(_ZN2at6native40_GLOBAL__N__2351210d_8_Shape_cu_49f7391c35CatArrayBatchedCopy_alignedK_contigINS1_10OpaqueTypeILj1EEEjLi1ELi128ELi1ELi8EEEvPT_NS1_25CatArrInputTensorMetadataIS5_T0_XT2_EXT3_EEENS1_16TensorSizeStrideIS8_Lj4EEEiS8_)
        /*0038*/ 	.word	0x0000001e


	//----- nvinfo : EIATTR_FRAME_SIZE
	.align		4
.L_37:
        /*003c*/ 	.byte	0x04, 0x11
        /*003e*/ 	.short	(.L_39 - .L_38)
	.align		4
.L_38:
        /*0040*/ 	.word	index@(_ZN2at6native40_GLOBAL__N__2351210d_8_Shape_cu_49f7391c35CatArrayBatchedCopy_alignedK_contigINS1_10OpaqueTypeILj1EEEjLi1ELi128ELi1ELi8EEEvPT_NS1_25CatArrInputTensorMetadataIS5_T0_XT2_EXT3_EEENS1_16TensorSizeStrideIS8_Lj4EEEiS8_)
        /*0044*/ 	.word	0x00000000


	//----- nvinfo : EIATTR_REGCOUNT
	.align		4
.L_39:
        /*0048*/ 	.byte	0x04, 0x2f
        /*004a*/ 	.short	(.L_41 - .L_40)
	.align		4
.L_40:
        /*004c*/ 	.word	index@(_ZN2at6native40_GLOBAL__N__2351210d_8_Shape_cu_49f7391c26CatArrayBatchedCopy_contigINS1_10OpaqueTypeILj1EEEjLi1ELi128ELi1EEEvPT_NS1_25CatArrInputTensorMetadataIS5_T0_XT2_EXT3_EEENS1_16TensorSizeStrideIS8_Lj4EEEiS8_)
        /*0050*/ 	.word	0x00000010


	//----- nvinfo : EIATTR_FRAME_SIZE
	.align		4
.L_41:
        /*0054*/ 	.byte	0x04, 0x11
        /*0056*/ 	.short	(.L_43 - .L_42)
	.align		4
.L_42:
        /*0058*/ 	.word	index@(_ZN2at6native40_GLOBAL__N__2351210d_8_Shape_cu_49f7391c26CatArrayBatchedCopy_contigINS1_10OpaqueTypeILj1EEEjLi1ELi128ELi1EEEvPT_NS1_25CatArrInputTensorMetadataIS5_T0_XT2_EXT3_EEENS1_16TensorSizeStrideIS8_Lj4EEEiS8_)
        /*005c*/ 	.word	0x00000000


	//----- nvinfo : EIATTR_REGCOUNT
	.align		4
.L_43:
        /*0060*/ 	.byte	0x04, 0x2f
        /*0062*/ 	.short	(.L_45 - .L_44)
	.align		4
.L_44:
        /*0064*/ 	.word	index@(_ZN2at6native40_GLOBAL__N__2351210d_8_Shape_cu_49f7391c19CatArrayBatchedCopyINS1_10OpaqueTypeILj1EEEjLi1ELi128ELi1EEEvPT_NS1_25CatArrInputTensorMetadataIS5_T0_XT2_EXT3_EEENS1_16TensorSizeStrideIS8_Lj4EEEiS8_)
        /*0068*/ 	.word	0x00000010


	//----- nvinfo : EIATTR_FRAME_SIZE
	.align		4
.L_45:
        /*006c*/ 	.byte	0x04, 0x11
        /*006e*/ 	.short	(.L_47 - .L_46)
	.align		4
.L_46:
        /*0070*/ 	.word	index@(_ZN2at6native40_GLOBAL__N__2351210d_8_Shape_cu_49f7391c19CatArrayBatchedCopyINS1_10OpaqueTypeILj1EEEjLi1ELi128ELi1EEEvPT_NS1_25CatArrInputTensorMetadataIS5_T0_XT2_EXT3_EEENS1_16TensorSizeStrideIS8_Lj4EEEiS8_)
        /*0074*/ 	.word	0x00000000


	//----- nvinfo : EIATTR_REGCOUNT
	.align		4
.L_47:
        /*0078*/ 	.byte	0x04, 0x2f
        /*007a*/ 	.short	(.L_49 - .L_48)
	.align		4
.L_48:
        /*007c*/ 	.word	index@(_ZN2at6native40_GLOBAL__N__2351210d_8_Shape_cu_49f7391c30CatArrayBatchedCopy_vectorizedINS1_10OpaqueTypeILj1EEEjLi2ELi128ELi1ELi16ELi16EEEvPcNS1_25CatArrInputTensorMetadataIT_T0_XT2_EXT3_EEENS1_16TensorSizeStrideIS8_Lj4EEEiS8_)
        /*0080*/ 	.word	0x00000014


	//----- nvinfo : EIATTR_FRAME_SIZE
	.align		4
.L_49:
        /*0084*/ 	.byte	0x04, 0x11
        /*0086*/ 	.short	(.L_51 - .L_50)
	.align		4
.L_50:
        /*0088*/ 	.word	index@(_ZN2at6native40_GLOBAL__N__2351210d_8_Shape_cu_49f7391c30CatArrayBatchedCopy_vectorizedINS1_10OpaqueTypeILj1EEEjLi2ELi128ELi1ELi16ELi16EEEvPcNS1_25CatArrInputTensorMetadataIT_T0_XT2_EXT3_EEENS1_16TensorSizeStrideIS8_Lj4EEEiS8_)
        /*008c*/ 	.word	0x00000000


	//----- nvinfo : EIATTR_REGCOUNT
	.align		4
.L_51:
        /*0090*/ 	.byte	0x04, 0x2f
        /*0092*/ 	.short	(.L_53 - .L_52)
	.align		4
.L_52:
        /*0094*/ 	.word	index@(_ZN2at6native40_GLOBAL__N__2351210d_8_Shape_cu_49f7391c35CatArrayBatchedCopy_alignedK_contigINS1_10OpaqueTypeILj1EEEjLi2ELi128ELi1ELi16EEEvPT_NS1_25CatArrInputTensorMetadataIS5_T0_XT2_EXT3_EEENS1_16TensorSizeStrideIS8_Lj4EEEiS8_)
        /*0098*/ 	.word	0x00000020


	//----- nvinfo : EIATTR_FRAME_SIZE
	.align		4
.L_53:
        /*009c*/ 	.byte	0x04, 0x11
        /*009e*/ 	.short	(.L_55 - .L_54)
	.align		4
.L_54:
        /*00a0*/ 	.word	index@(_ZN2at6native40_GLOBAL__N__2351210d_8_Shape_cu_49f7391c35CatArrayBatchedCopy_alignedK_contigINS1_10OpaqueTypeILj1EEEjLi2ELi128ELi1ELi16EEEvPT_NS1_25CatArrInputTensorMetadataIS5_T0_XT2_EXT3_EEENS1_16TensorSizeStrideIS8_Lj4EEEiS8_)
        /*00a4*/ 	.word	0x00000000


	//----- nvinfo : EIATTR_REGCOUNT
	.align		4
.L_55:
        /*00a8*/ 	.byte	0x04, 0x2f
        /*00aa*/ 	.short	(.L_57 - .L_56)
	.align		4
.L_56:
        /*00ac*/ 	.word	index@(_ZN2at6native40_GLOBAL__N__2351210d_8_Shape_cu_49f7391c35CatArrayBatchedCopy_alignedK_contigINS1_10OpaqueTypeILj1EEEjLi2ELi128ELi1ELi8EEEvPT_NS1_25CatArrInputTensorMetadataIS5_T0_XT2_EXT3_EEENS1_16TensorSizeStrideIS8_Lj4EEEiS8_)
        /*00b0*/ 	.word	0x00000020


	//----- nvinfo : EIATTR_FRAME_SIZE
	.align		4
.L_57:
        /*00b4*/ 	.byte	0x04, 0x11
        /*00b6*/ 	.short	(.L_59 - .L_58)
	.align		4
.L_58:
        /*00b8*/ 	.word	index@(_ZN2at6native40_GLOBAL__N__2351210d_8_Shape_cu_49f7391c35CatArrayBatchedCopy_alignedK_contigINS1_10OpaqueTypeILj1EEEjLi2ELi128ELi1ELi8EEEvPT_NS1_25CatArrInputTensorMetadataIS5_T0_XT2_EXT3_EEENS1_16TensorSizeStrideIS8_Lj4EEEiS8_)
        /*00bc*/ 	.word	0x00000000


	//----- nvinfo : EIATTR_REGCOUNT
	.align		4
.L_59:
        /*00c0*/ 	.byte	0x04, 0x2f
        /*00c2*/ 	.short	(.L_61 - .L_60)
	.align		4
.L_60:
        /*00c4*/ 	.word	index@(_ZN2at6native40_GLOBAL__N__2351210d_8_Shape_cu_49f7391c26CatArrayBatchedCopy_contigINS1_10OpaqueTypeILj1EEEjLi2ELi128ELi1EEEvPT_NS1_25CatArrInputTensorMetadataIS5_T0_XT2_EXT3_EEENS1_16TensorSizeStrideIS8_Lj4EEEiS8_)
        /*00c8*/ 	.word	0x00000012


	//----- nvinfo : EIATTR_FRAME_SIZE
	.align		4
.L_61:
        /*00cc*/ 	.byte	0x04, 0x11
        /*00ce*/ 	.short	(.L_63 - .L_62)
	.align		4
.L_62:
        /*00d0*/ 	.word	index@(_ZN2at6native40_GLOBAL__N__2351210d_8_Shape_cu_49f7391c26CatArrayBatchedCopy_contigINS1_10OpaqueTypeILj1EEEjLi2ELi128ELi1EEEvPT_NS1_25CatArrInputTensorMetadataIS5_T0_XT2_EXT3_EEENS1_16TensorSizeStrideIS8_Lj4EEEiS8_)
        /*00d4*/ 	.word	0x00000000


	//----- nvinfo : EIATTR_REGCOUNT
	.align		4
.L_63:
        /*00d8*/ 	.byte	0x04, 0x2f
        /*00da*/ 	.short	(.L_65 - .L_64)
	.align		4
.L_64:
        /*00dc*/ 	.word	index@(_ZN2at6native40_GLOBAL__N__2351210d_8_Shape_cu_49f7391c19CatArrayBatchedCopyINS1_10OpaqueTypeILj1EEEjLi2ELi128ELi1EEEvPT_NS1_25CatArrInputTensorMetadataIS5_T0_XT2_EXT3_EEENS1_16TensorSizeStrideIS8_Lj4EEEiS8_)
        /*00e0*/ 	.word	0x00000014


	//----- nvinfo : EIATTR_FRAME_SIZE
	.align		4
.L_65:
        /*00e4*/ 	.byte	0x04, 0x11
        /*00e6*/ 	.short	(.L_67 - .L_66)
	.align		4
.L_66:
        /*00e8*/ 	.word	index@(_ZN2at6native40_GLOBAL__N__2351210d_8_Shape_cu_49f7391c19CatArrayBatchedCopyINS1_10OpaqueTypeILj1EEEjLi2ELi128ELi1EEEvPT_NS1_25CatArrInputTensorMetadataIS5_T0_XT2_EXT3_EEENS1_16TensorSizeStrideIS8_Lj4EEEiS8_)
        /*00ec*/ 	.word	0x00000000


	//----- nvinfo : EIATTR_REGCOUNT
	.align		4
.L_67:
        /*00f0*/ 	.byte	0x04, 0x2f
        /*00f2*/ 	.short	(.L_69 - .L_68)
	.align		4
.L_68:
        /*00f4*/ 	.word	index@(_ZN2at6native40_GLOBAL__N__2351210d_8_Shape_cu_49f7391c30CatArrayBatchedCopy_vectorizedINS1_10OpaqueTypeILj1EEEjLi3ELi128ELi1ELi16ELi16EEEvPcNS1_25CatArrInputTensorMetadataIT_T0_XT2_EXT3_EEENS1_16TensorSizeStrideIS8_Lj4EEEiS8_)
        /*00f8*/ 	.word	0x00000017


	//----- nvinfo : EIATTR_FRAME_SIZE
	.align		4
.L_69:
        /*00fc*/ 	.byte	0x04, 0x11
        /*00fe*/ 	.short	(.L_71 - .L_70)
	.align		4
.L_70:
        /*0100*/ 	.word	index@(_ZN2at6native40_GLOBAL__N__2351210d_8_Shape_cu_49f7391c30CatArrayBatchedCopy_vectorizedINS1_10OpaqueTypeILj1EEEjLi3ELi128ELi1ELi16ELi16EEEvPcNS1_25CatArrInputTensorMetadataIT_T0_XT2_EXT3_EEENS1_16TensorSizeStrideIS8_Lj4EEEiS8_)
        /*0104*/ 	.word	0x00000000


	//----- nvinfo : EIATTR_REGCOUNT
	.align		4
.L_71:
        /*0108*/ 	.byte	0x04, 0x2f
        /*010a*/ 	.short	(.L_73 - .L_72)
	.align		4
.L_72:
        /*010c*/ 	.word	index@(_ZN2at6native40_GLOBAL__N__2351210d_8_Shape_cu_49f7391c35CatArrayBatchedCopy_alignedK_contigINS1_10OpaqueTypeILj1EEEjLi3ELi128ELi1ELi16EEEvPT_NS1_25CatArrInputTensorMetadataIS5_T0_XT2_EXT3_EEENS1_16TensorSizeStrideIS8_Lj4EEEiS8_)
        /*0110*/ 	.word	0x00000028


	//----- nvinfo : EIATTR_FRAME_SIZE
	.align		4
.L_73:
        /*0114*/ 	.byte	0x04, 0x11
        /*0116*/ 	.short	(.L_75 - .L_74)
	.align		4
.L_74:
        /*0118*/ 	.word	index@(_ZN2at6native40_GLOBAL__N__2351210d_8_Shape_cu_49f7391c35CatArrayBatchedCopy_alignedK_contigINS1_10OpaqueTypeILj1EEEjLi3ELi128ELi1ELi16EEEvPT_NS1_25CatArrInputTensorMetadataIS5_T0_XT2_EXT3_EEENS1_16TensorSizeStrideIS8_Lj4EEEiS8_)
        /*011c*/ 	.word	0x00000000


	//----- nvinfo : EIATTR_REGCOUNT
	.align		4
.L_75:
        /*0120*/ 	.byte	0x04, 0x2f
        /*0122*/ 	.short	(.L_77 - .L_76)
	.align		4
.L_76:
        /*0124*/ 	.word	index@(_ZN2at6native40_GLOBAL__N__2351210d_8_Shape_cu_49f7391c35CatArrayBatchedCopy_alignedK_contigINS1_10OpaqueTypeILj1EEEjLi3ELi128ELi1ELi8EEEvPT_NS1_25CatArrInputTensorMetadataIS5_T0_XT2_EXT3_EEENS1_16TensorSizeStrideIS8_Lj4EEEiS8_)
        /*0128*/ 	.word	0x00000020


	//----- nvinfo : EIATTR_FRAME_SIZE
	.align		4
.L_77:
        /*012c*/ 	.byte	0x04, 0x11
        /*012e*/ 	.short	(.L_79 - .L_78)
	.align		4
.L_78:
        /*0130*/ 	.word	index@(_ZN2at6native40_GLOBAL__N__2351210d_8_Shape_cu_49f7391c35CatArrayBatchedCopy_alignedK_contigINS1_10OpaqueTypeILj1EEEjLi3ELi128ELi1ELi8EEEvPT_NS1_25CatArrInputTensorMetadataIS5_T0_XT2_EXT3_EEENS1_16TensorSizeStrideIS8_Lj4EEEiS8_)
        /*0134*/ 	.word	0x00000000


	//----- nvinfo : EIATTR_REGCOUNT
	.align		4
.L_79:
        /*0138*/ 	.byte	0x04, 0x2f
        /*013a*/ 	.short	(.L_81 - .L_80)
	.align		4
.L_80:
        /*013c*/ 	.word	index@(_ZN2at6native40_GLOBAL__N__2351210d_8_Shape_cu_49f7391c26CatArrayBatchedCopy_contigINS1_10OpaqueTypeILj1EEEjLi3ELi128ELi1EEEvPT_NS1_25CatArrInputTensorMetadataIS5_T0_XT2_EXT3_EEENS1_16TensorSizeStrideIS8_Lj4EEEiS8_)
        /*0140*/ 	.word	0x00000015


	//----- nvinfo : EIATTR_FRAME_SIZE
	.align		4
.L_81:
        /*0144*/ 	.byte	0x04, 0x11
        /*0146*/ 	.short	(.L_83 - .L_82)
	.align		4
.L_82:
        /*0148*/ 	.word	index@(_ZN2at6native40_GLOBAL__N__2351210d_8_Shape_cu_49f7391c26CatArrayBatchedCopy_contigINS1_10OpaqueTypeILj1EEEjLi3ELi128ELi1EEEvPT_NS1_25CatArrInputTensorMetadataIS5_T0_XT2_EXT3_EEENS1_16TensorSizeStrideIS8_Lj4EEEiS8_)
        /*014c*/ 	.word	0x00000000


	//----- nvinfo : EIATTR_REGCOUNT
	.align		4
.L_83:
        /*0150*/ 	.byte	0x04, 0x2f
        /*0152*/ 	.short	(.L_85 - .L_84)
	.align		4
.L_84:
        /*0154*/ 	.word	index@(_ZN2at6native40_GLOBAL__N__2351210d_8_Shape_cu_49f7391c19CatArrayBatchedCopyINS1_10OpaqueTypeILj1EEEjLi3ELi128ELi1EEEvPT_NS1_25CatArrInputTensorMetadataIS5_T0_XT2_EXT3_EEENS1_16TensorSizeStrideIS8_Lj4EEEiS8_)
        /*0158*/ 	.word	0x0000001a


	//----- nvinfo : EIATTR_FRAME_SIZE
	.align		4
.L_85:
        /*015c*/ 	.byte	0x04, 0x11
        /*015e*/ 	.short	(.L_87 - .L_86)
	.align		4
.L_86:
        /*0160*/ 	.word	index@(_ZN2at6native40_GLOBAL__N__2351210d_8_Shape_cu_49f7391c19CatArrayBatchedCopyINS1_10OpaqueTypeILj1EEEjLi3ELi128ELi1EEEvPT_NS1_25CatArrInputTensorMetadataIS5_T0_XT2_EXT3_EEENS1_16TensorSizeStrideIS8_Lj4EEEiS8_)
        /*0164*/ 	.word	0x00000000


	//----- nvinfo : EIATTR_REGCOUNT
	.align		4
.L_87:
        /*0168*/ 	.byte	0x04, 0x2f
        /*016a*/ 	.short	(.L_89 - .L_88)
	.align		4
.L_88:
        /*016c*/ 	.word	index@(_ZN2at6native40_GLOBAL__N__2351210d_8_Shape_cu_49f7391c30CatArrayBatchedCopy_vectorizedINS1_10OpaqueTypeILj1EEEjLi4ELi128ELi1ELi16ELi16EEEvPcNS1_25CatArrInputTensorMetadataIT_T0_XT2_EXT3_EEENS1_16TensorSizeStrideIS8_Lj4EEEiS8_)
        /*0170*/ 	.word	0x0000001c


	//----- nvinfo : EIATTR_FRAME_SIZE
	.align		4
.L_89:
        /*0174*/ 	.byte	0x04, 0x11
        /*0176*/ 	.short	(.L_91 - .L_90)
	.align		4
.L_90:
        /*0178*/ 	.word	index@(_ZN2at6native40_GLOBAL__N__2351210d_8_Shape_cu_49f7391c30CatArrayBatchedCopy_vectorizedINS1_10OpaqueTypeILj1EEEjLi4ELi128ELi1ELi16ELi16EEEvPcNS1_25CatArrInputTensorMetadataIT_T0_XT2_EXT3_EEENS1_16TensorSizeStrideIS8_Lj4EEEiS8_)
        /*017c*/ 	.word	0x00000000


	//----- nvinfo : EIATTR_REGCOUNT
	.align		4
.L_91:
        /*0180*/ 	.byte	0x04, 0x2f
        /*0182*/ 	.short	(.L_93 - .L_92)
	.align		4
.L_92:
        /*0184*/ 	.word	index@(_ZN2at6native40_GLOBAL__N__2351210d_8_Shape_cu_49f7391c35CatArrayBatchedCopy_alignedK_contigINS1_10OpaqueTypeILj1EEEjLi4ELi128ELi1ELi16EEEvPT_NS1_25CatArrInputTensorMetadataIS5_T0_XT2_EXT3_EEENS1_16TensorSizeStrideIS8_Lj4EEEiS8_)
        /*0188*/ 	.word	0x00000028


	//----- nvinfo : EIATTR_FRAME_SIZE
	.align		4
.L_93:
        /*018c*/ 	.byte	0x04, 0x11
        /*018e*/ 	.short	(.L_95 - .L_94)
	.align		4
.L_94:
        /*0190*/ 	.word	index@(_ZN2at6native40_GLOBAL__N__2351210d_8_Shape_cu_49f7391c35CatArrayBatchedCopy_alignedK_contigINS1_10OpaqueTypeILj1EEEjLi4ELi128ELi1ELi16EEEvPT_NS1_25CatArrInputTensorMetadataIS5_T0_XT2_EXT3_EEENS1_16TensorSizeStrideIS8_Lj4EEEiS8_)
        /*0194*/ 	.word	0x00000000


	//----- nvinfo : EIATTR_REGCOUNT
	.align		4
.L_95:
        /*0198*/ 	.byte	0x04, 0x2f
        /*019a*/ 	.short	(.L_97 - .L_96)
	.align		4
.L_96:
        /*019c*/ 	.word	index@(_ZN2at6native40_GLOBAL__N__2351210d_8_Shape_cu_49f7391c35CatArrayBatchedCopy_alignedK_contigINS1_10OpaqueTypeILj1EEEjLi4ELi128ELi1ELi8EEEvPT_NS1_25CatArrInputTensorMetadataIS5_T0_XT2_EXT3_EEENS1_16TensorSizeStrideIS8_Lj4EEEiS8_)
        /*01a0*/ 	.word	0x00000020


	//----- nvinfo : EIATTR_FRAME_SIZE
	.align		4
.L_97:
        /*01a4*/ 	.byte	0x04, 0x11
        /*01a6*/ 	.short	(.L_99 - .L_98)
	.align		4
.L_98:
        /*01a8*/ 	.word	index@(_ZN2at6native40_GLOBAL__N__2351210d_8_Shape_cu_49f7391c35CatArrayBatchedCopy_alignedK_contigINS1_10OpaqueTypeILj1EEEjLi4ELi128ELi1ELi8EEEvPT_NS1_25CatArrInputTensorMetadataIS5_T0_XT2_EXT3_EEENS1_16TensorSizeStrideIS8_Lj4EEEiS8_)
        /*01ac*/ 	.word	0x00000000


	//----- nvinfo : EIATTR_REGCOUNT
	.align		4
.L_99:
        /*01b0*/ 	.byte	0x04, 0x2f
        /*01b2*/ 	.short	(.L_101 - .L_100)
	.align		4
.L_100:
        /*01b4*/ 	.word	index@(_ZN2at6native40_GLOBAL__N__2351210d_8_Shape_cu_49f7391c26CatArrayBatchedCopy_contigINS1_10OpaqueTypeILj1EEEjLi4ELi128ELi1EEEvPT_NS1_25CatArrInputTensorMetadataIS5_T0_XT2_EXT3_EEENS1_16TensorSizeStrideIS8_Lj4EEEiS8_)
        /*01b8*/ 	.word	0x00000018


	//----- nvinfo : EIATTR_FRAME_SIZE
	.align		4
.L_101:
        /*01bc*/ 	.byte	0x04, 0x11
        /*01be*/ 	.short	(.L_103 - .L_102)
	.align		4
.L_102:
        /*01c0*/ 	.word	index@(_ZN2at6native40_GLOBAL__N__2351210d_8_Shape_cu_49f7391c26CatArrayBatchedCopy_contigINS1_10OpaqueTypeILj1EEEjLi4ELi128ELi1EEEvPT_NS1_25CatArrInputTensorMetadataIS5_T0_XT2_EXT3_EEENS1_16TensorSizeStrideIS8_Lj4EEEiS8_)
        /*01c4*/ 	.word	0x00000000


	//----- nvinfo : EIATTR_REGCOUNT
	.align		4
.L_103:
        /*01c8*/ 	.byte	0x04, 0x2f
        /*01ca*/ 	.short	(.L_105 - .L_104)
	.align		4
.L_104:
        /*01cc*/ 	.word	index@(_ZN2at6native40_GLOBAL__N__2351210d_8_Shape_cu_49f7391c19CatArrayBatchedCopyINS1_10OpaqueTypeILj1EEEjLi4ELi128ELi1EEEvPT_NS1_25CatArrInputTensorMetadataIS5_T0_XT2_EXT3_EEENS1_16TensorSizeStrideIS8_Lj4EEEiS8_)
        /*01d0*/ 	.word	0x00000018


	//----- nvinfo : EIATTR_FRAME_SIZE
	.align		4
.L_105:
        /*01d4*/ 	.byte	0x04, 0x11
        /*01d6*/ 	.short	(.L_107 - .L_106)
	.align		4
.L_106:
        /*01d8*/ 	.word	index@(_ZN2at6native40_GLOBAL__N__2351210d_8_Shape_cu_49f7391c19CatArrayBatchedCopyINS1_10OpaqueTypeILj1EEEjLi4ELi128ELi1EEEvPT_NS1_25CatArrInputTensorMetadataIS5_T0_XT2_EXT3_EEENS1_16TensorSizeStrideIS8_Lj4EEEiS8_)
        /*01dc*/ 	.word	0x00000000


	//----- nvinfo : EIATTR_REGCOUNT
	.align		4
.L_107:
        /*01e0*/ 	.byte	0x04, 0x2f
        /*01e2*/ 	.short	(.L_109 - .L_108)
	.align		4
.L_108:
        /*01e4*/ 	.word	index@(_ZN2at6native40_GLOBAL__N__2351210d_8_Shape_cu_49f7391c30CatArrayBatchedCopy_vectorizedINS1_10OpaqueTypeILj2EEEjLi1ELi128ELi1ELi16ELi8EEEvPcNS1_25CatArrInputTensorMetadataIT_T0_XT2_EXT3_EEENS1_16TensorSizeStrideIS8_Lj4EEEiS8_)
        /*01e8*/ 	.word	0x00000010


	//----- nvinfo : EIATTR_FRAME_SIZE
	.align		4
.L_109:
        /*01ec*/ 	.byte	0x04, 0x11
        /*01ee*/ 	.short	(.L_111 - .L_110)
	.align		4
.L_110:
        /*01f0*/ 	.word	index@(_ZN2at6native40_GLOBAL__N__2351210d_8_Shape_cu_49f7391c30CatArrayBatchedCopy_vectorizedINS1_10OpaqueTypeILj2EEEjLi1ELi128ELi1ELi16ELi8EEEvPcNS1_25CatArrInputTensorMetadataIT_T0_XT2_EXT3_EEENS1_16TensorSizeStrideIS8_Lj4EEEiS8_)
        /*01f4*/ 	.word	0x00000000


	//----- nvinfo : EIATTR_REGCOUNT
	.align		4
.L_111:
        /*01f8*/ 	.byte	0x04, 0x2f
        /*01fa*/ 	.short	(.L_113 - .L_112)
	.align		4
.L_112:
        /*01fc*/ 	.word	index@(_ZN2at6native40_GLOBAL__N__2351210d_8_Shape_cu_49f7391c35CatArrayBatchedCopy_alignedK_contigINS1_10OpaqueTypeILj2EEEjLi1ELi128ELi1ELi16EEEvPT_NS1_25CatArrInputTensorMetadataIS5_T0_XT2_EXT3_EEENS1_16TensorSizeStrideIS8_Lj4EEEiS8_)
        /*0200*/ 	.word	0x00000020


	//----- nvinfo : EIATTR_FRAME_SIZE
	.align		4
.L_113:
        /*0204*/ 	.byte	0x04, 0x11
        /*0206*/ 	.short	(.L_115 - .L_114)
	.align		4
.L_114:
        /*0208*/ 	.word	index@(_ZN2at6native40_GLOBAL__N__2351210d_8_Shape_cu_49f7391c35CatArrayBatchedCopy_alignedK_contigINS1_10OpaqueTypeILj2EEEjLi1ELi128ELi1ELi16EEEvPT_NS1_25CatArrInputTensorMetadataIS5_T0_XT2_EXT3_EEENS1_16TensorSizeStrideIS8_Lj4EEEiS8_)
        /*020c*/ 	.word	0x00000000


	//----- nvinfo : EIATTR_REGCOUNT
	.align		4
.L_115:
        /*0210*/ 	.byte	0x04, 0x2f
        /*0212*/ 	.short	(.L_117 - .L_116)
	.align		4
.L_116:
        /*0214*/ 	.word	index@(_ZN2at6native40_GLOBAL__N__2351210d_8_Shape_cu_49f7391c35CatArrayBatchedCopy_alignedK_contigINS1_10OpaqueTypeILj2EEEjLi1ELi128ELi1ELi8EEEvPT_NS1_25CatArrInputTensorMetadataIS5_T0_XT2_EXT3_EEENS1_16TensorSizeStrideIS8_Lj4EEEiS8_)
        /*0218*/ 	.word	0x00000020


	//----- nvinfo : EIATTR_FRAME_SIZE
	.align		4
.L_117:
        /*021c*/ 	.byte	0x04, 0x11
        /*021e*/ 	.short	(.L_119 - .L_118)
	.align		4
.L_118:
        /*0220*/ 	.word	index@(_ZN2at6native40_GLOBAL__N__2351210d_8_Shape_cu_49f7391c35CatArrayBatchedCopy_alignedK_contigINS1_10OpaqueTypeILj2EEEjLi1ELi128ELi1ELi8EEEvPT_NS1_25CatArrInputTensorMetadataIS5_T0_XT2_EXT3_EEENS1_16TensorSizeStrideIS8_Lj4EEEiS8_)
        /*0224*/ 	.word	0x00000000


	//----- nvinfo : EIATTR_REGCOUNT
	.align		4
.L_119:
        /*0228*/ 	.byte	0x04, 0x2f
        /*022a*/ 	.short	(.L_121 - .L_120)
	.align		4
.L_120:
        /*022c*/ 	.word	index@(_ZN2at6native40_GLOBAL__N__2351210d_8_Shape_cu_49f7391c26CatArrayBatchedCopy_contigINS1_10OpaqueTypeILj2EEEjLi1ELi128ELi1EEEvPT_NS1_25CatArrInputTensorMetadataIS5_T0_XT2_EXT3_EEENS1_16TensorSizeStrideIS8_Lj4EEEiS8_)
        /*0230*/ 	.word	0x00000012


	//----- nvinfo : EIATTR_FRAME_SIZE
	.align		4
.L_121:
        /*0234*/ 	.byte	0x04, 0x11
        /*0236*/ 	.short	(.L_123 - .L_122)
	.align		4
.L_122:
        /*0238*/ 	.word	index@(_ZN2at6native40_GLOBAL__N__2351210d_8_Shape_cu_49f7391c26CatArrayBatchedCopy_contigINS1_10OpaqueTypeILj2EEEjLi1ELi128ELi1EEEvPT_NS1_25CatArrInputTensorMetadataIS5_T0_XT2_EXT3_EEENS1_16TensorSizeStrideIS8_Lj4EEEiS8_)
        /*023c*/ 	.word	0x00000000


	//----- nvinfo : EIATTR_REGCOUNT
	.align		4
.L_123:
        /*0240*/ 	.byte	0x04, 0x2f
        /*0242*/ 	.short	(.L_125 - .L_124)
	.align		4
.L_124:
        /*0244*/ 	.word	index@(_ZN2at6native40_GLOBAL__N__2351210d_8_Shape_cu_49f7391c19CatArrayBatchedCopyINS1_10OpaqueTypeILj2EEEjLi1ELi128ELi1EEEvPT_NS1_25CatArrInputTensorMetadataIS5_T0_XT2_EXT3_EEENS1_16TensorSizeStrideIS8_Lj4EEEiS8_)
        /*0248*/ 	.word	0x0000000e


	//----- nvinfo : EIATTR_FRAME_SIZE
	.align		4
.L_125:
        /*024c*/ 	.byte	0x04, 0x11
        /*024e*/ 	.short	(.L_127 - .L_126)
	.align		4
.L_126:
        /*0250*/ 	.word	index@(_ZN2at6native40_GLOBAL__N__2351210d_8_Shape_cu_49f7391c19CatArrayBatchedCopyINS1_10OpaqueTypeILj2EEEjLi1ELi128ELi1EEEvPT_NS1_25CatArrInputTensorMetadataIS5_T0_XT2_EXT3_EEENS1_16TensorSizeStrideIS8_Lj4EEEiS8_)
        /*0254*/ 	.word	0x00000000


	//----- nvinfo : EIATTR_REGCOUNT
	.align		4
.L_127:
        /*0258*/ 	.byte	0x04, 0x2f
        /*025a*/ 	.short	(.L_129 - .L_128)
	.align		4
.L_128:
        /*025c*/ 	.word	index@(_ZN2at6native40_GLOBAL__N__2351210d_8_Shape_cu_49f7391c30CatArrayBatchedCopy_vectorizedINS1_10OpaqueTypeILj2EEEjLi2ELi128ELi1ELi16ELi8EEEvPcNS1_25CatArrInputTensorMetadataIT_T0_XT2_EXT3_EEENS1_16TensorSizeStrideIS8_Lj4EEEiS8_)
        /*0260*/ 	.word	0x00000013


	//----- nvinfo : EIATTR_FRAME_SIZE
	.align		4
.L_129:
        /*0264*/ 	.byte	0x04, 0x11
        /*0266*/ 	.short	(.L_131 - .L_130)
	.align		4
.L_130:
        /*0268*/ 	.word	index@(_ZN2at6native40_GLOBAL__N__2351210d_8_Shape_cu_49f7391c30CatArrayBatchedCopy_vectorizedINS1_10OpaqueTypeILj2EEEjLi2ELi128ELi1ELi16ELi8EEEvPcNS1_25CatArrInputTensorMetadataIT_T0_XT2_EXT3_EEENS1_16TensorSizeStrideIS8_Lj4EEEiS8_)
        /*026c*/ 	.word	0x00000000


	//----- nvinfo : EIATTR_REGCOUNT
	.align		4
.L_131:
        /*0270*/ 	.byte	0x04, 0x2f
        /*0272*/ 	.short	(.L_133 - .L_132)
	.align		4
.L_132:
        /*0274*/ 	.word	index@(_ZN2at6native40_GLOBAL__N__2351210d_8_Shape_cu_49f7391c35CatArrayBatchedCopy_alignedK_contigINS1_10OpaqueTypeILj2EEEjLi2ELi128ELi1ELi16EEEvPT_NS1_25CatArrInputTensorMetadataIS5_T0_XT2_EXT3_EEENS1_16TensorSizeStrideIS8_Lj4EEEiS8_)
        /*0278*/ 	.word	0x00000020


	//----- nvinfo : EIATTR_FRAME_SIZE
	.align		4
.L_133:
        /*027c*/ 	.byte	0x04, 0x11
        /*027e*/ 	.short	(.L_135 - .L_134)
	.align		4
.L_134:
        /*0280*/ 	.word	index@(_ZN2at6native40_GLOBAL__N__2351210d_8_Shape_cu_49f7391c35CatArrayBatchedCopy_alignedK_contigINS1_10OpaqueTypeILj2EEEjLi2ELi128ELi1ELi16EEEvPT_NS1_25CatArrInputTensorMetadataIS5_T0_XT2_EXT3_EEENS1_16TensorSizeStrideIS8_Lj4EEEiS8_)
        /*0284*/ 	.word	0x00000000


	//----- nvinfo : EIATTR_REGCOUNT
	.align		4
.L_135:
        /*0288*/ 	.byte	0x04, 0x2f
        /*028a*/ 	.short	(.L_137 - .L_136)
	.align		4
.L_136:
        /*028c*/ 	.word	index@(_ZN2at6native40_GLOBAL__N__2351210d_8_Shape_cu_49f7391c35CatArrayBatchedCopy_alignedK_contigINS1_10OpaqueTypeILj2EEEjLi2ELi128ELi1ELi8EEEvPT_NS1_25CatArrInputTensorMetadataIS5_T0_XT2_EXT3_EEENS1_16TensorSizeStrideIS8_Lj4EEEiS8_)
        /*0290*/ 	.word	0x00000020


	//----- nvinfo : EIATTR_FRAME_SIZE
	.align		4
.L_137:
        /*0294*/ 	.byte	0x04, 0x11
        /*0296*/ 	.short	(.L_139 - .L_138)
	.align		4
.L_138:
        /*0298*/ 	.word	index@(_ZN2at6native40_GLOBAL__N__2351210d_8_Shape_cu_49f7391c35CatArrayBatchedCopy_alignedK_contigINS1_10OpaqueTypeILj2EEEjLi2ELi128ELi1ELi8EEEvPT_NS1_25CatArrInputTensorMetadataIS5_T0_XT2_EXT3_EEENS1_16TensorSizeStrideIS8_Lj4EEEiS8_)
        /*029c*/ 	.word	0x00000000


	//----- nvinfo : EIATTR_REGCOUNT
	.align		4
.L_139:
        /*02a0*/ 	.byte	0x04, 0x2f
        /*02a2*/ 	.short	(.L_141 - .L_140)
	.align		4
.L_140:
        /*02a4*/ 	.word	index@(_ZN2at6native40_GLOBAL__N__2351210d_8_Shape_cu_49f7391c26CatArrayBatchedCopy_contigINS1_10OpaqueTypeILj2EEEjLi2ELi128ELi1EEEvPT_NS1_25CatArrInputTensorMetadataIS5_T0_XT2_EXT3_EEENS1_16TensorSizeStrideIS8_Lj4EEEiS8_)
        /*02a8*/ 	.word	0x00000010


	//----- nvinfo : EIATTR_FRAME_SIZE
	.align		4
.L_141:
        /*02ac*/ 	.byte	0x04, 0x11
        /*02ae*/ 	.short	(.L_143 - .L_142)
	.align		4
.L_142:
        /*02b0*/ 	.word	index@(_ZN2at6native40_GLOBAL__N__2351210d_8_Shape_cu_49f7391c26CatArrayBatchedCopy_contigINS1_10OpaqueTypeILj2EEEjLi2ELi128ELi1EEEvPT_NS1_25CatArrInputTensorMetadataIS5_T0_XT2_EXT3_EEENS1_16TensorSizeStrideIS8_Lj4EEEiS8_)
        /*02b4*/ 	.word	0x00000000


	//----- nvinfo : EIATTR_REGCOUNT
	.align		4
.L_143:
        /*02b8*/ 	.byte	0x04, 0x2f
        /*02ba*/ 	.short	(.L_145 - .L_144)
	.align		4
.L_144:
        /*02bc*/ 	.word	index@(_ZN2at6native40_GLOBAL__N__2351210d_8_Shape_cu_49f7391c19CatArrayBatchedCopyINS1_10OpaqueTypeILj2EEEjLi2ELi128ELi1EEEvPT_NS1_25CatArrInputTensorMetadataIS5_T0_XT2_EXT3_EEENS1_16TensorSizeStrideIS8_Lj4EEEiS8_)
        /*02c0*/ 	.word	0x00000014


	//----- nvinfo : EIATTR_FRAME_SIZE
	.align		4
.L_145:
        /*02c4*/ 	.byte	0x04, 0x11
        /*02c6*/ 	.short	(.L_147 - .L_146)
	.align		4
.L_146:
        /*02c8*/ 	.word	index@(_ZN2at6native40_GLOBAL__N__2351210d_8_Shape_cu_49f7391c19CatArrayBatchedCopyINS1_10OpaqueTypeILj2EEEjLi2ELi128ELi1EEEvPT_NS1_25CatArrInputTensorMetadataIS5_T0_XT2_EXT3_EEENS1_16TensorSizeStrideIS8_Lj4EEEiS8_)
        /*02cc*/ 	.word	0x00000000


	//----- nvinfo : EIATTR_REGCOUNT
	.align		4
.L_147:
        /*02d0*/ 	.byte	0x04, 0x2f
        /*02d2*/ 	.short	(.L_149 - .L_148)
	.align		4
.L_148:
        /*02d4*/ 	.word	index@(_ZN2at6native40_GLOBAL__N__2351210d_8_Shape_cu_49f7391c30CatArrayBatchedCopy_vectorizedINS1_10OpaqueTypeILj2EEEjLi3ELi128ELi1ELi16ELi8EEEvPcNS1_25CatArrInputTensorMetadataIT_T0_XT2_EXT3_EEENS1_16TensorSizeStrideIS8_Lj4EEEiS8_)
        /*02d8*/ 	.word	0x00000016


	//----- nvinfo : EIATTR_FRAME_SIZE
	.align		4
.L_149:
        /*02dc*/ 	.byte	0x04, 0x11
        /*02de*/ 	.short	(.L_151 - .L_150)
	.align		4
.L_150:
        /*02e0*/ 	.word	index@(_ZN2at6native40_GLOBAL__N__2351210d_8_Shape_cu_49f7391c30CatArrayBatchedCopy_vectorizedINS1_10OpaqueTypeILj2EEEjLi3ELi128ELi1ELi16ELi8EEEvPcNS1_25CatArrInputTensorMetadataIT_T0_XT2_EXT3_EEENS1_16TensorSizeStrideIS8_Lj4EEEiS8_)
        /*02e4*/ 	.word	0x00000000


	//----- nvinfo : EIATTR_REGCOUNT
	.align		4
.L_151:
        /*02e8*/ 	.byte	0x04, 0x2f
        /*02ea*/ 	.short	(.L_153 - .L_152)
	.align		4
.L_152:
        /*02ec*/ 	.word	index@(_ZN2at6native40_GLOBAL__N__2351210d_8_Shape_cu_49f7391c35CatArrayBatchedCopy_alignedK_contigINS1_10OpaqueTypeILj2EEEjLi3ELi128ELi1ELi16EEEvPT_NS1_25CatArrInputTensorMetadataIS5_T0_XT2_EXT3_EEENS1_16TensorSizeStrideIS8_Lj4EEEiS8_)
        /*02f0*/ 	.word	0x00000020


	//----- nvinfo : EIATTR_FRAME_SIZE
	.align		4
.L_153:
        /*02f4*/ 	.byte	0x04, 0x11
        /*02f6*/ 	.short	(.L_155 - .L_154)
	.align		4
.L_154:
        /*02f8*/ 	.word	index@(_ZN2at6native40_GLOBAL__N__2351210d_8_Shape_cu_49f7391c35CatArrayBatchedCopy_alignedK_contigINS1_10OpaqueTypeILj2EEEjLi3ELi128ELi1ELi16EEEvPT_NS1_25CatArrInputTensorMetadataIS5_T0_XT2_EXT3_EEENS1_16TensorSizeStrideIS8_Lj4EEEiS8_)
        /*02fc*/ 	.word	0x00000000


	//----- nvinfo : EIATTR_REGCOUNT
	.align		4
.L_155:
        /*0300*/ 	.byte	0x04, 0x2f
        /*0302*/ 	.short	(.L_157 - .L_156)
	.align		4
.L_156:
        /*0304*/ 	.word	index@(_ZN2at6native40_GLOBAL__N__2351210d_8_Shape_cu_49f7391c35CatArrayBatchedCopy_alignedK_contigINS1_10OpaqueTypeILj2EEEjLi3ELi128ELi1ELi8EEEvPT_NS1_25CatArrInputTensorMetadataIS5_T0_XT2_EXT3_EEENS1_16TensorSizeStrideIS8_Lj4EEEiS8_)
        /*0308*/ 	.word	0x00000020


	//----- nvinfo : EIATTR_FRAME_SIZE
	.align		4
.L_157:
        /*030c*/ 	.byte	0x04, 0x11
        /*030e*/ 	.short	(.L_159 - .L_158)
	.align		4
.L_158:
        /*0310*/ 	.word	index@(_ZN2at6native40_GLOBAL__N__2351210d_8_Shape_cu_49f7391c35CatArrayBatchedCopy_alignedK_contigINS1_10OpaqueTypeILj2EEEjLi3ELi128ELi1ELi8EEEvPT_NS1_25CatArrInputTensorMetadataIS5_T0_XT2_EXT3_EEENS1_16TensorSizeStrideIS8_Lj4EEEiS8_)
        /*0314*/ 	.word	0x00000000


	//----- nvinfo : EIATTR_REGCOUNT
	.align		4
.L_159:
        /*0318*/ 	.byte	0x04, 0x2f
        /*031a*/ 	.short	(.L_161 - .L_160)
	.align		4
.L_160:
        /*031c*/ 	.word	index@(_ZN2at6native40_GLOBAL__N__2351210d_8_Shape_cu_49f7391c26CatArrayBatchedCopy_contigINS1_10OpaqueTypeILj2EEEjLi3ELi128ELi1EEEvPT_NS1_25CatArrInputTensorMetadataIS5_T0_XT2_EXT3_EEENS1_16TensorSizeStrideIS8_Lj4EEEiS8_)
        /*0320*/ 	.word	0x00000015


	//----- nvinfo : EIATTR_FRAME_SIZE
	.align		4
.L_161:
        /*0324*/ 	.byte	0x04, 0x11
        /*0326*/ 	.short	(.L_163 - .L_162)
	.align		4
.L_162:
        /*0328*/ 	.word	index@(_ZN2at6native40_GLOBAL__N__2351210d_8_Shape_cu_49f7391c26CatArrayBatchedCopy_contigINS1_10OpaqueTypeILj2EEEjLi3ELi128ELi1EEEvPT_NS1_25CatArrInputTensorMetadataIS5_T0_XT2_EXT3_EEENS1_16TensorSizeStrideIS8_Lj4EEEiS8_)
        /*032c*/ 	.word	0x00000000


	//----- nvinfo : EIATTR_REGCOUNT
	.align		4
.L_163:
        /*0330*/ 	.byte	0x04, 0x2f
        /*0332*/ 	.short	(.L_165 - .L_164)
	.align		4
.L_164:
        /*0334*/ 	.word	index@(_ZN2at6native40_GLOBAL__N__2351210d_8_Shape_cu_49f7391c19CatArrayBatchedCopyINS1_10OpaqueTypeILj2EEEjLi3ELi128ELi1EEEvPT_NS1_25CatArrInputTensorMetadataIS5_T0_XT2_EXT3_EEENS1_16TensorSizeStrideIS8_Lj4EEEiS8_)
        /*0338*/ 	.word	0x00000019


	//----- nvinfo : EIATTR_FRAME_SIZE
	.align		4
.L_165:
        /*033c*/ 	.byte	0x04, 0x11
        /*033e*/ 	.short	(.L_167 - .L_166)
	.align		4
.L_166:
        /*0340*/ 	.word	index@(_ZN2at6native40_GLOBAL__N__2351210d_8_Shape_cu_49f7391c19CatArrayBatchedCopyINS1_10OpaqueTypeILj2EEEjLi3ELi128ELi1EEEvPT_NS1_25CatArrInputTensorMetadataIS5_T0_XT2_EXT3_EEENS1_16TensorSizeStrideIS8_Lj4EEEiS8_)
        /*0344*/ 	.word	0x00000000


	//----- nvinfo : EIATTR_REGCOUNT
	.align		4
.L_167:
        /*0348*/ 	.byte	0x04, 0x2f
        /*034a*/ 	.short	(.L_169 - .L_168)
	.align		4
.L_168:
        /*034c*/ 	.word	index@(_ZN2at6native40_GLOBAL__N__2351210d_8_Shape_cu_49f7391c30CatArrayBatchedCopy_vectorizedINS1_10OpaqueTypeILj2EEEjLi4ELi128ELi1ELi16ELi8EEEvPcNS1_25CatArrInputTensorMetadataIT_T0_XT2_EXT3_EEENS1_16TensorSizeStrideIS8_Lj4EEEiS8_)
        /*0350*/ 	.word	0x0000001a


	//----- nvinfo : EIATTR_FRAME_SIZE
	.align		4
.L_169:
        /*0354*/ 	.byte	0x04, 0x11
        /*0356*/ 	.short	(.L_171 - .L_170)
	.align		4
.L_170:
        /*0358*/ 	.word	index@(_ZN2at6native40_GLOBAL__N__2351210d_8_Shape_cu_49f7391c30CatArrayBatchedCopy_vectorizedINS1_10OpaqueTypeILj2EEEjLi4ELi128ELi1ELi16ELi8EEEvPcNS1_25CatArrInputTensorMetadataIT_T0_XT2_EXT3_EEENS1_16TensorSizeStrideIS8_Lj4EEEiS8_)
        /*035c*/ 	.word	0x00000000


	//----- nvinfo : EIATTR_REGCOUNT
	.align		4
.L_171:
        /*0360*/ 	.byte	0x04, 0x2f
        /*0362*/ 	.short	(.L_173 - .L_172)
	.align		4
.L_172:
        /*0364*/ 	.word	index@(_ZN2at6native40_GLOBAL__N__2351210d_8_Shape_cu_49f7391c35CatArrayBatchedCopy_alignedK_contigINS1_10OpaqueTypeILj2EEEjLi4ELi128ELi1ELi16EEEvPT_NS1_25CatArrInputTensorMetadataIS5_T0_XT2_EXT3_EEENS1_16TensorSizeStrideIS8_Lj4EEEiS8_)
        /*0368*/ 	.word	0x00000020


	//----- nvinfo : EIATTR_FRAME_SIZE
	.align		4
.L_173:
        /*036c*/ 	.byte	0x04, 0x11
        /*036e*/ 	.short	(.L_175 - .L_174)
	.align		4
.L_174:
        /*0370*/ 	.word	index@(_ZN2at6native40_GLOBAL__N__2351210d_8_Shape_cu_49f7391c35CatArrayBatchedCopy_alignedK_contigINS1_10OpaqueTypeILj2EEEjLi4ELi128ELi1ELi16EEEvPT_NS1_25CatArrInputTensorMetadataIS5_T0_XT2_EXT3_EEENS1_16TensorSizeStrideIS8_Lj4EEEiS8_)
        /*0374*/ 	.word	0x00000000


	//----- nvinfo : EIATTR_REGCOUNT
	.align		4
.L_175:
        /*0378*/ 	.byte	0x04, 0x2f
        /*037a*/ 	.short	(.L_177 - .L_176)
	.align		4
.L_176:
        /*037c*/ 	.word	index@(_ZN2at6native40_GLOBAL__N__2351210d_8_Shape_cu_49f7391c35CatArrayBatchedCopy_alignedK_contigINS1_10OpaqueTypeILj2EEEjLi4ELi128ELi1ELi8EEEvPT_NS1_25CatArrInputTensorMetadataIS5_T0_XT2_EXT3_EEENS1_16TensorSizeStrideIS8_Lj4EEEiS8_)
        /*0380*/ 	.word	0x00000020


	//----- nvinfo : EIATTR_FRAME_SIZE
	.align		4
.L_177:
        /*0384*/ 	.byte	0x04, 0x11
        /*0386*/ 	.short	(.L_179 - .L_178)
	.align		4
.L_178:
        /*0388*/ 	.word	index@(_ZN2at6native40_GLOBAL__N__2351210d_8_Shape_cu_49f7391c35CatArrayBatchedCopy_alignedK_contigINS1_10OpaqueTypeILj2EEEjLi4ELi128ELi1ELi8EEEvPT_NS1_25CatArrInputTensorMetadataIS5_T0_XT2_EXT3_EEENS1_16TensorSizeStrideIS8_Lj4EEEiS8_)
        /*038c*/ 	.word	0x00000000


	//----- nvinfo : EIATTR_REGCOUNT
	.align		4
.L_179:
        /*0390*/ 	.byte	0x04, 0x2f
        /*0392*/ 	.short	(.L_181 - .L_180)
	.align		4
.L_180:
        /*0394*/ 	.word	index@(_ZN2at6native40_GLOBAL__N__2351210d_8_Shape_cu_49f7391c26CatArrayBatchedCopy_contigINS1_10OpaqueTypeILj2EEEjLi4ELi128ELi1EEEvPT_NS1_25CatArrInputTensorMetadataIS5_T0_XT2_EXT3_EEENS1_16TensorSizeStrideIS8_Lj4EEEiS8_)
        /*0398*/ 	.word	0x00000018


	//----- nvinfo : EIATTR_FRAME_SIZE
	.align		4
.L_181:
        /*039c*/ 	.byte	0x04, 0x11
        /*039e*/ 	.short	(.L_183 - .L_182)
	.align		4
.L_182:
        /*03a0*/ 	.word	index@(_ZN2at6native40_GLOBAL__N__2351210d_8_Shape_cu_49f7391c26CatArrayBatchedCopy_contigINS1_10OpaqueTypeILj2EEEjLi4ELi128ELi1EEEvPT_NS1_25CatArrInputTensorMetadataIS5_T0_XT2_EXT3_EEENS1_16TensorSizeStrideIS8_Lj4EEEiS8_)
        /*03a4*/ 	.word	0x00000000


	//----- nvinfo : EIATTR_REGCOUNT
	.align		4
.L_183:
        /*03a8*/ 	.byte	0x04, 0x2f
        /*03aa*/ 	.short	(.L_185 - .L_184)
	.align		4
.L_184:
        /*03ac*/ 	.word	index@(_ZN2at6native40_GLOBAL__N__2351210d_8_Shape_cu_49f7391c19CatArrayBatchedCopyINS1_10OpaqueTypeILj2EEEjLi4ELi128ELi1EEEvPT_NS1_25CatArrInputTensorMetadataIS5_T0_XT2_EXT3_EEENS1_16TensorSizeStrideIS8_Lj4EEEiS8_)
        /*03b0*/ 	.word	0x00000017


	//----- nvinfo : EIATTR_FRAME_SIZE
	.align		4
.L_185:
        /*03b4*/ 	.byte	0x04, 0x11
        /*03b6*/ 	.short	(.L_187 - .L_186)
	.align		4
.L_186:
        /*03b8*/ 	.word	index@(_ZN2at6native40_GLOBAL__N__2351210d_8_Shape_cu_49f7391c19CatArrayBatchedCopyINS1_10OpaqueTypeILj2EEEjLi4ELi128ELi1EEEvPT_NS1_25CatArrInputTensorMetadataIS5_T0_XT2_EXT3_EEENS1_16TensorSizeStrideIS8_Lj4EEEiS8_)
        /*03bc*/ 	.word	0x00000000


	//----- nvinfo : EIATTR_REGCOUNT
	.align		4
.L_187:
        /*03c0*/ 	.byte	0x04, 0x2f
        /*03c2*/ 	.short	(.L_189 - .L_188)
	.align		4
.L_188:
        /*03c4*/ 	.word	index@(_ZN2at6native40_GLOBAL__N__2351210d_8_Shape_cu_49f7391c30CatArrayBatchedCopy_vectorizedINS1_10OpaqueTypeILj4EEEjLi1ELi128ELi1ELi16ELi4EEEvPcNS1_25CatArrInputTensorMetadataIT_T0_XT2_EXT3_EEENS1_16TensorSizeStrideIS8_Lj4EEEiS8_)
        /*03c8*/ 	.word	0x00000010


	//----- nvinfo : EIATTR_FRAME_SIZE
	.align		4
.L_189:
        /*03cc*/ 	.byte	0x04, 0x11
        /*03ce*/ 	.short	(.L_191 - .L_190)
	.align		4
.L_190:
        /*03d0*/ 	.word	index@(_ZN2at6native40_GLOBAL__N__2351210d_8_Shape_cu_49f7391c30CatArrayBatchedCopy_vectorizedINS1_10OpaqueTypeILj4EEEjLi1ELi128ELi1ELi16ELi4EEEvPcNS1_25CatArrInputTensorMetadataIT_T0_XT2_EXT3_EEENS1_16TensorSizeStrideIS8_Lj4EEEiS8_)
        /*03d4*/ 	.word	0x00000000


	//----- nvinfo : EIATTR_REGCOUNT
	.align		4
.L_191:
        /*03d8*/ 	.byte	0x04, 0x2f
        /*03da*/ 	.short	(.L_193 - .L_192)
	.align		4
.L_192:
        /*03dc*/ 	.word	index@(_ZN2at6native40_GLOBAL__N__2351210d_8_Shape_cu_49f7391c35CatArrayBatchedCopy_alignedK_contigINS1_10OpaqueTypeILj4EEEjLi1ELi128ELi1ELi16EEEvPT_NS1_25CatArrInputTensorMetadataIS5_T0_XT2_EXT3_EEENS1_16TensorSizeStrideIS8_Lj4EEEiS8_)
        /*03e0*/ 	.word	0x0000001e


	//----- nvinfo : EIATTR_FRAME_SIZE
	.align		4
.L_193:
        /*03e4*/ 	.byte	0x04, 0x11
        /*03e6*/ 	.short	(.L_195 - .L_194)
	.align		4
.L_194:
        /*03e8*/ 	.word	index@(_ZN2at6native40_GLOBAL__N__2351210d_8_Shape_cu_49f7391c35CatArrayBatchedCopy_alignedK_contigINS1_10OpaqueTypeILj4EEEjLi1ELi128ELi1ELi16EEEvPT_NS1_25CatArrInputTensorMetadataIS5_T0_XT2_EXT3_EEENS1_16TensorSizeStrideIS8_Lj4EEEiS8_)
        /*03ec*/ 	.word	0x00000000


	//----- nvinfo : EIATTR_REGCOUNT
	.align		4
.L_195:
        /*03f0*/ 	.byte	0x04, 0x2f
        /*03f2*/ 	.short	(.L_197 - .L_196)
	.align		4
.L_196:
        /*03f4*/ 	.word	index@(_ZN2at6native40_GLOBAL__N__2351210d_8_Shape_cu_49f7391c35CatArrayBatchedCopy_alignedK_contigINS1_10OpaqueTypeILj4EEEjLi1ELi128ELi1ELi8EEEvPT_NS1_25CatArrInputTensorMetadataIS5_T0_XT2_EXT3_EEENS1_16TensorSizeStrideIS8_Lj4EEEiS8_)
        /*03f8*/ 	.word	0x0000001e


	//----- nvinfo : EIATTR_FRAME_SIZE
	.align		4
.L_197:
        /*03fc*/ 	.byte	0x04, 0x11
        /*03fe*/ 	.short	(.L_199 - .L_198)
	.align		4
.L_198:
        /*0400*/ 	.word	index@(_ZN2at6native40_GLOBAL__N__2351210d_8_Shape_cu_49f7391c35CatArrayBatchedCopy_alignedK_contigINS1_10OpaqueTypeILj4EEEjLi1ELi128ELi1ELi8EEEvPT_NS1_25CatArrInputTensorMetadataIS5_T0_XT2_EXT3_EEENS1_16TensorSizeStrideIS8_Lj4EEEiS8_)
        /*0404*/ 	.word	0x00000000


	//----- nvinfo : EIATTR_REGCOUNT
	.align		4
.L_199:
        /*0408*/ 	.byte	0x04, 0x2f
        /*040a*/ 	.short	(.L_201 - .L_200)
	.align		4
.L_200:
        /*040c*/ 	.word	index@(_ZN2at6native40_GLOBAL__N__2351210d_8_Shape_cu_49f7391c26CatArrayBatchedCopy_contigINS1_10OpaqueTypeILj4EEEjLi1ELi128ELi1EEEvPT_NS1_25CatArrInputTensorMetadataIS5_T0_XT2_EXT3_EEENS1_16TensorSizeStrideIS8_Lj4EEEiS8_)
        /*0410*/ 	.word	0x00000012


	//----- nvinfo : EIATTR_FRAME_SIZE
	.align		4
.L_201:
        /*0414*/ 	.byte	0x04, 0x11
        /*0416*/ 	.short	(.L_203 - .L_202)
	.align		4
.L_202:
        /*0418*/ 	.word	index@(_ZN2at6native40_GLOBAL__N__2351210d_8_Shape_cu_49f7391c26CatArrayBatchedCopy_contigINS1_10OpaqueTypeILj4EEEjLi1ELi128ELi1EEEvPT_NS1_25CatArrInputTensorMetadataIS5_T0_XT2_EXT3_EEENS1_16TensorSizeStrideIS8_Lj4EEEiS8_)
        /*041c*/ 	.word	0x00000000


	//----- nvinfo : EIATTR_REGCOUNT
	.align		4
.L_203:
        /*0420*/ 	.byte	0x04, 0x2f
        /*0422*/ 	.short	(.L_205 - .L_204)
	.align		4
.L_204:
        /*0424*/ 	.word	index@(_ZN2at6native40_GLOBAL__N__2351210d_8_Shape_cu_49f7391c19CatArrayBatchedCopyINS1_10OpaqueTypeILj4EEEjLi1ELi128ELi1EEEvPT_NS1_25CatArrInputTensorMetadataIS5_T0_XT2_EXT3_EEENS1_16TensorSizeStrideIS8_Lj4EEEiS8_)
        /*0428*/ 	.word	0x00000010


	//----- nvinfo : EIATTR_FRAME_SIZE
	.align		4
.L_205:
        /*042c*/ 	.byte	0x04, 0x11
        /*042e*/ 	.short	(.L_207 - .L_206)
	.align		4
.L_206:
        /*0430*/ 	.word	index@(_ZN2at6native40_GLOBAL__N__2351210d_8_Shape_cu_49f7391c19CatArrayBatchedCopyINS1_10OpaqueTypeILj4EEEjLi1ELi128ELi1EEEvPT_NS1_25CatArrInputTensorMetadataIS5_T0_XT2_EXT3_EEENS1_16TensorSizeStrideIS8_Lj4EEEiS8_)
        /*0434*/ 	.word	0x00000000


	//----- nvinfo : EIATTR_REGCOUNT
	.align		4
.L_207:
        /*0438*/ 	.byte	0x04, 0x2f
        /*043a*/ 	.short	(.L_209 - .L_208)
	.align		4
.L_208:
        /*043c*/ 	.word	index@(_ZN2at6native40_GLOBAL__N__2351210d_8_Shape_cu_49f7391c30CatArrayBatchedCopy_vectorizedINS1_10OpaqueTypeILj4EEEjLi2ELi128ELi1ELi16ELi4EEEvPcNS1_25CatArrInputTensorMetadataIT_T0_XT2_EXT3_EEENS1_16TensorSizeStrideIS8_Lj4EEEiS8_)
        /*0440*/ 	.word	0x00000013


	//----- nvinfo : EIATTR_FRAME_SIZE
	.align		4
.L_209:
        /*0444*/ 	.byte	0x04, 0x11
        /*0446*/ 	.short	(.L_211 - .L_210)
	.align		4
.L_210:
        /*0448*/ 	.word	index@(_ZN2at6native40_GLOBAL__N__2351210d_8_Shape_cu_49f7391c30CatArrayBatchedCopy_vectorizedINS1_10OpaqueTypeILj4EEEjLi2ELi128ELi1ELi16ELi4EEEvPcNS1_25CatArrInputTensorMetadataIT_T0_XT2_EXT3_EEENS1_16TensorSizeStrideIS8_Lj4EEEiS8_)
        /*044c*/ 	.word	0x00000000


	//----- nvinfo : EIATTR_REGCOUNT
	.align		4
.L_211:
        /*0450*/ 	.byte	0x04, 0x2f
        /*0452*/ 	.short	(.L_213 - .L_212)
	.align		4
.L_212:
        /*0454*/ 	.word	index@(_ZN2at6native40_GLOBAL__N__2351210d_8_Shape_cu_49f7391c35CatArrayBatchedCopy_alignedK_contigINS1_10OpaqueTypeILj4EEEjLi2ELi128ELi1ELi16EEEvPT_NS1_25CatArrInputTensorMetadataIS5_T0_XT2_EXT3_EEENS1_16TensorSizeStrideIS8_Lj4EEEiS8_)
        /*0458*/ 	.word	0x00000020


	//----- nvinfo : EIATTR_FRAME_SIZE
	.align		4
.L_213:
        /*045c*/ 	.byte	0x04, 0x11
        /*045e*/ 	.short	(.L_215 - .L_214)
	.align		4
.L_214:
        /*0460*/ 	.word	index@(_ZN2at6native40_GLOBAL__N__2351210d_8_Shape_cu_49f7391c35CatArrayBatchedCopy_alignedK_contigINS1_10OpaqueTypeILj4EEEjLi2ELi128ELi1ELi16EEEvPT_NS1_25CatArrInputTensorMetadataIS5_T0_XT2_EXT3_EEENS1_16TensorSizeStrideIS8_Lj4EEEiS8_)
        /*0464*/ 	.word	0x00000000


	//----- nvinfo : EIATTR_REGCOUNT
	.align		4
.L_215:
        /*0468*/ 	.byte	0x04, 0x2f
        /*046a*/ 	.short	(.L_217 - .L_216)
	.align		4
.L_216:
        /*046c*/ 	.word	index@(_ZN2at6native40_GLOBAL__N__2351210d_8_Shape_cu_49f7391c35CatArrayBatchedCopy_alignedK_contigINS1_10OpaqueTypeILj4EEEjLi2ELi128ELi1ELi8EEEvPT_NS1_25CatArrInputTensorMetadataIS5_T0_XT2_EXT3_EEENS1_16TensorSizeStrideIS8_Lj4EEEiS8_)
        /*0470*/ 	.word	0x00000018


	//----- nvinfo : EIATTR_FRAME_SIZE
	.align		4
.L_217:
        /*0474*/ 	.byte	0x04, 0x11
        /*0476*/ 	.short	(.L_219 - .L_218)
	.align		4
.L_218:
        /*0478*/ 	.word	index@(_ZN2at6native40_GLOBAL__N__2351210d_8_Shape_cu_49f7391c35CatArrayBatchedCopy_alignedK_contigINS1_10OpaqueTypeILj4EEEjLi2ELi128ELi1ELi8EEEvPT_NS1_25CatArrInputTensorMetadataIS5_T0_XT2_EXT3_EEENS1_16TensorSizeStrideIS8_Lj4EEEiS8_)
        /*047c*/ 	.word	0x00000000


	//----- nvinfo : EIATTR_REGCOUNT
	.align		4
.L_219:
        /*0480*/ 	.byte	0x04, 0x2f
        /*0482*/ 	.short	(.L_221 - .L_220)
	.align		4
.L_220:
        /*0484*/ 	.word	index@(_ZN2at6native40_GLOBAL__N__2351210d_8_Shape_cu_49f7391c26CatArrayBatchedCopy_contigINS1_10OpaqueTypeILj4EEEjLi2ELi128ELi1EEEvPT_NS1_25CatArrInputTensorMetadataIS5_T0_XT2_EXT3_EEENS1_16TensorSizeStrideIS8_Lj4EEEiS8_)
        /*0488*/ 	.word	0x00000011


	//----- nvinfo : EIATTR_FRAME_SIZE
	.align		4
.L_221:
        /*048c*/ 	.byte	0x04, 0x11
        /*048e*/ 	.short	(.L_223 - .L_222)
	.align		4
.L_222:
        /*0490*/ 	.word	index@(_ZN2at6native40_GLOBAL__N__2351210d_8_Shape_cu_49f7391c26CatArrayBatchedCopy_contigINS1_10OpaqueTypeILj4EEEjLi2ELi128ELi1EEEvPT_NS1_25CatArrInputTensorMetadataIS5_T0_XT2_EXT3_EEENS1_16TensorSizeStrideIS8_Lj4EEEiS8_)
        /*0494*/ 	.word	0x00000000


	//----- nvinfo : EIATTR_REGCOUNT
	.align		4
.L_223:
        /*0498*/ 	.byte	0x04, 0x2f
        /*049a*/ 	.short	(.L_225 - .L_224)
	.align		4
.L_224:
        /*049c*/ 	.word	index@(_ZN2at6native40_GLOBAL__N__2351210d_8_Shape_cu_49f7391c19CatArrayBatchedCopyINS1_10OpaqueTypeILj4EEEjLi2ELi128ELi1EEEvPT_NS1_25CatArrInputTensorMetadataIS5_T0_XT2_EXT3_EEENS1_16TensorSizeStrideIS8_Lj4EEEiS8_)
        /*04a0*/ 	.word	0x00000014


	//----- nvinfo : EIATTR_FRAME_SIZE
	.align		4
.L_225:
        /*04a4*/ 	.byte	0x04, 0x11
        /*04a6*/ 	.short	(.L_227 - .L_226)
	.align		4
.L_226:
        /*04a8*/ 	.word	index@(_ZN2at6native40_GLOBAL__N__2351210d_8_Shape_cu_49f7391c19CatArrayBatchedCopyINS1_10OpaqueTypeILj4EEEjLi2ELi128ELi1EEEvPT_NS1_25CatArrInputTensorMetadataIS5_T0_XT2_EXT3_EEENS1_16TensorSizeStrideIS8_Lj4EEEiS8_)
        /*04ac*/ 	.word	0x00000000


	//----- nvinfo : EIATTR_REGCOUNT
	.align		4
.L_227:
        /*04b0*/ 	.byte	0x04, 0x2f
        /*04b2*/ 	.short	(.L_229 - .L_228)
	.align		4
.L_228:
        /*04b4*/ 	.word	index@(_ZN2at6native40_GLOBAL__N__2351210d_8_Shape_cu_49f7391c30CatArrayBatchedCopy_vectorizedINS1_10OpaqueTypeILj4EEEjLi3ELi128ELi1ELi16ELi4EEEvPcNS1_25CatArrInputTensorMetadataIT_T0_XT2_EXT3_EEENS1_16TensorSizeStrideIS8_Lj4EEEiS8_)
        /*04b8*/ 	.word	0x00000016


	//----- nvinfo : EIATTR_FRAME_SIZE
	.align		4
.L_229:
        /*04bc*/ 	.byte	0x04, 0x11
        /*04be*/ 	.short	(.L_231 - .L_230)
	.align		4
.L_230:
        /*04c0*/ 	.word	index@(_ZN2at6native40_GLOBAL__N__2351210d_8_Shape_cu_49f7391c30CatArrayBatchedCopy_vectorizedINS1_10OpaqueTypeILj4EEEjLi3ELi128ELi1ELi16ELi4EEEvPcNS1_25CatArrInputTensorMetadataIT_T0_XT2_EXT3_EEENS1_16TensorSizeStrideIS8_Lj4EEEiS8_)
        /*04c4*/ 	.word	0x00000000


	//----- nvinfo : EIATTR_REGCOUNT
	.align		4
.L_231:
        /*04c8*/ 	.byte	0x04, 0x2f
        /*04ca*/ 	.short	(.L_233 - .L_232)
	.align		4
.L_232:
        /*04cc*/ 	.word	index@(_ZN2at6native40_GLOBAL__N__2351210d_8_Shape_cu_49f7391c35CatArrayBatchedCopy_alignedK_contigINS1_10OpaqueTypeILj4EEEjLi3ELi128ELi1ELi16EEEvPT_NS1_25CatArrInputTensorMetadataIS5_T0_XT2_EXT3_EEENS1_16TensorSizeStrideIS8_Lj4EEEiS8_)
        /*04d0*/ 	.word	0x0000001f


	//----- nvinfo : EIATTR_FRAME_SIZE
	.align		4
.L_233:
        /*04d4*/ 	.byte	0x04, 0x11
        /*04d6*/ 	.short	(.L_235 - .L_234)
	.align		4
.L_234:
        /*04d8*/ 	.word	index@(_ZN2at6native40_GLOBAL__N__2351210d_8_Shape_cu_49f7391c35CatArrayBatchedCopy_alignedK_contigINS1_10OpaqueTypeILj4EEEjLi3ELi128ELi1ELi16EEEvPT_NS1_25CatArrInputTensorMetadataIS5_T0_XT2_EXT3_EEENS1_16TensorSizeStrideIS8_Lj4EEEiS8_)
        /*04dc*/ 	.word	0x00000000


	//----- nvinfo : EIATTR_REGCOUNT
	.align		4
.L_235:
        /*04e0*/ 	.byte	0x04, 0x2f
        /*04e2*/ 	.short	(.L_237 - .L_236)
	.align		4
.L_236:
        /*04e4*/ 	.word	index@(_ZN2at6native40_GLOBAL__N__2351210d_8_Shape_cu_49f7391c35CatArrayBatchedCopy_alignedK_contigINS1_10OpaqueTypeILj4EEEjLi3ELi128ELi1ELi8EEEvPT_NS1_25CatArrInputTensorMetadataIS5_T0_XT2_EXT3_EEENS1_16TensorSizeStrideIS8_Lj4EEEiS8_)
        /*04e8*/ 	.word	0x0000001f


	//----- nvinfo : EIATTR_FRAME_SIZE
	.align		4
.L_237:
        /*04ec*/ 	.byte	0x04, 0x11
        /*04ee*/ 	.short	(.L_239 - .L_238)
	.align		4
.L_238:
        /*04f0*/ 	.word	index@(_ZN2at6native40_GLOBAL__N__2351210d_8_Shape_cu_49f7391c35CatArrayBatchedCopy_alignedK_contigINS1_10OpaqueTypeILj4EEEjLi3ELi128ELi1ELi8EEEvPT_NS1_25CatArrInputTensorMetadataIS5_T0_XT2_EXT3_EEENS1_16TensorSizeStrideIS8_Lj4EEEiS8_)
        /*04f4*/ 	.word	0x00000000


	//----- nvinfo : EIATTR_REGCOUNT
	.align		4
.L_239:
        /*04f8*/ 	.byte	0x04, 0x2f
        /*04fa*/ 	.short	(.L_241 - .L_240)
	.align		4
.L_240:
        /*04fc*/ 	.word	index@(_ZN2at6native40_GLOBAL__N__2351210d_8_Shape_cu_49f7391c26CatArrayBatchedCopy_contigINS1_10OpaqueTypeILj4EEEjLi3ELi128ELi1EEEvPT_NS1_25CatArrInputTensorMetadataIS5_T0_XT2_EXT3_EEENS1_16TensorSizeStrideIS8_Lj4EEEiS8_)
        /*0500*/ 	.word	0x00000016


	//----- nvinfo : EIATTR_FRAME_SIZE
	.align		4
.L_241:
        /*0504*/ 	.byte	0x04, 0x11
        /*0506*/ 	.short	(.L_243 - .L_242)
	.align		4
.L_242:
        /*0508*/ 	.word	index@(_ZN2at6native40_GLOBAL__N__2351210d_8_Shape_cu_49f7391c26CatArrayBatchedCopy_contigINS1_10OpaqueTypeILj4EEEjLi3ELi128ELi1EEEvPT_NS1_25CatArrInputTensorMetadataIS5_T0_XT2_EXT3_EEENS1_16TensorSizeStrideIS8_Lj4EEEiS8_)
        /*050c*/ 	.word	0x00000000


	//----- nvinfo : EIATTR_REGCOUNT
	.align		4
.L_243:
        /*0510*/ 	.byte	0x04, 0x2f
        /*0512*/ 	.short	(.L_245 - .L_244)
	.align		4
.L_244:
        /*0514*/ 	.word	index@(_ZN2at6native40_GLOBAL__N__2351210d_8_Shape_cu_49f7391c19CatArrayBatchedCopyINS1_10OpaqueTypeILj4EEEjLi3ELi128ELi1EEEvPT_NS1_25CatArrInputTensorMetadataIS5_T0_XT2_EXT3_EEENS1_16TensorSizeStrideIS8_Lj4EEEiS8_)
        /*0518*/ 	.word	0x0000001a


	//----- nvinfo : EIATTR_FRAME_SIZE
	.align		4
.L_245:
        /*051c*/ 	.byte	0x04, 0x11
        /*051e*/ 	.short	(.L_247 - .L_246)
	.align		4
.L_246:
        /*0520*/ 	.word	index@(_ZN2at6native40_GLOBAL__N__2351210d_8_Shape_cu_49f7391c19CatArrayBatchedCopyINS1_10OpaqueTypeILj4EEEjLi3ELi128ELi1EEEvPT_NS1_25CatArrInputTensorMetadataIS5_T0_XT2_EXT3_EEENS1_16TensorSizeStrideIS8_Lj4EEEiS8_)
        /*0524*/ 	.word	0x00000000


	//----- nvinfo : EIATTR_REGCOUNT
	.align		4
.L_247:
        /*0528*/ 	.byte	0x04, 0x2f
        /*052a*/ 	.short	(.L_249 - .L_248)
	.align		4
.L_248:
        /*052c*/ 	.word	index@(_ZN2at6native40_GLOBAL__N__2351210d_8_Shape_cu_49f7391c30CatArrayBatchedCopy_vectorizedINS1_10OpaqueTypeILj4EEEjLi4ELi128ELi1ELi16ELi4EEEvPcNS1_25CatArrInputTensorMetadataIT_T0_XT2_EXT3_EEENS1_16TensorSizeStrideIS8_Lj4EEEiS8_)
        /*0530*/ 	.word	0x0000001a


	//----- nvinfo : EIATTR_FRAME_SIZE
	.align		4
.L_249:
        /*0534*/ 	.byte	0x04, 0x11
        /*0536*/ 	.short	(.L_251 - .L_250)
	.align		4
.L_250:
        /*0538*/ 	.word	index@(_ZN2at6native40_GLOBAL__N__2351210d_8_Shape_cu_49f7391c30CatArrayBatchedCopy_vectorizedINS1_10OpaqueTypeILj4EEEjLi4ELi128ELi1ELi16ELi4EEEvPcNS1_25CatArrInputTensorMetadataIT_T0_XT2_EXT3_EEENS1_16TensorSizeStrideIS8_Lj4EEEiS8_)
        /*053c*/ 	.word	0x00000000


	//----- nvinfo : EIATTR_REGCOUNT
	.align		4
.L_251:
        /*0540*/ 	.byte	0x04, 0x2f
        /*0542*/ 	.short	(.L_253 - .L_252)
	.align		4
.L_252:
        /*0544*/ 	.word	index@(_ZN2at6native40_GLOBAL__N__2351210d_8_Shape_cu_49f7391c35CatArrayBatchedCopy_alignedK_contigINS1_10OpaqueTypeILj4EEEjLi4ELi128ELi1ELi16EEEvPT_NS1_25CatArrInputTensorMetadataIS5_T0_XT2_EXT3_EEENS1_16TensorSizeStrideIS8_Lj4EEEiS8_)
        /*0548*/ 	.word	0x00000020


	//----- nvinfo : EIATTR_FRAME_SIZE
	.align		4
.L_253:
        /*054c*/ 	.byte	0x04, 0x11
        /*054e*/ 	.short	(.L_255 - .L_254)
	.align		4
.L_254:
        /*0550*/ 	.word	index@(_ZN2at6native40_GLOBAL__N__2351210d_8_Shape_cu_49f7391c35CatArrayBatchedCopy_alignedK_contigINS1_10OpaqueTypeILj4EEEjLi4ELi128ELi1ELi16EEEvPT_NS1_25CatArrInputTensorMetadataIS5_T0_XT2_EXT3_EEENS1_16TensorSizeStrideIS8_Lj4EEEiS8_)
        /*0554*/ 	.word	0x00000000


	//----- nvinfo : EIATTR_REGCOUNT
	.align		4
.L_255:
        /*0558*/ 	.byte	0x04, 0x2f
        /*055a*/ 	.short	(.L_257 - .L_256)
	.align		4
.L_256:
        /*055c*/ 	.word	index@(_ZN2at6native40_GLOBAL__N__2351210d_8_Shape_cu_49f7391c35CatArrayBatchedCopy_alignedK_contigINS1_10OpaqueTypeILj4EEEjLi4ELi128ELi1ELi8EEEvPT_NS1_25CatArrInputTensorMetadataIS5_T0_XT2_EXT3_EEENS1_16TensorSizeStrideIS8_Lj4EEEiS8_)
        /*0560*/ 	.word	0x0000001e


	//----- nvinfo : EIATTR_FRAME_SIZE
	.align		4
.L_257:
        /*0564*/ 	.byte	0x04, 0x11
        /*0566*/ 	.short	(.L_259 - .L_258)
	.align		4
.L_258:
        /*0568*/ 	.word	index@(_ZN2at6native40_GLOBAL__N__2351210d_8_Shape_cu_49f7391c35CatArrayBatchedCopy_alignedK_contigINS1_10OpaqueTypeILj4EEEjLi4ELi128ELi1ELi8EEEvPT_NS1_25CatArrInputTensorMetadataIS5_T0_XT2_EXT3_EEENS1_16TensorSizeStrideIS8_Lj4EEEiS8_)
        /*056c*/ 	.word	0x00000000


	//----- nvinfo : EIATTR_REGCOUNT
	.align		4
.L_259:
        /*0570*/ 	.byte	0x04, 0x2f
        /*0572*/ 	.short	(.L_261 - .L_260)
	.align		4
.L_260:
        /*0574*/ 	.word	index@(_ZN2at6native40_GLOBAL__N__2351210d_8_Shape_cu_49f7391c26CatArrayBatchedCopy_contigINS1_10OpaqueTypeILj4EEEjLi4ELi128ELi1EEEvPT_NS1_25CatArrInputTensorMetadataIS5_T0_XT2_EXT3_EEENS1_16TensorSizeStrideIS8_Lj4EEEiS8_)
        /*0578*/ 	.word	0x0000001a


	//----- nvinfo : EIATTR_FRAME_SIZE
	.align		4
.L_261:
        /*057c*/ 	.byte	0x04, 0x11
        /*057e*/ 	.short	(.L_263 - .L_262)
	.align		4
.L_262:
        /*0580*/ 	.word	index@(_ZN2at6native40_GLOBAL__N__2351210d_8_Shape_cu_49f7391c26CatArrayBatchedCopy_contigINS1_10OpaqueTypeILj4EEEjLi4ELi128ELi1EEEvPT_NS1_25CatArrInputTensorMetadataIS5_T0_XT2_EXT3_EEENS1_16TensorSizeStrideIS8_Lj4EEEiS8_)
        /*0584*/ 	.word	0x00000000


	//----- nvinfo : EIATTR_REGCOUNT
	.align		4
.L_263:
        /*0588*/ 	.byte	0x04, 0x2f
        /*058a*/ 	.short	(.L_265 - .L_264)
	.align		4
.L_264:
        /*058c*/ 	.word	index@(_ZN2at6native40_GLOBAL__N__2351210d_8_Shape_cu_49f7391c19CatArrayBatchedCopyINS1_10OpaqueTypeILj4EEEjLi4ELi128ELi1EEEvPT_NS1_25CatArrInputTensorMetadataIS5_T0_XT2_EXT3_EEENS1_16TensorSizeStrideIS8_Lj4EEEiS8_)
        /*0590*/ 	.word	0x00000018


	//----- nvinfo : EIATTR_FRAME_SIZE
	.align		4
.L_265:
        /*0594*/ 	.byte	0x04, 0x11
        /*0596*/ 	.short	(.L_267 - .L_266)
	.align		4
.L_266:
        /*0598*/ 	.word	index@(_ZN2at6native40_GLOBAL__N__2351210d_8_Shape_cu_49f7391c19CatArrayBatchedCopyINS1_10OpaqueTypeILj4EEEjLi4ELi128ELi1EEEvPT_NS1_25CatArrInputTensorMetadataIS5_T0_XT2_EXT3_EEENS1_16TensorSizeStrideIS8_Lj4EEEiS8_)
        /*059c*/ 	.word	0x00000000


	//----- nvinfo : EIATTR_REGCOUNT
	.align		4
.L_267:
        /*05a0*/ 	.byte	0x04, 0x2f
        /*05a2*/ 	.short	(.L_269 - .L_268)
	.align		4
.L_268:
        /*05a4*/ 	.word	index@(_ZN2at6native40_GLOBAL__N__2351210d_8_Shape_cu_49f7391c30CatArrayBatchedCopy_vectorizedINS1_10OpaqueTypeILj8EEEjLi1ELi128ELi1ELi16ELi2EEEvPcNS1_25CatArrInputTensorMetadataIT_T0_XT2_EXT3_EEENS1_16TensorSizeStrideIS8_Lj4EEEiS8_)
        /*05a8*/ 	.word	0x00000010


	//----- nvinfo : EIATTR_FRAME_SIZE
	.align		4
.L_269:
        /*05ac*/ 	.byte	0x04, 0x11
        /*05ae*/ 	.short	(.L_271 - .L_270)
	.align		4
.L_270:
        /*05b0*/ 	.word	index@(_ZN2at6native40_GLOBAL__N__2351210d_8_Shape_cu_49f7391c30CatArrayBatchedCopy_vectorizedINS1_10OpaqueTypeILj8EEEjLi1ELi128ELi1ELi16ELi2EEEvPcNS1_25CatArrInputTensorMetadataIT_T0_XT2_EXT3_EEENS1_16TensorSizeStrideIS8_Lj4EEEiS8_)
        /*05b4*/ 	.word	0x00000000


	//----- nvinfo : EIATTR_REGCOUNT
	.align		4
.L_271:
        /*05b8*/ 	.byte	0x04, 0x2f
        /*05ba*/ 	.short	(.L_273 - .L_272)
	.align		4
.L_272:
        /*05bc*/ 	.word	index@(_ZN2at6native40_GLOBAL__N__2351210d_8_Shape_cu_49f7391c35CatArrayBatchedCopy_alignedK_contigINS1_10OpaqueTypeILj8EEEjLi1ELi128ELi1ELi16EEEvPT_NS1_25CatArrInputTensorMetadataIS5_T0_XT2_EXT3_EEENS1_16TensorSizeStrideIS8_Lj4EEEiS8_)
        /*05c0*/ 	.word	0x0000001e


	//----- nvinfo : EIATTR_FRAME_SIZE
	.align		4
.L_273:
        /*05c4*/ 	.byte	0x04, 0x11
        /*05c6*/ 	.short	(.L_275 - .L_274)
	.align		4
.L_274:
        /*05c8*/ 	.word	index@(_ZN2at6native40_GLOBAL__N__2351210d_8_Shape_cu_49f7391c35CatArrayBatchedCopy_alignedK_contigINS1_10OpaqueTypeILj8EEEjLi1ELi128ELi1ELi16EEEvPT_NS1_25CatArrInputTensorMetadataIS5_T0_XT2_EXT3_EEENS1_16TensorSizeStrideIS8_Lj4EEEiS8_)
        /*05cc*/ 	.word	0x00000000


	//----- nvinfo : EIATTR_REGCOUNT
	.align		4
.L_275:
        /*05d0*/ 	.byte	0x04, 0x2f
        /*05d2*/ 	.short	(.L_277 - .L_276)
	.align		4
.L_276:
        /*05d4*/ 	.word	index@(_ZN2at6native40_GLOBAL__N__2351210d_8_Shape_cu_49f7391c35CatArrayBatchedCopy_alignedK_contigINS1_10OpaqueTypeILj8EEEjLi1ELi128ELi1ELi8EEEvPT_NS1_25CatArrInputTensorMetadataIS5_T0_XT2_EXT3_EEENS1_16TensorSizeStrideIS8_Lj4EEEiS8_)
        /*05d8*/ 	.word	0x0000001e


	//----- nvinfo : EIATTR_FRAME_SIZE
	.align		4
.L_277:
        /*05dc*/ 	.byte	0x04, 0x11
        /*05de*/ 	.short	(.L_279 - .L_278)
	.align		4
.L_278:
        /*05e0*/ 	.word	index@(_ZN2at6native40_GLOBAL__N__2351210d_8_Shape_cu_49f7391c35CatArrayBatchedCopy_alignedK_contigINS1_10OpaqueTypeILj8EEEjLi1ELi128ELi1ELi8EEEvPT_NS1_25CatArrInputTensorMetadataIS5_T0_XT2_EXT3_EEENS1_16TensorSizeStrideIS8_Lj4EEEiS8_)
        /*05e4*/ 	.word	0x00000000


	//----- nvinfo : EIATTR_REGCOUNT
	.align		4
.L_279:
        /*05e8*/ 	.byte	0x04, 0x2f
        /*05ea*/ 	.short	(.L_281 - .L_280)
	.align		4
.L_280:
        /*05ec*/ 	.word	index@(_ZN2at6native40_GLOBAL__N__2351210d_8_Shape_cu_49f7391c26CatArrayBatchedCopy_contigINS1_10OpaqueTypeILj8EEEjLi1ELi128ELi1EEEvPT_NS1_25CatArrInputTensorMetadataIS5_T0_XT2_EXT3_EEENS1_16TensorSizeStrideIS8_Lj4EEEiS8_)
        /*05f0*/ 	.word	0x00000010


	//----- nvinfo : EIATTR_FRAME_SIZE
	.align		4
.L_281:
        /*05f4*/ 	.byte	0x04, 0x11
        /*05f6*/ 	.short	(.L_283 - .L_282)
	.align		4
.L_282:
        /*05f8*/ 	.word	index@(_ZN2at6native40_GLOBAL__N__2351210d_8_Shape_cu_49f7391c26CatArrayBatchedCopy_contigINS1_10OpaqueTypeILj8EEEjLi1ELi128ELi1EEEvPT_NS1_25CatArrInputTensorMetadataIS5_T0_XT2_EXT3_EEENS1_16TensorSizeStrideIS8_Lj4EEEiS8_)
        /*05fc*/ 	.word	0x00000000


	//----- nvinfo : EIATTR_REGCOUNT
	.align		4
.L_283:
        /*0600*/ 	.byte	0x04, 0x2f
        /*0602*/ 	.short	(.L_285 - .L_284)
	.align		4
.L_284:
        /*0604*/ 	.word	index@(_ZN2at6native40_GLOBAL__N__2351210d_8_Shape_cu_49f7391c19CatArrayBatchedCopyINS1_10OpaqueTypeILj8EEEjLi1ELi128ELi1EEEvPT_NS1_25CatArrInputTensorMetadataIS5_T0_XT2_EXT3_EEENS1_16TensorSizeStrideIS8_Lj4EEEiS8_)
        /*0608*/ 	.word	0x0000000d


	//----- nvinfo : EIATTR_FRAME_SIZE
	.align		4
.L_285:
        /*060c*/ 	.byte	0x04, 0x11
        /*060e*/ 	.short	(.L_287 - .L_286)
	.align		4
.L_286:
        /*0610*/ 	.word	index@(_ZN2at6native40_GLOBAL__N__2351210d_8_Shape_cu_49f7391c19CatArrayBatchedCopyINS1_10OpaqueTypeILj8EEEjLi1ELi128ELi1EEEvPT_NS1_25CatArrInputTensorMetadataIS5_T0_XT2_EXT3_EEENS1_16TensorSizeStrideIS8_Lj4EEEiS8_)
        /*0614*/ 	.word	0x00000000


	//----- nvinfo : EIATTR_REGCOUNT
	.align		4
.L_287:
        /*0618*/ 	.byte	0x04, 0x2f
        /*061a*/ 	.short	(.L_289 - .L_288)
	.align		4
.L_288:
        /*061c*/ 	.word	index@(_ZN2at6native40_GLOBAL__N__2351210d_8_Shape_cu_49f7391c30CatArrayBatchedCopy_vectorizedINS1_10OpaqueTypeILj8EEEjLi2ELi128ELi1ELi16ELi2EEEvPcNS1_25CatArrInputTensorMetadataIT_T0_XT2_EXT3_EEENS1_16TensorSizeStrideIS8_Lj4EEEiS8_)
        /*0620*/ 	.word	0x00000013


	//----- nvinfo : EIATTR_FRAME_SIZE
	.align		4
.L_289:
        /*0624*/ 	.byte	0x04, 0x11
        /*0626*/ 	.short	(.L_291 - .L_290)
	.align		4
.L_290:
        /*0628*/ 	.word	index@(_ZN2at6native40_GLOBAL__N__2351210d_8_Shape_cu_49f7391c30CatArrayBatchedCopy_vectorizedINS1_10OpaqueTypeILj8EEEjLi2ELi128ELi1ELi16ELi2EEEvPcNS1_25CatArrInputTensorMetadataIT_T0_XT2_EXT3_EEENS1_16TensorSizeStrideIS8_Lj4EEEiS8_)
        /*062c*/ 	.word	0x00000000


	//----- nvinfo : EIATTR_REGCOUNT
	.align		4
.L_291:
        /*0630*/ 	.byte	0x04, 0x2f
        /*0632*/ 	.short	(.L_293 - .L_292)
	.align		4
.L_292:
        /*0634*/ 	.word	index@(_ZN2at6native40_GLOBAL__N__2351210d_8_Shape_cu_49f7391c35CatArrayBatchedCopy_alignedK_contigINS1_10OpaqueTypeILj8EEEjLi2ELi128ELi1ELi16EEEvPT_NS1_25CatArrInputTensorMetadataIS5_T0_XT2_EXT3_EEENS1_16TensorSizeStrideIS8_Lj4EEEiS8_)
        /*0638*/ 	.word	0x0000001a


	//----- nvinfo : EIATTR_FRAME_SIZE
	.align		4
.L_293:
        /*063c*/ 	.byte	0x04, 0x11
        /*063e*/ 	.short	(.L_295 - .L_294)
	.align		4
.L_294:
        /*0640*/ 	.word	index@(_ZN2at6native40_GLOBAL__N__2351210d_8_Shape_cu_49f7391c35CatArrayBatchedCopy_alignedK_contigINS1_10OpaqueTypeILj8EEEjLi2ELi128ELi1ELi16EEEvPT_NS1_25CatArrInputTensorMetadataIS5_T0_XT2_EXT3_EEENS1_16TensorSizeStrideIS8_Lj4EEEiS8_)
        /*0644*/ 	.word	0x00000000


	//----- nvinfo : EIATTR_REGCOUNT
	.align		4
.L_295:
        /*0648*/ 	.byte	0x04, 0x2f
        /*064a*/ 	.short	(.L_297 - .L_296)
	.align		4
.L_296:
        /*064c*/ 	.word	index@(_ZN2at6native40_GLOBAL__N__2351210d_8_Shape_cu_49f7391c35CatArrayBatchedCopy_alignedK_contigINS1_10OpaqueTypeILj8EEEjLi2ELi128ELi1ELi8EEEvPT_NS1_25CatArrInputTensorMetadataIS5_T0_XT2_EXT3_EEENS1_16TensorSizeStrideIS8_Lj4EEEiS8_)
        /*0650*/ 	.word	0x00000018


	//----- nvinfo : EIATTR_FRAME_SIZE
	.align		4
.L_297:
        /*0654*/ 	.byte	0x04, 0x11
        /*0656*/ 	.short	(.L_299 - .L_298)
	.align		4
.L_298:
        /*0658*/ 	.word	index@(_ZN2at6native40_GLOBAL__N__2351210d_8_Shape_cu_49f7391c35CatArrayBatchedCopy_alignedK_contigINS1_10OpaqueTypeILj8EEEjLi2ELi128ELi1ELi8EEEvPT_NS1_25CatArrInputTensorMetadataIS5_T0_XT2_EXT3_EEENS1_16TensorSizeStrideIS8_Lj4EEEiS8_)
        /*065c*/ 	.word	0x00000000


	//----- nvinfo : EIATTR_REGCOUNT
	.align		4
.L_299:
        /*0660*/ 	.byte	0x04, 0x2f
        /*0662*/ 	.short	(.L_301 - .L_300)
	.align		4
.L_300:
        /*0664*/ 	.word	index@(_ZN2at6native40_GLOBAL__N__2351210d_8_Shape_cu_49f7391c26CatArrayBatchedCopy_contigINS1_10OpaqueTypeILj8EEEjLi2ELi128ELi1EEEvPT_NS1_25CatArrInputTensorMetadataIS5_T0_XT2_EXT3_EEENS1_16TensorSizeStrideIS8_Lj4EEEiS8_)
        /*0668*/ 	.word	0x00000011


	//----- nvinfo : EIATTR_FRAME_SIZE
	.align		4
.L_301:
        /*066c*/ 	.byte	0x04, 0x11
        /*066e*/ 	.short	(.L_303 - .L_302)
	.align		4
.L_302:
        /*0670*/ 	.word	index@(_ZN2at6native40_GLOBAL__N__2351210d_8_Shape_cu_49f7391c26CatArrayBatchedCopy_contigINS1_10OpaqueTypeILj8EEEjLi2ELi128ELi1EEEvPT_NS1_25CatArrInputTensorMetadataIS5_T0_XT2_EXT3_EEENS1_16TensorSizeStrideIS8_Lj4EEEiS8_)
        /*0674*/ 	.word	0x00000000


	//----- nvinfo : EIATTR_REGCOUNT
	.align		4
.L_303:
        /*0678*/ 	.byte	0x04, 0x2f
        /*067a*/ 	.short	(.L_305 - .L_304)
	.align		4
.L_304:
        /*067c*/ 	.word	index@(_ZN2at6native40_GLOBAL__N__2351210d_8_Shape_cu_49f7391c19CatArrayBatchedCopyINS1_10OpaqueTypeILj8EEEjLi2ELi128ELi1EEEvPT_NS1_25CatArrInputTensorMetadataIS5_T0_XT2_EXT3_EEENS1_16TensorSizeStrideIS8_Lj4EEEiS8_)
        /*0680*/ 	.word	0x00000015


	//----- nvinfo : EIATTR_FRAME_SIZE
	.align		4
.L_305:
        /*0684*/ 	.byte	0x04, 0x11
        /*0686*/ 	.short	(.L_307 - .L_306)
	.align		4
.L_306:
        /*0688*/ 	.word	index@(_ZN2at6native40_GLOBAL__N__2351210d_8_Shape_cu_49f7391c19CatArrayBatchedCopyINS1_10OpaqueTypeILj8EEEjLi2ELi128ELi1EEEvPT_NS1_25CatArrInputTensorMetadataIS5_T0_XT2_EXT3_EEENS1_16TensorSizeStrideIS8_Lj4EEEiS8_)
        /*068c*/ 	.word	0x00000000


	//----- nvinfo : EIATTR_REGCOUNT
	.align		4
.L_307:
        /*0690*/ 	.byte	0x04, 0x2f
        /*0692*/ 	.short	(.L_309 - .L_308)
	.align		4
.L_308:
        /*0694*/ 	.word	index@(_ZN2at6native40_GLOBAL__N__2351210d_8_Shape_cu_49f7391c30CatArrayBatchedCopy_vectorizedINS1_10OpaqueTypeILj8EEEjLi3ELi128ELi1ELi16ELi2EEEvPcNS1_25CatArrInputTensorMetadataIT_T0_XT2_EXT3_EEENS1_16TensorSizeStrideIS8_Lj4EEEiS8_)
        /*0698*/ 	.word	0x00000016


	//----- nvinfo : EIATTR_FRAME_SIZE
	.align		4
.L_309:
        /*069c*/ 	.byte	0x04, 0x11
        /*069e*/ 	.short	(.L_311 - .L_310)
	.align		4
.L_310:
        /*06a0*/ 	.word	index@(_ZN2at6native40_GLOBAL__N__2351210d_8_Shape_cu_49f7391c30CatArrayBatchedCopy_vectorizedINS1_10OpaqueTypeILj8EEEjLi3ELi128ELi1ELi16ELi2EEEvPcNS1_25CatArrInputTensorMetadataIT_T0_XT2_EXT3_EEENS1_16TensorSizeStrideIS8_Lj4EEEiS8_)
        /*06a4*/ 	.word	0x00000000


	//----- nvinfo : EIATTR_REGCOUNT
	.align		4
.L_311:
        /*06a8*/ 	.byte	0x04, 0x2f
        /*06aa*/ 	.short	(.L_313 - .L_312)
	.align		4
.L_312:
        /*06ac*/ 	.word	index@(_ZN2at6native40_GLOBAL__N__2351210d_8_Shape_cu_49f7391c35CatArrayBatchedCopy_alignedK_contigINS1_10OpaqueTypeILj8EEEjLi3ELi128ELi1ELi16EEEvPT_NS1_25CatArrInputTensorMetadataIS5_T0_XT2_EXT3_EEENS1_16TensorSizeStrideIS8_Lj4EEEiS8_)
        /*06b0*/ 	.word	0x0000001f


	//----- nvinfo : EIATTR_FRAME_SIZE
	.align		4
.L_313:
        /*06b4*/ 	.byte	0x04, 0x11
        /*06b6*/ 	.short	(.L_315 - .L_314)
	.align		4
.L_314:
        /*06b8*/ 	.word	index@(_ZN2at6native40_GLOBAL__N__2351210d_8_Shape_cu_49f7391c35CatArrayBatchedCopy_alignedK_contigINS1_10OpaqueTypeILj8EEEjLi3ELi128ELi1ELi16EEEvPT_NS1_25CatArrInputTensorMetadataIS5_T0_XT2_EXT3_EEENS1_16TensorSizeStrideIS8_Lj4EEEiS8_)
        /*06bc*/ 	.word	0x00000000


	//----- nvinfo : EIATTR_REGCOUNT
	.align		4
.L_315:
        /*06c0*/ 	.byte	0x04, 0x2f
        /*06c2*/ 	.short	(.L_317 - .L_316)
	.align		4
.L_316:
        /*06c4*/ 	.word	index@(_ZN2at6native40_GLOBAL__N__2351210d_8_Shape_cu_49f7391c35CatArrayBatchedCopy_alignedK_contigINS1_10OpaqueTypeILj8EEEjLi3ELi128ELi1ELi8EEEvPT_NS1_25CatArrInputTensorMetadataIS5_T0_XT2_EXT3_EEENS1_16TensorSizeStrideIS8_Lj4EEEiS8_)
        /*06c8*/ 	.word	0x0000001a


	//----- nvinfo : EIATTR_FRAME_SIZE
	.align		4
.L_317:
        /*06cc*/ 	.byte	0x04, 0x11
        /*06ce*/ 	.short	(.L_319 - .L_318)
	.align		4
.L_318:
        /*06d0*/ 	.word	index@(_ZN2at6native40_GLOBAL__N__2351210d_8_Shape_cu_49f7391c35CatArrayBatchedCopy_alignedK_contigINS1_10OpaqueTypeILj8EEEjLi3ELi128ELi1ELi8EEEvPT_NS1_25CatArrInputTensorMetadataIS5_T0_XT2_EXT3_EEENS1_16TensorSizeStrideIS8_Lj4EEEiS8_)
        /*06d4*/ 	.word	0x00000000


	//----- nvinfo : EIATTR_REGCOUNT
	.align		4
.L_319:
        /*06d8*/ 	.byte	0x04, 0x2f
        /*06da*/ 	.short	(.L_321 - .L_320)
	.align		4
.L_320:
        /*06dc*/ 	.word	index@(_ZN2at6native40_GLOBAL__N__2351210d_8_Shape_cu_49f7391c26CatArrayBatchedCopy_contigINS1_10OpaqueTypeILj8EEEjLi3ELi128ELi1EEEvPT_NS1_25CatArrInputTensorMetadataIS5_T0_XT2_EXT3_EEENS1_16TensorSizeStrideIS8_Lj4EEEiS8_)
        /*06e0*/ 	.word	0x00000015


	//----- nvinfo : EIATTR_FRAME_SIZE
	.align		4
.L_321:
        /*06e4*/ 	.byte	0x04, 0x11
        /*06e6*/ 	.short	(.L_323 - .L_322)
	.align		4
.L_322:
        /*06e8*/ 	.word	index@(_ZN2at6native40_GLOBAL__N__2351210d_8_Shape_cu_49f7391c26CatArrayBatchedCopy_contigINS1_10OpaqueTypeILj8EEEjLi3ELi128ELi1EEEvPT_NS1_25CatArrInputTensorMetadataIS5_T0_XT2_EXT3_EEENS1_16TensorSizeStrideIS8_Lj4EEEiS8_)
        /*06ec*/ 	.word	0x00000000


	//----- nvinfo : EIATTR_REGCOUNT
	.align		4
.L_323:
        /*06f0*/ 	.byte	0x04, 0x2f
        /*06f2*/ 	.short	(.L_325 - .L_324)
	.align		4
.L_324:
        /*06f4*/ 	.word	index@(_ZN2at6native40_GLOBAL__N__2351210d_8_Shape_cu_49f7391c19CatArrayBatchedCopyINS1_10OpaqueTypeILj8EEEjLi3ELi128ELi1EEEvPT_NS1_25CatArrInputTensorMetadataIS5_T0_XT2_EXT3_EEENS1_16TensorSizeStrideIS8_Lj4EEEiS8_)
        /*06f8*/ 	.word	0x0000001c


	//----- nvinfo : EIATTR_FRAME_SIZE
	.align		4
.L_325:
        /*06fc*/ 	.byte	0x04, 0x11
        /*06fe*/ 	.short	(.L_327 - .L_326)
	.align		4
.L_326:
        /*0700*/ 	.word	index@(_ZN2at6native40_GLOBAL__N__2351210d_8_Shape_cu_49f7391c19CatArrayBatchedCopyINS1_10OpaqueTypeILj8EEEjLi3ELi128ELi1EEEvPT_NS1_25CatArrInputTensorMetadataIS5_T0_XT2_EXT3_EEENS1_16TensorSizeStrideIS8_Lj4EEEiS8_)
        /*0704*/ 	.word	0x00000000


	//----- nvinfo : EIATTR_REGCOUNT
	.align		4
.L_327:
        /*0708*/ 	.byte	0x04, 0x2f
        /*070a*/ 	.short	(.L_329 - .L_328)
	.align		4
.L_328:
        /*070c*/ 	.word	index@(_ZN2at6native40_GLOBAL__N__2351210d_8_Shape_cu_49f7391c30CatArrayBatchedCopy_vectorizedINS1_10OpaqueTypeILj8EEEjLi4ELi128ELi1ELi16ELi2EEEvPcNS1_25CatArrInputTensorMetadataIT_T0_XT2_EXT3_EEENS1_16TensorSizeStrideIS8_Lj4EEEiS8_)
        /*0710*/ 	.word	0x0000001a


	//----- nvinfo : EIATTR_FRAME_SIZE
	.align		4
.L_329:
        /*0714*/ 	.byte	0x04, 0x11
        /*0716*/ 	.short	(.L_331 - .L_330)
	.align		4
.L_330:
        /*0718*/ 	.word	index@(_ZN2at6native40_GLOBAL__N__2351210d_8_Shape_cu_49f7391c30CatArrayBatchedCopy_vectorizedINS1_10OpaqueTypeILj8EEEjLi4ELi128ELi1ELi16ELi2EEEvPcNS1_25CatArrInputTensorMetadataIT_T0_XT2_EXT3_EEENS1_16TensorSizeStrideIS8_Lj4EEEiS8_)
        /*071c*/ 	.word	0x00000000


	//----- nvinfo : EIATTR_REGCOUNT
	.align		4
.L_331:
        /*0720*/ 	.byte	0x04, 0x2f
        /*0722*/ 	.short	(.L_333 - .L_332)
	.align		4
.L_332:
        /*0724*/ 	.word	index@(_ZN2at6native40_GLOBAL__N__2351210d_8_Shape_cu_49f7391c35CatArrayBatchedCopy_alignedK_contigINS1_10OpaqueTypeILj8EEEjLi4ELi128ELi1ELi16EEEvPT_NS1_25CatArrInputTensorMetadataIS5_T0_XT2_EXT3_EEENS1_16TensorSizeStrideIS8_Lj4EEEiS8_)
        /*0728*/ 	.word	0x0000001e


	//----- nvinfo : EIATTR_FRAME_SIZE
	.align		4
.L_333:
        /*072c*/ 	.byte	0x04, 0x11
        /*072e*/ 	.short	(.L_335 - .L_334)
	.align		4
.L_334:
        /*0730*/ 	.word	index@(_ZN2at6native40_GLOBAL__N__2351210d_8_Shape_cu_49f7391c35CatArrayBatchedCopy_alignedK_contigINS1_10OpaqueTypeILj8EEEjLi4ELi128ELi1ELi16EEEvPT_NS1_25CatArrInputTensorMetadataIS5_T0_XT2_EXT3_EEENS1_16TensorSizeStrideIS8_Lj4EEEiS8_)
        /*0734*/ 	.word	0x00000000


	//----- nvinfo : EIATTR_REGCOUNT
	.align		4
.L_335:
        /*0738*/ 	.byte	0x04, 0x2f
        /*073a*/ 	.short	(.L_337 - .L_336)
	.align		4
.L_336:
        /*073c*/ 	.word	index@(_ZN2at6native40_GLOBAL__N__2351210d_8_Shape_cu_49f7391c35CatArrayBatchedCopy_alignedK_contigINS1_10OpaqueTypeILj8EEEjLi4ELi128ELi1ELi8EEEvPT_NS1_25CatArrInputTensorMetadataIS5_T0_XT2_EXT3_EEENS1_16TensorSizeStrideIS8_Lj4EEEiS8_)
        /*0740*/ 	.word	0x0000001e


	//----- nvinfo : EIATTR_FRAME_SIZE
	.align		4
.L_337:
        /*0744*/ 	.byte	0x04, 0x11
        /*0746*/ 	.short	(.L_339 - .L_338)
	.align		4
.L_338:
        /*0748*/ 	.word	index@(_ZN2at6native40_GLOBAL__N__2351210d_8_Shape_cu_49f7391c35CatArrayBatchedCopy_alignedK_contigINS1_10OpaqueTypeILj8EEEjLi4ELi128ELi1ELi8EEEvPT_NS1_25CatArrInputTensorMetadataIS5_T0_XT2_EXT3_EEENS1_16TensorSizeStrideIS8_Lj4EEEiS8_)
        /*074c*/ 	.word	0x00000000


	//----- nvinfo : EIATTR_REGCOUNT
	.align		4
.L_339:
        /*0750*/ 	.byte	0x04, 0x2f
        /*0752*/ 	.short	(.L_341 - .L_340)
	.align		4
.L_340:
        /*0754*/ 	.word	index@(_ZN2at6native40_GLOBAL__N__2351210d_8_Shape_cu_49f7391c26CatArrayBatchedCopy_contigINS1_10OpaqueTypeILj8EEEjLi4ELi128ELi1EEEvPT_NS1_25CatArrInputTensorMetadataIS5_T0_XT2_EXT3_EEENS1_16TensorSizeStrideIS8_Lj4EEEiS8_)
        /*0758*/ 	.word	0x00000018


	//----- nvinfo : EIATTR_FRAME_SIZE
	.align		4
.L_341:
        /*075c*/ 	.byte	0x04, 0x11
        /*075e*/ 	.short	(.L_343 - .L_342)
	.align		4
.L_342:
        /*0760*/ 	.word	index@(_ZN2at6native40_GLOBAL__N__2351210d_8_Shape_cu_49f7391c26CatArrayBatchedCopy_contigINS1_10OpaqueTypeILj8EEEjLi4ELi128ELi1EEEvPT_NS1_25CatArrInputTensorMetadataIS5_T0_XT2_EXT3_EEENS1_16TensorSizeStrideIS8_Lj4EEEiS8_)
        /*0764*/ 	.word	0x00000000


	//----- nvinfo : EIATTR_REGCOUNT
	.align		4
.L_343:
        /*0768*/ 	.byte	0x04, 0x2f
        /*076a*/ 	.short	(.L_345 - .L_344)
	.align		4
.L_344:
        /*076c*/ 	.word	index@(_ZN2at6native40_GLOBAL__N__2351210d_8_Shape_cu_49f7391c19CatArrayBatchedCopyINS1_10OpaqueTypeILj8EEEjLi4ELi128ELi1EEEvPT_NS1_25CatArrInputTensorMetadataIS5_T0_XT2_EXT3_EEENS1_16TensorSizeStrideIS8_Lj4EEEiS8_)
        /*0770*/ 	.word	0x00000018


	//----- nvinfo : EIATTR_FRAME_SIZE
	.align		4
.L_345:
        /*0774*/ 	.byte	0x04, 0x11
        /*0776*/ 	.short	(.L_347 - .L_346)
	.align		4
.L_346:
        /*0778*/ 	.word	index@(_ZN2at6native40_GLOBAL__N__2351210d_8_Shape_cu_49f7391c19CatArrayBatchedCopyINS1_10OpaqueTypeILj8EEEjLi4ELi128ELi1EEEvPT_NS1_25CatArrInputTensorMetadataIS5_T0_XT2_EXT3_EEENS1_16TensorSizeStrideIS8_Lj4EEEiS8_)
        /*077c*/ 	.word	0x00000000


	//----- nvinfo : EIATTR_REGCOUNT
	.align		4
.L_347:
        /*0780*/ 	.byte	0x04, 0x2f
        /*0782*/ 	.short	(.L_349 - .L_348)
	.align		4
.L_348:
        /*0784*/ 	.word	index@(_ZN2at6native40_GLOBAL__N__2351210d_8_Shape_cu_49f7391c30CatArrayBatchedCopy_vectorizedINS1_10OpaqueTypeILj16EEEjLi1ELi128ELi1ELi16ELi1EEEvPcNS1_25CatArrInputTensorMetadataIT_T0_XT2_EXT3_EEENS1_16TensorSizeStrideIS8_Lj4EEEiS8_)
        /*0788*/ 	.word	0x00000010


	//----- nvinfo : EIATTR_FRAME_SIZE
	.align		4
.L_349:
        /*078c*/ 	.byte	0x04, 0x11
        /*078e*/ 	.short	(.L_351 - .L_350)
	.align		4
.L_350:
        /*0790*/ 	.word	index@(_ZN2at6native40_GLOBAL__N__2351210d_8_Shape_cu_49f7391c30CatArrayBatchedCopy_vectorizedINS1_10OpaqueTypeILj16EEEjLi1ELi128ELi1ELi16ELi1EEEvPcNS1_25CatArrInputTensorMetadataIT_T0_XT2_EXT3_EEENS1_16TensorSizeStrideIS8_Lj4EEEiS8_)
        /*0794*/ 	.word	0x00000000


	//----- nvinfo : EIATTR_REGCOUNT
	.align		4
.L_351:
        /*0798*/ 	.byte	0x04, 0x2f
        /*079a*/ 	.short	(.L_353 - .L_352)
	.align		4
.L_352:
        /*079c*/ 	.word	index@(_ZN2at6native40_GLOBAL__N__2351210d_8_Shape_cu_49f7391c35CatArrayBatchedCopy_alignedK_contigINS1_10OpaqueTypeILj16EEEjLi1ELi128ELi1ELi16EEEvPT_NS1_25CatArrInputTensorMetadataIS5_T0_XT2_EXT3_EEENS1_16TensorSizeStrideIS8_Lj4EEEiS8_)
        /*07a0*/ 	.word	0x00000020


	//----- nvinfo : EIATTR_FRAME_SIZE
	.align		4
.L_353:
        /*07a4*/ 	.byte	0x04, 0x11
        /*07a6*/ 	.short	(.L_355 - .L_354)
	.align		4
.L_354:
        /*07a8*/ 	.word	index@(_ZN2at6native40_GLOBAL__N__2351210d_8_Shape_cu_49f7391c35CatArrayBatchedCopy_alignedK_contigINS1_10OpaqueTypeILj16EEEjLi1ELi128ELi1ELi16EEEvPT_NS1_25CatArrInputTensorMetadataIS5_T0_XT2_EXT3_EEENS1_16TensorSizeStrideIS8_Lj4EEEiS8_)
        /*07ac*/ 	.word	0x00000000


	//----- nvinfo : EIATTR_REGCOUNT
	.align		4
.L_355:
        /*07b0*/ 	.byte	0x04, 0x2f
        /*07b2*/ 	.short	(.L_357 - .L_356)
	.align		4
.L_356:
        /*07b4*/ 	.word	index@(_ZN2at6native40_GLOBAL__N__2351210d_8_Shape_cu_49f7391c35CatArrayBatchedCopy_alignedK_contigINS1_10OpaqueTypeILj16EEEjLi1ELi128ELi1ELi8EEEvPT_NS1_25CatArrInputTensorMetadataIS5_T0_XT2_EXT3_EEENS1_16TensorSizeStrideIS8_Lj4EEEiS8_)
        /*07b8*/ 	.word	0x00000020


	//----- nvinfo : EIATTR_FRAME_SIZE
	.align		4
.L_357:
        /*07bc*/ 	.byte	0x04, 0x11
        /*07be*/ 	.short	(.L_359 - .L_358)
	.align		4
.L_358:
        /*07c0*/ 	.word	index@(_ZN2at6native40_GLOBAL__N__2351210d_8_Shape_cu_49f7391c35CatArrayBatchedCopy_alignedK_contigINS1_10OpaqueTypeILj16EEEjLi1ELi128ELi1ELi8EEEvPT_NS1_25CatArrInputTensorMetadataIS5_T0_XT2_EXT3_EEENS1_16TensorSizeStrideIS8_Lj4EEEiS8_)
        /*07c4*/ 	.word	0x00000000


	//----- nvinfo : EIATTR_REGCOUNT
	.align		4
.L_359:
        /*07c8*/ 	.byte	0x04, 0x2f
        /*07ca*/ 	.short	(.L_361 - .L_360)
	.align		4
.L_360:
        /*07cc*/ 	.word	index@(_ZN2at6native40_GLOBAL__N__2351210d_8_Shape_cu_49f7391c26CatArrayBatchedCopy_contigINS1_10OpaqueTypeILj16EEEjLi1ELi128ELi1EEEvPT_NS1_25CatArrInputTensorMetadataIS5_T0_XT2_EXT3_EEENS1_16TensorSizeStrideIS8_Lj4EEEiS8_)
        /*07d0*/ 	.word	0x00000012


	//----- nvinfo : EIATTR_FRAME_SIZE
	.align		4
.L_361:
        /*07d4*/ 	.byte	0x04, 0x11
        /*07d6*/ 	.short	(.L_363 - .L_362)
	.align		4
.L_362:
        /*07d8*/ 	.word	index@(_ZN2at6native40_GLOBAL__N__2351210d_8_Shape_cu_49f7391c26CatArrayBatchedCopy_contigINS1_10OpaqueTypeILj16EEEjLi1ELi128ELi1EEEvPT_NS1_25CatArrInputTensorMetadataIS5_T0_XT2_EXT3_EEENS1_16TensorSizeStrideIS8_Lj4EEEiS8_)
        /*07dc*/ 	.word	0x00000000


	//----- nvinfo : EIATTR_REGCOUNT
	.align		4
.L_363:
        /*07e0*/ 	.byte	0x04, 0x2f
        /*07e2*/ 	.short	(.L_365 - .L_364)
	.align		4
.L_364:
        /*07e4*/ 	.word	index@(_ZN2at6native40_GLOBAL__N__2351210d_8_Shape_cu_49f7391c19CatArrayBatchedCopyINS1_10OpaqueTypeILj16EEEjLi1ELi128ELi1EEEvPT_NS1_25CatArrInputTensorMetadataIS5_T0_XT2_EXT3_EEENS1_16TensorSizeStrideIS8_Lj4EEEiS8_)
        /*07e8*/ 	.word	0x0000000f


	//----- nvinfo : EIATTR_FRAME_SIZE
	.align		4
.L_365:
        /*07ec*/ 	.byte	0x04, 0x11
        /*07ee*/ 	.short	(.L_367 - .L_366)
	.align		4
.L_366:
        /*07f0*/ 	.word	index@(_ZN2at6native40_GLOBAL__N__2351210d_8_Shape_cu_49f7391c19CatArrayBatchedCopyINS1_10OpaqueTypeILj16EEEjLi1ELi128ELi1EEEvPT_NS1_25CatArrInputTensorMetadataIS5_T0_XT2_EXT3_EEENS1_16TensorSizeStrideIS8_Lj4EEEiS8_)
        /*07f4*/ 	.word	0x00000000


	//----- nvinfo : EIATTR_REGCOUNT
	.align		4
.L_367:
        /*07f8*/ 	.byte	0x04, 0x2f
        /*07fa*/ 	.short	(.L_369 - .L_368)
	.align		4
.L_368:
        /*07fc*/ 	.word	index@(_ZN2at6native40_GLOBAL__N__2351210d_8_Shape_cu_49f7391c30CatArrayBatchedCopy_vectorizedINS1_10OpaqueTypeILj16EEEjLi2ELi128ELi1ELi16ELi1EEEvPcNS1_25CatArrInputTensorMetadataIT_T0_XT2_EXT3_EEENS1_16TensorSizeStrideIS8_Lj4EEEiS8_)
        /*0800*/ 	.word	0x00000012


	//----- nvinfo : EIATTR_FRAME_SIZE
	.align		4
.L_369:
        /*0804*/ 	.byte	0x04, 0x11
        /*0806*/ 	.short	(.L_371 - .L_370)
	.align		4
.L_370:
        /*0808*/ 	.word	index@(_ZN2at6native40_GLOBAL__N__2351210d_8_Shape_cu_49f7391c30CatArrayBatchedCopy_vectorizedINS1_10OpaqueTypeILj16EEEjLi2ELi128ELi1ELi16ELi1EEEvPcNS1_25CatArrInputTensorMetadataIT_T0_XT2_EXT3_EEENS1_16TensorSizeStrideIS8_Lj4EEEiS8_)
        /*080c*/ 	.word	0x00000000


	//----- nvinfo : EIATTR_REGCOUNT
	.align		4
.L_371:
        /*0810*/ 	.byte	0x04, 0x2f
        /*0812*/ 	.short	(.L_373 - .L_372)
	.align		4
.L_372:
        /*0814*/ 	.word	index@(_ZN2at6native40_GLOBAL__N__2351210d_8_Shape_cu_49f7391c35CatArrayBatchedCopy_alignedK_contigINS1_10OpaqueTypeILj16EEEjLi2ELi128ELi1ELi16EEEvPT_NS1_25CatArrInputTensorMetadataIS5_T0_XT2_EXT3_EEENS1_16TensorSizeStrideIS8_Lj4EEEiS8_)
        /*0818*/ 	.word	0x0000001a


	//----- nvinfo : EIATTR_FRAME_SIZE
	.align		4
.L_373:
        /*081c*/ 	.byte	0x04, 0x11
        /*081e*/ 	.short	(.L_375 - .L_374)
	.align		4
.L_374:
        /*0820*/ 	.word	index@(_ZN2at6native40_GLOBAL__N__2351210d_8_Shape_cu_49f7391c35CatArrayBatchedCopy_alignedK_contigINS1_10OpaqueTypeILj16EEEjLi2ELi128ELi1ELi16EEEvPT_NS1_25CatArrInputTensorMetadataIS5_T0_XT2_EXT3_EEENS1_16TensorSizeStrideIS8_Lj4EEEiS8_)
        /*0824*/ 	.word	0x00000000


	//----- nvinfo : EIATTR_REGCOUNT
	.align		4
.L_375:
        /*0828*/ 	.byte	0x04, 0x2f
        /*082a*/ 	.short	(.L_377 - .L_376)
	.align		4
.L_376:
        /*082c*/ 	.word	index@(_ZN2at6native40_GLOBAL__N__2351210d_8_Shape_cu_49f7391c35CatArrayBatchedCopy_alignedK_contigINS1_10OpaqueTypeILj16EEEjLi2ELi128ELi1ELi8EEEvPT_NS1_25CatArrInputTensorMetadataIS5_T0_XT2_EXT3_EEENS1_16TensorSizeStrideIS8_Lj4EEEiS8_)
        /*0830*/ 	.word	0x0000001a


	//----- nvinfo : EIATTR_FRAME_SIZE
	.align		4
.L_377:
        /*0834*/ 	.byte	0x04, 0x11
        /*0836*/ 	.short	(.L_379 - .L_378)
	.align		4
.L_378:
        /*0838*/ 	.word	index@(_ZN2at6native40_GLOBAL__N__2351210d_8_Shape_cu_49f7391c35CatArrayBatchedCopy_alignedK_contigINS1_10OpaqueTypeILj16EEEjLi2ELi128ELi1ELi8EEEvPT_NS1_25CatArrInputTensorMetadataIS5_T0_XT2_EXT3_EEENS1_16TensorSizeStrideIS8_Lj4EEEiS8_)
        /*083c*/ 	.word	0x00000000


	//----- nvinfo : EIATTR_REGCOUNT
	.align		4
.L_379:
        /*0840*/ 	.byte	0x04, 0x2f
        /*0842*/ 	.short	(.L_381 - .L_380)
	.align		4
.L_380:
        /*0844*/ 	.word	index@(_ZN2at6native40_GLOBAL__N__2351210d_8_Shape_cu_49f7391c26CatArrayBatchedCopy_contigINS1_10OpaqueTypeILj16EEEjLi2ELi128ELi1EEEvPT_NS1_25CatArrInputTensorMetadataIS5_T0_XT2_EXT3_EEENS1_16TensorSizeStrideIS8_Lj4EEEiS8_)
        /*0848*/ 	.word	0x00000013


	//----- nvinfo : EIATTR_FRAME_SIZE
	.align		4
.L_381:
        /*084c*/ 	.byte	0x04, 0x11
        /*084e*/ 	.short	(.L_383 - .L_382)
	.align		4
.L_382:
        /*0850*/ 	.word	index@(_ZN2at6native40_GLOBAL__N__2351210d_8_Shape_cu_49f7391c26CatArrayBatchedCopy_contigINS1_10OpaqueTypeILj16EEEjLi2ELi128ELi1EEEvPT_NS1_25CatArrInputTensorMetadataIS5_T0_XT2_EXT3_EEENS1_16TensorSizeStrideIS8_Lj4EEEiS8_)
        /*0854*/ 	.word	0x00000000


	//----- nvinfo : EIATTR_REGCOUNT
	.align		4
.L_383:
        /*0858*/ 	.byte	0x04, 0x2f
        /*085a*/ 	.short	(.L_385 - .L_384)
	.align		4
.L_384:
        /*085c*/ 	.word	index@(_ZN2at6native40_GLOBAL__N__2351210d_8_Shape_cu_49f7391c19CatArrayBatchedCopyINS1_10OpaqueTypeILj16EEEjLi2ELi128ELi1EEEvPT_NS1_25CatArrInputTensorMetadataIS5_T0_XT2_EXT3_EEENS1_16TensorSizeStrideIS8_Lj4EEEiS8_)
        /*0860*/ 	.word	0x00000016


	//----- nvinfo : EIATTR_FRAME_SIZE
	.align		4
.L_385:
        /*0864*/ 	.byte	0x04, 0x11
        /*0866*/ 	.short	(.L_387 - .L_386)
	.align		4
.L_386:
        /*0868*/ 	.word	index@(_ZN2at6native40_GLOBAL__N__2351210d_8_Shape_cu_49f7391c19CatArrayBatchedCopyINS1_10OpaqueTypeILj16EEEjLi2ELi128ELi1EEEvPT_NS1_25CatArrInputTensorMetadataIS5_T0_XT2_EXT3_EEENS1_16TensorSizeStrideIS8_Lj4EEEiS8_)
        /*086c*/ 	.word	0x00000000


	//----- nvinfo : EIATTR_REGCOUNT
	.align		4
.L_387:
        /*0870*/ 	.byte	0x04, 0x2f
        /*0872*/ 	.short	(.L_389 - .L_388)
	.align		4
.L_388:
        /*0874*/ 	.word	index@(_ZN2at6native40_GLOBAL__N__2351210d_8_Shape_cu_49f7391c30CatArrayBatchedCopy_vectorizedINS1_10OpaqueTypeILj16EEEjLi3ELi128ELi1ELi16ELi1EEEvPcNS1_25CatArrInputTensorMetadataIT_T0_XT2_EXT3_EEENS1_16TensorSizeStrideIS8_Lj4EEEiS8_)
        /*0878*/ 	.word	0x00000017


	//----- nvinfo : EIATTR_FRAME_SIZE
	.align		4
.L_389:
        /*087c*/ 	.byte	0x04, 0x11
        /*087e*/ 	.short	(.L_391 - .L_390)
	.align		4
.L_390:
        /*0880*/ 	.word	index@(_ZN2at6native40_GLOBAL__N__2351210d_8_Shape_cu_49f7391c30CatArrayBatchedCopy_vectorizedINS1_10OpaqueTypeILj16EEEjLi3ELi128ELi1ELi16ELi1EEEvPcNS1_25CatArrInputTensorMetadataIT_T0_XT2_EXT3_EEENS1_16TensorSizeStrideIS8_Lj4EEEiS8_)
        /*0884*/ 	.word	0x00000000


	//----- nvinfo : EIATTR_REGCOUNT
	.align		4
.L_391:
        /*0888*/ 	.byte	0x04, 0x2f
        /*088a*/ 	.short	(.L_393 - .L_392)
	.align		4
.L_392:
        /*088c*/ 	.word	index@(_ZN2at6native40_GLOBAL__N__2351210d_8_Shape_cu_49f7391c35CatArrayBatchedCopy_alignedK_contigINS1_10OpaqueTypeILj16EEEjLi3ELi128ELi1ELi16EEEvPT_NS1_25CatArrInputTensorMetadataIS5_T0_XT2_EXT3_EEENS1_16TensorSizeStrideIS8_Lj4EEEiS8_)
        /*0890*/ 	.word	0x0000001e


	//----- nvinfo : EIATTR_FRAME_SIZE
	.align		4
.L_393:
        /*0894*/ 	.byte	0x04, 0x11
        /*0896*/ 	.short	(.L_395 - .L_394)
	.align		4
.L_394:
        /*0898*/ 	.word	index@(_ZN2at6native40_GLOBAL__N__2351210d_8_Shape_cu_49f7391c35CatArrayBatchedCopy_alignedK_contigINS1_10OpaqueTypeILj16EEEjLi3ELi128ELi1ELi16EEEvPT_NS1_25CatArrInputTensorMetadataIS5_T0_XT2_EXT3_EEENS1_16TensorSizeStrideIS8_Lj4EEEiS8_)
        /*089c*/ 	.word	0x00000000


	//----- nvinfo : EIATTR_REGCOUNT
	.align		4
.L_395:
        /*08a0*/ 	.byte	0x04, 0x2f
        /*08a2*/ 	.short	(.L_397 - .L_396)
	.align		4
.L_396:
        /*08a4*/ 	.word	index@(_ZN2at6native40_GLOBAL__N__2351210d_8_Shape_cu_49f7391c35CatArrayBatchedCopy_alignedK_contigINS1_10OpaqueTypeILj16EEEjLi3ELi128ELi1ELi8EEEvPT_NS1_25CatArrInputTensorMetadataIS5_T0_XT2_EXT3_EEENS1_16TensorSizeStrideIS8_Lj4EEEiS8_)
        /*08a8*/ 	.word	0x0000001e


	//----- nvinfo : EIATTR_FRAME_SIZE
	.align		4
.L_397:
        /*08ac*/ 	.byte	0x04, 0x11
        /*08ae*/ 	.short	(.L_399 - .L_398)
	.align		4
.L_398:
        /*08b0*/ 	.word	index@(_ZN2at6native40_GLOBAL__N__2351210d_8_Shape_cu_49f7391c35CatArrayBatchedCopy_alignedK_contigINS1_10OpaqueTypeILj16EEEjLi3ELi128ELi1ELi8EEEvPT_NS1_25CatArrInputTensorMetadataIS5_T0_XT2_EXT3_EEENS1_16TensorSizeStrideIS8_Lj4EEEiS8_)
        /*08b4*/ 	.word	0x00000000


	//----- nvinfo : EIATTR_REGCOUNT
	.align		4
.L_399:
        /*08b8*/ 	.byte	0x04, 0x2f
        /*08ba*/ 	.short	(.L_401 - .L_400)
	.align		4
.L_400:
        /*08bc*/ 	.word	index@(_ZN2at6native40_GLOBAL__N__2351210d_8_Shape_cu_49f7391c26CatArrayBatchedCopy_contigINS1_10OpaqueTypeILj16EEEjLi3ELi128ELi1EEEvPT_NS1_25CatArrInputTensorMetadataIS5_T0_XT2_EXT3_EEENS1_16TensorSizeStrideIS8_Lj4EEEiS8_)
        /*08c0*/ 	.word	0x00000017


	//----- nvinfo : EIATTR_FRAME_SIZE
	.align		4
.L_401:
        /*08c4*/ 	.byte	0x04, 0x11
        /*08c6*/ 	.short	(.L_403 - .L_402)
	.align		4
.L_402:
        /*08c8*/ 	.word	index@(_ZN2at6native40_GLOBAL__N__2351210d_8_Shape_cu_49f7391c26CatArrayBatchedCopy_contigINS1_10OpaqueTypeILj16EEEjLi3ELi128ELi1EEEvPT_NS1_25CatArrInputTensorMetadataIS5_T0_XT2_EXT3_EEENS1_16TensorSizeStrideIS8_Lj4EEEiS8_)
        /*08cc*/ 	.word	0x00000000


	//----- nvinfo : EIATTR_REGCOUNT
	.align		4
.L_403:
        /*08d0*/ 	.byte	0x04, 0x2f
        /*08d2*/ 	.short	(.L_405 - .L_404)
	.align		4
.L_404:
        /*08d4*/ 	.word	index@(_ZN2at6native40_GLOBAL__N__2351210d_8_Shape_cu_49f7391c19CatArrayBatchedCopyINS1_10OpaqueTypeILj16EEEjLi3ELi128ELi1EEEvPT_NS1_25CatArrInputTensorMetadataIS5_T0_XT2_EXT3_EEENS1_16TensorSizeStrideIS8_Lj4EEEiS8_)
        /*08d8*/ 	.word	0x0000001c


	//----- nvinfo : EIATTR_FRAME_SIZE
	.align		4
.L_405:
        /*08dc*/ 	.byte	0x04, 0x11
        /*08de*/ 	.short	(.L_407 - .L_406)
	.align		4
.L_406:
        /*08e0*/ 	.word	index@(_ZN2at6native40_GLOBAL__N__2351210d_8_Shape_cu_49f7391c19CatArrayBatchedCopyINS1_10OpaqueTypeILj16EEEjLi3ELi128ELi1EEEvPT_NS1_25CatArrInputTensorMetadataIS5_T0_XT2_EXT3_EEENS1_16TensorSizeStrideIS8_Lj4EEEiS8_)
        /*08e4*/ 	.word	0x00000000


	//----- nvinfo : EIATTR_REGCOUNT
	.align		4
.L_407:
        /*08e8*/ 	.byte	0x04, 0x2f
        /*08ea*/ 	.short	(.L_409 - .L_408)
	.align		4
.L_408:
        /*08ec*/ 	.word	index@(_ZN2at6native40_GLOBAL__N__2351210d_8_Shape_cu_49f7391c30CatArrayBatchedCopy_vectorizedINS1_10OpaqueTypeILj16EEEjLi4ELi128ELi1ELi16ELi1EEEvPcNS1_25CatArrInputTensorMetadataIT_T0_XT2_EXT3_EEENS1_16TensorSizeStrideIS8_Lj4EEEiS8_)
        /*08f0*/ 	.word	0x0000001a


	//----- nvinfo : EIATTR_FRAME_SIZE
	.align		4
.L_409:
        /*08f4*/ 	.byte	0x04, 0x11
        /*08f6*/ 	.short	(.L_411 - .L_410)
	.align		4
.L_410:
        /*08f8*/ 	.word	index@(_ZN2at6native40_GLOBAL__N__2351210d_8_Shape_cu_49f7391c30CatArrayBatchedCopy_vectorizedINS1_10OpaqueTypeILj16EEEjLi4ELi128ELi1ELi16ELi1EEEvPcNS1_25CatArrInputTensorMetadataIT_T0_XT2_EXT3_EEENS1_16TensorSizeStrideIS8_Lj4EEEiS8_)
        /*08fc*/ 	.word	0x00000000


	//----- nvinfo : EIATTR_REGCOUNT
	.align		4
.L_411:
        /*0900*/ 	.byte	0x04, 0x2f
        /*0902*/ 	.short	(.L_413 - .L_412)
	.align		4
.L_412:
        /*0904*/ 	.word	index@(_ZN2at6native40_GLOBAL__N__2351210d_8_Shape_cu_49f7391c35CatArrayBatchedCopy_alignedK_contigINS1_10OpaqueTypeILj16EEEjLi4ELi128ELi1ELi16EEEvPT_NS1_25CatArrInputTensorMetadataIS5_T0_XT2_EXT3_EEENS1_16TensorSizeStrideIS8_Lj4EEEiS8_)
        /*0908*/ 	.word	0x00000020


	//----- nvinfo : EIATTR_FRAME_SIZE
	.align		4
.L_413:
        /*090c*/ 	.byte	0x04, 0x11
        /*090e*/ 	.short	(.L_415 - .L_414)
	.align		4
.L_414:
        /*0910*/ 	.word	index@(_ZN2at6native40_GLOBAL__N__2351210d_8_Shape_cu_49f7391c35CatArrayBatchedCopy_alignedK_contigINS1_10OpaqueTypeILj16EEEjLi4ELi128ELi1ELi16EEEvPT_NS1_25CatArrInputTensorMetadataIS5_T0_XT2_EXT3_EEENS1_16TensorSizeStrideIS8_Lj4EEEiS8_)
        /*0914*/ 	.word	0x00000000


	//----- nvinfo : EIATTR_REGCOUNT
	.align		4
.L_415:
        /*0918*/ 	.byte	0x04, 0x2f
        /*091a*/ 	.short	(.L_417 - .L_416)
	.align		4
.L_416:
        /*091c*/ 	.word	index@(_ZN2at6native40_GLOBAL__N__2351210d_8_Shape_cu_49f7391c35CatArrayBatchedCopy_alignedK_contigINS1_10OpaqueTypeILj16EEEjLi4ELi128ELi1ELi8EEEvPT_NS1_25CatArrInputTensorMetadataIS5_T0_XT2_EXT3_EEENS1_16TensorSizeStrideIS8_Lj4EEEiS8_)
        /*0920*/ 	.word	0x00000020


	//----- nvinfo : EIATTR_FRAME_SIZE
	.align		4
.L_417:
        /*0924*/ 	.byte	0x04, 0x11
        /*0926*/ 	.short	(.L_419 - .L_418)
	.align		4
.L_418:
        /*0928*/ 	.word	index@(_ZN2at6native40_GLOBAL__N__2351210d_8_Shape_cu_49f7391c35CatArrayBatchedCopy_alignedK_contigINS1_10OpaqueTypeILj16EEEjLi4ELi128ELi1ELi8EEEvPT_NS1_25CatArrInputTensorMetadataIS5_T0_XT2_EXT3_EEENS1_16TensorSizeStrideIS8_Lj4EEEiS8_)
        /*092c*/ 	.word	0x00000000


	//----- nvinfo : EIATTR_REGCOUNT
	.align		4
.L_419:
        /*0930*/ 	.byte	0x04, 0x2f
        /*0932*/ 	.short	(.L_421 - .L_420)
	.align		4
.L_420:
        /*0934*/ 	.word	index@(_ZN2at6native40_GLOBAL__N__2351210d_8_Shape_cu_49f7391c26CatArrayBatchedCopy_contigINS1_10OpaqueTypeILj16EEEjLi4ELi128ELi1EEEvPT_NS1_25CatArrInputTensorMetadataIS5_T0_XT2_EXT3_EEENS1_16TensorSizeStrideIS8_Lj4EEEiS8_)
        /*0938*/ 	.word	0x0000001a


	//----- nvinfo : EIATTR_FRAME_SIZE
	.align		4
.L_421:
        /*093c*/ 	.byte	0x04, 0x11
        /*093e*/ 	.short	(.L_423 - .L_422)
	.align		4
.L_422:
        /*0940*/ 	.word	index@(_ZN2at6native40_GLOBAL__N__2351210d_8_Shape_cu_49f7391c26CatArrayBatchedCopy_contigINS1_10OpaqueTypeILj16EEEjLi4ELi128ELi1EEEvPT_NS1_25CatArrInputTensorMetadataIS5_T0_XT2_EXT3_EEENS1_16TensorSizeStrideIS8_Lj4EEEiS8_)
        /*0944*/ 	.word	0x00000000


	//----- nvinfo : EIATTR_REGCOUNT
	.align		4
.L_423:
        /*0948*/ 	.byte	0x04, 0x2f
        /*094a*/ 	.short	(.L_425 - .L_424)
	.align		4
.L_424:
        /*094c*/ 	.word	index@(_ZN2at6native40_GLOBAL__N__2351210d_8_Shape_cu_49f7391c19CatArrayBatchedCopyINS1_10OpaqueTypeILj16EEEjLi4ELi128ELi1EEEvPT_NS1_25CatArrInputTensorMetadataIS5_T0_XT2_EXT3_EEENS1_16TensorSizeStrideIS8_Lj4EEEiS8_)
        /*0950*/ 	.word	0x0000001a


	//----- nvinfo : EIATTR_FRAME_SIZE
	.align		4
.L_425:
        /*0954*/ 	.byte	0x04, 0x11
        /*0956*/ 	.short	(.L_427 - .L_426)
	.align		4
.L_426:
        /*0958*/ 	.word	index@(_ZN2at6native40_GLOBAL__N__2351210d_8_Shape_cu_49f7391c19CatArrayBatchedCopyINS1_10OpaqueTypeILj16EEEjLi4ELi128ELi1EEEvPT_NS1_25CatArrInputTensorMetadataIS5_T0_XT2_EXT3_EEENS1_16TensorSizeStrideIS8_Lj4EEEiS8_)
        /*095c*/ 	.word	0x00000000


	//----- nvinfo : EIATTR_REGCOUNT
	.align		4
.L_427:
        /*0960*/ 	.byte	0x04, 0x2f
        /*0962*/ 	.short	(.L_429 - .L_428)
	.align		4
.L_428:
        /*0964*/ 	.word	index@(_ZN2at6native40_GLOBAL__N__2351210d_8_Shape_cu_49f7391c30CatArrayBatchedCopy_vectorizedINS1_10OpaqueTypeILj1EEEjLi1ELi64ELi64ELi16ELi16EEEvPcNS1_25CatArrInputTensorMetadataIT_T0_XT2_EXT3_EEENS1_16TensorSizeStrideIS8_Lj4EEEiS8_)
        /*0968*/ 	.word	0x00000012


	//----- nvinfo : EIATTR_FRAME_SIZE
	.align		4
.L_429:
        /*096c*/ 	.byte	0x04, 0x11
        /*096e*/ 	.short	(.L_431 - .L_430)
	.align		4
.L_430:
        /*0970*/ 	.word	index@(_ZN2at6native40_GLOBAL__N__2351210d_8_Shape_cu_49f7391c30CatArrayBatchedCopy_vectorizedINS1_10OpaqueTypeILj1EEEjLi1ELi64ELi64ELi16ELi16EEEvPcNS1_25CatArrInputTensorMetadataIT_T0_XT2_EXT3_EEENS1_16TensorSizeStrideIS8_Lj4EEEiS8_)
        /*0974*/ 	.word	0x00000000


	//----- nvinfo : EIATTR_REGCOUNT
	.align		4
.L_431:
        /*0978*/ 	.byte	0x04, 0x2f
        /*097a*/ 	.short	(.L_433 - .L_432)
	.align		4
.L_432:
        /*097c*/ 	.word	index@(_ZN2at6native40_GLOBAL__N__2351210d_8_Shape_cu_49f7391c35CatArrayBatchedCopy_alignedK_contigINS1_10OpaqueTypeILj1EEEjLi1ELi64ELi64ELi16EEEvPT_NS1_25CatArrInputTensorMetadataIS5_T0_XT2_EXT3_EEENS1_16TensorSizeStrideIS8_Lj4EEEiS8_)
        /*0980*/ 	.word	0x0000001e


	//----- nvinfo : EIATTR_FRAME_SIZE
	.align		4
.L_433:
        /*0984*/ 	.byte	0x04, 0x11
        /*0986*/ 	.short	(.L_435 - .L_434)
	.align		4
.L_434:
        /*0988*/ 	.word	index@(_ZN2at6native40_GLOBAL__N__2351210d_8_Shape_cu_49f7391c35CatArrayBatchedCopy_alignedK_contigINS1_10OpaqueTypeILj1EEEjLi1ELi64ELi64ELi16EEEvPT_NS1_25CatArrInputTensorMetadataIS5_T0_XT2_EXT3_EEENS1_16TensorSizeStrideIS8_Lj4EEEiS8_)
        /*098c*/ 	.word	0x00000000


	//----- nvinfo : EIATTR_REGCOUNT
	.align		4
.L_435:
        /*0990*/ 	.byte	0x04, 0x2f
        /*0992*/ 	.short	(.L_437 - .L_436)
	.align		4
.L_436:
        /*0994*/ 	.word	index@(_ZN2at6native40_GLOBAL__N__2351210d_8_Shape_cu_49f7391c35CatArrayBatchedCopy_alignedK_contigINS1_10OpaqueTypeILj1EEEjLi1ELi64ELi64ELi8EEEvPT_NS1_25CatArrInputTensorMetadataIS5_T0_XT2_EXT3_EEENS1_16TensorSizeStrideIS8_Lj4EEEiS8_)
        /*0998*/ 	.word	0x0000001e


	//----- nvinfo : EIATTR_FRAME_SIZE
	.align		4
.L_437:
        /*099c*/ 	.byte	0x04, 0x11
        /*099e*/ 	.short	(.L_439 - .L_438)
	.align		4
.L_438:
        /*09a0*/ 	.word	index@(_ZN2at6native40_GLOBAL__N__2351210d_8_Shape_cu_49f7391c35CatArrayBatchedCopy_alignedK_contigINS1_10OpaqueTypeILj1EEEjLi1ELi64ELi64ELi8EEEvPT_NS1_25CatArrInputTensorMetadataIS5_T0_XT2_EXT3_EEENS1_16TensorSizeStrideIS8_Lj4EEEiS8_)
        /*09a4*/ 	.word	0x00000000


	//----- nvinfo : EIATTR_REGCOUNT
	.align		4
.L_439:
        /*09a8*/ 	.byte	0x04, 0x2f
        /*09aa*/ 	.short	(.L_441 - .L_440)
	.align		4
.L_440:
        /*09ac*/ 	.word	index@(_ZN2at6native40_GLOBAL__N__2351210d_8_Shape_cu_49f7391c26CatArrayBatchedCopy_contigINS1_10OpaqueTypeILj1EEEjLi1ELi64ELi64EEEvPT_NS1_25CatArrInputTensorMetadataIS5_T0_XT2_EXT3_EEENS1_16TensorSizeStrideIS8_Lj4EEEiS8_)
        /*09b0*/ 	.word	0x00000010


	//----- nvinfo : EIATTR_FRAME_SIZE
	.align		4
.L_441:
        /*09b4*/ 	.byte	0x04, 0x11
        /*09b6*/ 	.short	(.L_443 - .L_442)
	.align		4
.L_442:
        /*09b8*/ 	.word	index@(_ZN2at6native40_GLOBAL__N__2351210d_8_Shape_cu_49f7391c26CatArrayBatchedCopy_contigINS1_10OpaqueTypeILj1EEEjLi1ELi64ELi64EEEvPT_NS1_25CatArrInputTensorMetadataIS5_T0_XT2_EXT3_EEENS1_16TensorSizeStrideIS8_Lj4EEEiS8_)
        /*09bc*/ 	.word	0x00000000


	//----- nvinfo : EIATTR_REGCOUNT
	.align		4
.L_443:
        /*09c0*/ 	.byte	0x04, 0x2f
        /*09c2*/ 	.short	(.L_445 - .L_444)
	.align		4
.L_444:
        /*09c4*/ 	.word	index@(_ZN2at6native40_GLOBAL__N__2351210d_8_Shape_cu_49f7391c19CatArrayBatchedCopyINS1_10OpaqueTypeILj1EEEjLi1ELi64ELi64EEEvPT_NS1_25CatArrInputTensorMetadataIS5_T0_XT2_EXT3_EEENS1_16TensorSizeStrideIS8_Lj4EEEiS8_)
        /*09c8*/ 	.word	0x0000000f


	//----- nvinfo : EIATTR_FRAME_SIZE
	.align		4
.L_445:
        /*09cc*/ 	.byte	0x04, 0x11
        /*09ce*/ 	.short	(.L_447 - .L_446)
	.align		4
.L_446:
        /*09d0*/ 	.word	index@(_ZN2at6native40_GLOBAL__N__2351210d_8_Shape_cu_49f7391c19CatArrayBatchedCopyINS1_10OpaqueTypeILj1EEEjLi1ELi64ELi64EEEvPT_NS1_25CatArrInputTensorMetadataIS5_T0_XT2_EXT3_EEENS1_16TensorSizeStrideIS8_Lj4EEEiS8_)
        /*09d4*/ 	.word	0x00000000


	//----- nvinfo : EIATTR_REGCOUNT
	.align		4
.L_447:
        /*09d8*/ 	.byte	0x04, 0x2f
        /*09da*/ 	.short	(.L_449 - .L_448)
	.align		4
.L_448:
        /*09dc*/ 	.word	index@(_ZN2at6native40_GLOBAL__N__2351210d_8_Shape_cu_49f7391c30CatArrayBatchedCopy_vectorizedINS1_10OpaqueTypeILj1EEEjLi2ELi64ELi64ELi16ELi16EEEvPcNS1_25CatArrInputTensorMetadataIT_T0_XT2_EXT3_EEENS1_16TensorSizeStrideIS8_Lj4EEEiS8_)
        /*09e0*/ 	.word	0x00000014


	//----- nvinfo : EIATTR_FRAME_SIZE
	.align		4
.L_449:
        /*09e4*/ 	.byte	0x04, 0x11
        /*09e6*/ 	.short	(.L_451 - .L_450)
	.align		4
.L_450:
        /*09e8*/ 	.word	index@(_ZN2at6native40_GLOBAL__N__2351210d_8_Shape_cu_49f7391c30CatArrayBatchedCopy_vectorizedINS1_10OpaqueTypeILj1EEEjLi2ELi64ELi64ELi16ELi16EEEvPcNS1_25CatArrInputTensorMetadataIT_T0_XT2_EXT3_EEENS1_16TensorSizeStrideIS8_Lj4EEEiS8_)
        /*09ec*/ 	.word	0x00000000


	//----- nvinfo : EIATTR_REGCOUNT
	.align		4
.L_451:
        /*09f0*/ 	.byte	0x04, 0x2f
        /*09f2*/ 	.short	(.L_453 - .L_452)
	.align		4
.L_452:
        /*09f4*/ 	.word	index@(_ZN2at6native40_GLOBAL__N__2351210d_8_Shape_cu_49f7391c35CatArrayBatchedCopy_alignedK_contigINS1_10OpaqueTypeILj1EEEjLi2ELi64ELi64ELi16EEEvPT_NS1_25CatArrInputTensorMetadataIS5_T0_XT2_EXT3_EEENS1_16TensorSizeStrideIS8_Lj4EEEiS8_)
        /*09f8*/ 	.word	0x00000020


	//----- nvinfo : EIATTR_FRAME_SIZE
	.align		4
.L_453:
        /*09fc*/ 	.byte	0x04, 0x11
        /*09fe*/ 	.short	(.L_455 - .L_454)
	.align		4
.L_454:
        /*0a00*/ 	.word	index@(_ZN2at6native40_GLOBAL__N__2351210d_8_Shape_cu_49f7391c35CatArrayBatchedCopy_alignedK_contigINS1_10OpaqueTypeILj1EEEjLi2ELi64ELi64ELi16EEEvPT_NS1_25CatArrInputTensorMetadataIS5_T0_XT2_EXT3_EEENS1_16TensorSizeStrideIS8_Lj4EEEiS8_)
        /*0a04*/ 	.word	0x00000000


	//----- nvinfo : EIATTR_REGCOUNT
	.align		4
.L_455:
        /*0a08*/ 	.byte	0x04, 0x2f
        /*0a0a*/ 	.short	(.L_457 - .L_456)
	.align		4
.L_456:
        /*0a0c*/ 	.word	index@(_ZN2at6native40_GLOBAL__N__2351210d_8_Shape_cu_49f7391c35CatArrayBatchedCopy_alignedK_contigINS1_10OpaqueTypeILj1EEEjLi2ELi64ELi64ELi8EEEvPT_NS1_25CatArrInputTensorMetadataIS5_T0_XT2_EXT3_EEENS1_16TensorSizeStrideIS8_Lj4EEEiS8_)
        /*0a10*/ 	.word	0x00000020


	//----- nvinfo : EIATTR_FRAME_SIZE
	.align		4
.L_457:
        /*0a14*/ 	.byte	0x04, 0x11
        /*0a16*/ 	.short	(.L_459 - .L_458)
	.align		4
.L_458:
        /*0a18*/ 	.word	index@(_ZN2at6native40_GLOBAL__N__2351210d_8_Shape_cu_49f7391c35CatArrayBatchedCopy_alignedK_contigINS1_10OpaqueTypeILj1EEEjLi2ELi64ELi64ELi8EEEvPT_NS1_25CatArrInputTensorMetadataIS5_T0_XT2_EXT3_EEENS1_16TensorSizeStrideIS8_Lj4EEEiS8_)
        /*0a1c*/ 	.word	0x00000000


	//----- nvinfo : EIATTR_REGCOUNT
	.align		4
.L_459:
        /*0a20*/ 	.byte	0x04, 0x2f
        /*0a22*/ 	.short	(.L_461 - .L_460)
	.align		4
.L_460:
        /*0a24*/ 	.word	index@(_ZN2at6native40_GLOBAL__N__2351210d_8_Shape_cu_49f7391c26CatArrayBatchedCopy_contigINS1_10OpaqueTypeILj1EEEjLi2ELi64ELi64EEEvPT_NS1_25CatArrInputTensorMetadataIS5_T0_XT2_EXT3_EEENS1_16TensorSizeStrideIS8_Lj4EEEiS8_)
        /*0a28*/ 	.word	0x00000012


	//----- nvinfo : EIATTR_FRAME_SIZE
	.align		4
.L_461:
        /*0a2c*/ 	.byte	0x04, 0x11
        /*0a2e*/ 	.short	(.L_463 - .L_462)
	.align		4
.L_462:
        /*0a30*/ 	.word	index@(_ZN2at6native40_GLOBAL__N__2351210d_8_Shape_cu_49f7391c26CatArrayBatchedCopy_contigINS1_10OpaqueTypeILj1EEEjLi2ELi64ELi64EEEvPT_NS1_25CatArrInputTensorMetadataIS5_T0_XT2_EXT3_EEENS1_16TensorSizeStrideIS8_Lj4EEEiS8_)
        /*0a34*/ 	.word	0x00000000


	//----- nvinfo : EIATTR_REGCOUNT
	.align		4
.L_463:
        /*0a38*/ 	.byte	0x04, 0x2f
        /*0a3a*/ 	.short	(.L_465 - .L_464)
	.align		4
.L_464:
        /*0a3c*/ 	.word	index@(_ZN2at6native40_GLOBAL__N__2351210d_8_Shape_cu_49f7391c19CatArrayBatchedCopyINS1_10OpaqueTypeILj1EEEjLi2ELi64ELi64EEEvPT_NS1_25CatArrInputTensorMetadataIS5_T0_XT2_EXT3_EEENS1_16TensorSizeStrideIS8_Lj4EEEiS8_)
        /*0a40*/ 	.word	0x00000015


	//----- nvinfo : EIATTR_FRAME_SIZE
	.align		4
.L_465:
        /*0a44*/ 	.byte	0x04, 0x11
        /*0a46*/ 	.short	(.L_467 - .L_466)
	.align		4
.L_466:
        /*0a48*/ 	.word	index@(_ZN2at6native40_GLOBAL__N__2351210d_8_Shape_cu_49f7391c19CatArrayBatchedCopyINS1_10OpaqueTypeILj1EEEjLi2ELi64ELi64EEEvPT_NS1_25CatArrInputTensorMetadataIS5_T0_XT2_EXT3_EEENS1_16TensorSizeStrideIS8_Lj4EEEiS8_)
        /*0a4c*/ 	.word	0x00000000


	//----- nvinfo : EIATTR_REGCOUNT
	.align		4
.L_467:
        /*0a50*/ 	.byte	0x04, 0x2f
        /*0a52*/ 	.short	(.L_469 - .L_468)
	.align		4
.L_468:
        /*0a54*/ 	.word	index@(_ZN2at6native40_GLOBAL__N__2351210d_8_Shape_cu_49f7391c30CatArrayBatchedCopy_vectorizedINS1_10OpaqueTypeILj1EEEjLi3ELi64ELi64ELi16ELi16EEEvPcNS1_25CatArrInputTensorMetadataIT_T0_XT2_EXT3_EEENS1_16TensorSizeStrideIS8_Lj4EEEiS8_)
        /*0a58*/ 	.word	0x00000017


	//----- nvinfo : EIATTR_FRAME_SIZE
	.align		4
.L_469:
        /*0a5c*/ 	.byte	0x04, 0x11
        /*0a5e*/ 	.short	(.L_471 - .L_470)
	.align		4
.L_470:
        /*0a60*/ 	.word	index@(_ZN2at6native40_GLOBAL__N__2351210d_8_Shape_cu_49f7391c30CatArrayBatchedCopy_vectorizedINS1_10OpaqueTypeILj1EEEjLi3ELi64ELi64ELi16ELi16EEEvPcNS1_25CatArrInputTensorMetadataIT_T0_XT2_EXT3_EEENS1_16TensorSizeStrideIS8_Lj4EEEiS8_)
        /*0a64*/ 	.word	0x00000000


	//----- nvinfo : EIATTR_REGCOUNT
	.align		4
.L_471:
        /*0a68*/ 	.byte	0x04, 0x2f
        /*0a6a*/ 	.short	(.L_473 - .L_472)
	.align		4
.L_472:
        /*0a6c*/ 	.word	index@(_ZN2at6native40_GLOBAL__N__2351210d_8_Shape_cu_49f7391c35CatArrayBatchedCopy_alignedK_contigINS1_10OpaqueTypeILj1EEEjLi3ELi64ELi64ELi16EEEvPT_NS1_25CatArrInputTensorMetadataIS5_T0_XT2_EXT3_EEENS1_16TensorSizeStrideIS8_Lj4EEEiS8_)
        /*0a70*/ 	.word	0x00000028


	//----- nvinfo : EIATTR_FRAME_SIZE
	.align		4
.L_473:
        /*0a74*/ 	.byte	0x04, 0x11
        /*0a76*/ 	.short	(.L_475 - .L_474)
	.align		4
.L_474:
        /*0a78*/ 	.word	index@(_ZN2at6native40_GLOBAL__N__2351210d_8_Shape_cu_49f7391c35CatArrayBatchedCopy_alignedK_contigINS1_10OpaqueTypeILj1EEEjLi3ELi64ELi64ELi16EEEvPT_NS1_25CatArrInputTensorMetadataIS5_T0_XT2_EXT3_EEENS1_16TensorSizeStrideIS8_Lj4EEEiS8_)
        /*0a7c*/ 	.word	0x00000000


	//----- nvinfo : EIATTR_REGCOUNT
	.align		4
.L_475:
        /*0a80*/ 	.byte	0x04, 0x2f
        /*0a82*/ 	.short	(.L_477 - .L_476)
	.align		4
.L_476:
        /*0a84*/ 	.word	index@(_ZN2at6native40_GLOBAL__N__2351210d_8_Shape_cu_49f7391c35CatArrayBatchedCopy_alignedK_contigINS1_10OpaqueTypeILj1EEEjLi3ELi64ELi64ELi8EEEvPT_NS1_25CatArrInputTensorMetadataIS5_T0_XT2_EXT3_EEENS1_16TensorSizeStrideIS8_Lj4EEEiS8_)
        /*0a88*/ 	.word	0x00000020


	//----- nvinfo : EIATTR_FRAME_SIZE
	.align		4
.L_477:
        /*0a8c*/ 	.byte	0x04, 0x11
        /*0a8e*/ 	.short	(.L_479 - .L_478)
	.align		4
.L_478:
        /*0a90*/ 	.word	index@(_ZN2at6native40_GLOBAL__N__2351210d_8_Shape_cu_49f7391c35CatArrayBatchedCopy_alignedK_contigINS1_10OpaqueTypeILj1EEEjLi3ELi64ELi64ELi8EEEvPT_NS1_25CatArrInputTensorMetadataIS5_T0_XT2_EXT3_EEENS1_16TensorSizeStrideIS8_Lj4EEEiS8_)
        /*0a94*/ 	.word	0x00000000


	//----- nvinfo : EIATTR_REGCOUNT
	.align		4
.L_479:
        /*0a98*/ 	.byte	0x04, 0x2f
        /*0a9a*/ 	.short	(.L_481 - .L_480)
	.align		4
.L_480:
        /*0a9c*/ 	.word	index@(_ZN2at6native40_GLOBAL__N__2351210d_8_Shape_cu_49f7391c26CatArrayBatchedCopy_contigINS1_10OpaqueTypeILj1EEEjLi3ELi64ELi64EEEvPT_NS1_25CatArrInputTensorMetadataIS5_T0_XT2_EXT3_EEENS1_16TensorSizeStrideIS8_Lj4EEEiS8_)
        /*0aa0*/ 	.word	0x00000015


	//----- nvinfo : EIATTR_FRAME_SIZE
	.align		4
.L_481:
        /*0aa4*/ 	.byte	0x04, 0x11
        /*0aa6*/ 	.short	(.L_483 - .L_482)
	.align		4
.L_482:
        /*0aa8*/ 	.word	index@(_ZN2at6native40_GLOBAL__N__2351210d_8_Shape_cu_49f7391c26CatArrayBatchedCopy_contigINS1_10OpaqueTypeILj1EEEjLi3ELi64ELi64EEEvPT_NS1_25CatArrInputTensorMetadataIS5_T0_XT2_EXT3_EEENS1_16TensorSizeStrideIS8_Lj4EEEiS8_)
        /*0aac*/ 	.word	0x00000000


	//----- nvinfo : EIATTR_REGCOUNT
	.align		4
.L_483:
        /*0ab0*/ 	.byte	0x04, 0x2f
        /*0ab2*/ 	.short	(.L_485 - .L_484)
	.align		4
.L_484:
        /*0ab4*/ 	.word	index@(_ZN2at6native40_GLOBAL__N__2351210d_8_Shape_cu_49f7391c19CatArrayBatchedCopyINS1_10OpaqueTypeILj1EEEjLi3ELi64ELi64EEEvPT_NS1_25CatArrInputTensorMetadataIS5_T0_XT2_EXT3_EEENS1_16TensorSizeStrideIS8_Lj4EEEiS8_)
        /*0ab8*/ 	.word	0x0000001d


	//----- nvinfo : EIATTR_FRAME_SIZE
	.align		4
.L_485:
        /*0abc*/ 	.byte	0x04, 0x11
        /*0abe*/ 	.short	(.L_487 - .L_486)
	.align		4
.L_486:
        /*0ac0*/ 	.word	index@(_ZN2at6native40_GLOBAL__N__2351210d_8_Shape_cu_49f7391c19CatArrayBatchedCopyINS1_10OpaqueTypeILj1EEEjLi3ELi64ELi64EEEvPT_NS1_25CatArrInputTensorMetadataIS5_T0_XT2_EXT3_EEENS1_16TensorSizeStrideIS8_Lj4EEEiS8_)
        /*0ac4*/ 	.word	0x00000000


	//----- nvinfo : EIATTR_REGCOUNT
	.align		4
.L_487:
        /*0ac8*/ 	.byte	0x04, 0x2f
        /*0aca*/ 	.short	(.L_489 - .L_488)
	.align		4
.L_488:
        /*0acc*/ 	.word	index@(_ZN2at6native40_GLOBAL__N__2351210d_8_Shape_cu_49f7391c30CatArrayBatchedCopy_vectorizedINS1_10OpaqueTypeILj1EEEjLi4ELi64ELi64ELi16ELi16EEEvPcNS1_25CatArrInputTensorMetadataIT_T0_XT2_EXT3_EEENS1_16TensorSizeStrideIS8_Lj4EEEiS8_)
        /*0ad0*/ 	.word	0x0000001c


	//----- nvinfo : EIATTR_FRAME_SIZE
	.align		4
.L_489:
        /*0ad4*/ 	.byte	0x04, 0x11
        /*0ad6*/ 	.short	(.L_491 - .L_490)
	.align		4
.L_490:
        /*0ad8*/ 	.word	index@(_ZN2at6native40_GLOBAL__N__2351210d_8_Shape_cu_49f7391c30CatArrayBatchedCopy_vectorizedINS1_10OpaqueTypeILj1EEEjLi4ELi64ELi64ELi16ELi16EEEvPcNS1_25CatArrInputTensorMetadataIT_T0_XT2_EXT3_EEENS1_16TensorSizeStrideIS8_Lj4EEEiS8_)
        /*0adc*/ 	.word	0x00000000


	//----- nvinfo : EIATTR_REGCOUNT
	.align		4
.L_491:
        /*0ae0*/ 	.byte	0x04, 0x2f
        /*0ae2*/ 	.short	(.L_493 - .L_492)
	.align		4
.L_492:
        /*0ae4*/ 	.word	index@(_ZN2at6native40_GLOBAL__N__2351210d_8_Shape_cu_49f7391c35CatArrayBatchedCopy_alignedK_contigINS1_10OpaqueTypeILj1EEEjLi4ELi64ELi64ELi16EEEvPT_NS1_25CatArrInputTensorMetadataIS5_T0_XT2_EXT3_EEENS1_16TensorSizeStrideIS8_Lj4EEEiS8_)
        /*0ae8*/ 	.word	0x00000028


	//----- nvinfo : EIATTR_FRAME_SIZE
	.align		4
.L_493:
        /*0aec*/ 	.byte	0x04, 0x11
        /*0aee*/ 	.short	(.L_495 - .L_494)
	.align		4
.L_494:
        /*0af0*/ 	.word	index@(_ZN2at6native40_GLOBAL__N__2351210d_8_Shape_cu_49f7391c35CatArrayBatchedCopy_alignedK_contigINS1_10OpaqueTypeILj1EEEjLi4ELi64ELi64ELi16EEEvPT_NS1_25CatArrInputTensorMetadataIS5_T0_XT2_EXT3_EEENS1_16TensorSizeStrideIS8_Lj4EEEiS8_)
        /*0af4*/ 	.word	0x00000000


	//----- nvinfo : EIATTR_REGCOUNT
	.align		4
.L_495:
        /*0af8*/ 	.byte	0x04, 0x2f
        /*0afa*/ 	.short	(.L_497 - .L_496)
	.align		4
.L_496:
        /*0afc*/ 	.word	index@(_ZN2at6native40_GLOBAL__N__2351210d_8_Shape_cu_49f7391c35CatArrayBatchedCopy_alignedK_contigINS1_10OpaqueTypeILj1EEEjLi4ELi64ELi64ELi8EEEvPT_NS1_25CatArrInputTensorMetadataIS5_T0_XT2_EXT3_EEENS1_16TensorSizeStrideIS8_Lj4EEEiS8_)
        /*0b00*/ 	.word	0x00000020


	//----- nvinfo : EIATTR_FRAME_SIZE
	.align		4
.L_497:
        /*0b04*/ 	.byte	0x04, 0x11
        /*0b06*/ 	.short	(.L_499 - .L_498)
	.align		4
.L_498:
        /*0b08*/ 	.word	index@(_ZN2at6native40_GLOBAL__N__2351210d_8_Shape_cu_49f7391c35CatArrayBatchedCopy_alignedK_contigINS1_10OpaqueTypeILj1EEEjLi4ELi64ELi64ELi8EEEvPT_NS1_25CatArrInputTensorMetadataIS5_T0_XT2_EXT3_EEENS1_16TensorSizeStrideIS8_Lj4EEEiS8_)
        /*0b0c*/ 	.word	0x00000000


	//----- nvinfo : EIATTR_REGCOUNT
	.align		4
.L_499:
        /*0b10*/ 	.byte	0x04, 0x2f
        /*0b12*/ 	.short	(.L_501 - .L_500)
	.align		4
.L_500:
        /*0b14*/ 	.word	index@(_ZN2at6native40_GLOBAL__N__2351210d_8_Shape_cu_49f7391c26CatArrayBatchedCopy_contigINS1_10OpaqueTypeILj1EEEjLi4ELi64ELi64EEEvPT_NS1_25CatArrInputTensorMetadataIS5_T0_XT2_EXT3_EEENS1_16TensorSizeStrideIS8_Lj4EEEiS8_)
        /*0b18*/ 	.word	0x00000018


	//----- nvinfo : EIATTR_FRAME_SIZE
	.align		4
.L_501:
        /*0b1c*/ 	.byte	0x04, 0x11
        /*0b1e*/ 	.short	(.L_503 - .L_502)
	.align		4
.L_502:
        /*0b20*/ 	.word	index@(_ZN2at6native40_GLOBAL__N__2351210d_8_Shape_cu_49f7391c26CatArrayBatchedCopy_contigINS1_10OpaqueTypeILj1EEEjLi4ELi64ELi64EEEvPT_NS1_25CatArrInputTensorMetadataIS5_T0_XT2_EXT3_EEENS1_16TensorSizeStrideIS8_Lj4EEEiS8_)
        /*0b24*/ 	.word	0x00000000


	//----- nvinfo : EIATTR_REGCOUNT
	.align		4
.L_503:
        /*0b28*/ 	.byte	0x04, 0x2f
        /*0b2a*/ 	.short	(.L_505 - .L_504)
	.align		4
.L_504:
        /*0b2c*/ 	.word	index@(_ZN2at6native40_GLOBAL__N__2351210d_8_Shape_cu_49f7391c19CatArrayBatchedCopyINS1_10OpaqueTypeILj1EEEjLi4ELi64ELi64EEEvPT_NS1_25CatArrInputTensorMetadataIS5_T0_XT2_EXT3_EEENS1_16TensorSizeStrideIS8_Lj4EEEiS8_)
        /*0b30*/ 	.word	0x00000018


	//----- nvinfo : EIATTR_FRAME_SIZE
	.align		4
.L_505:
        /*0b34*/ 	.byte	0x04, 0x11
        /*0b36*/ 	.short	(.L_507 - .L_506)
	.align		4
.L_506:
        /*0b38*/ 	.word	index@(_ZN2at6native40_GLOBAL__N__2351210d_8_Shape_cu_49f7391c19CatArrayBatchedCopyINS1_10OpaqueTypeILj1EEEjLi4ELi64ELi64EEEvPT_NS1_25CatArrInputTensorMetadataIS5_T0_XT2_EXT3_EEENS1_16TensorSizeStrideIS8_Lj4EEEiS8_)
        /*0b3c*/ 	.word	0x00000000


	//----- nvinfo : EIATTR_REGCOUNT
	.align		4
.L_507:
        /*0b40*/ 	.byte	0x04, 0x2f
        /*0b42*/ 	.short	(.L_509 - .L_508)
	.align		4
.L_508:
        /*0b44*/ 	.word	index@(_ZN2at6native40_GLOBAL__N__2351210d_8_Shape_cu_49f7391c30CatArrayBatchedCopy_vectorizedINS1_10OpaqueTypeILj2EEEjLi1ELi64ELi64ELi16ELi8EEEvPcNS1_25CatArrInputTensorMetadataIT_T0_XT2_EXT3_EEENS1_16TensorSizeStrideIS8_Lj4EEEiS8_)
        /*0b48*/ 	.word	0x00000010


	//----- nvinfo : EIATTR_FRAME_SIZE
	.align		4
.L_509:
        /*0b4c*/ 	.byte	0x04, 0x11
        /*0b4e*/ 	.short	(.L_511 - .L_510)
	.align		4
.L_510:
        /*0b50*/ 	.word	index@(_ZN2at6native40_GLOBAL__N__2351210d_8_Shape_cu_49f7391c30CatArrayBatchedCopy_vectorizedINS1_10OpaqueTypeILj2EEEjLi1ELi64ELi64ELi16ELi8EEEvPcNS1_25CatArrInputTensorMetadataIT_T0_XT2_EXT3_EEENS1_16TensorSizeStrideIS8_Lj4EEEiS8_)
        /*0b54*/ 	.word	0x00000000


	//----- nvinfo : EIATTR_REGCOUNT
	.align		4
.L_511:
        /*0b58*/ 	.byte	0x04, 0x2f
        /*0b5a*/ 	.short	(.L_513 - .L_512)
	.align		4
.L_512:
        /*0b5c*/ 	.word	index@(_ZN2at6native40_GLOBAL__N__2351210d_8_Shape_cu_49f7391c35CatArrayBatchedCopy_alignedK_contigINS1_10OpaqueTypeILj2EEEjLi1ELi64ELi64ELi16EEEvPT_NS1_25CatArrInputTensorMetadataIS5_T0_XT2_EXT3_EEENS1_16TensorSizeStrideIS8_Lj4EEEiS8_)
        /*0b60*/ 	.word	0x00000020


	//----- nvinfo : EIATTR_FRAME_SIZE
	.align		4
.L_513:
        /*0b64*/ 	.byte	0x04, 0x11
        /*0b66*/ 	.short	(.L_515 - .L_514)
	.align		4
.L_514:
        /*0b68*/ 	.word	index@(_ZN2at6native40_GLOBAL__N__2351210d_8_Shape_cu_49f7391c35CatArrayBatchedCopy_alignedK_contigINS1_10OpaqueTypeILj2EEEjLi1ELi64ELi64ELi16EEEvPT_NS1_25CatArrInputTensorMetadataIS5_T0_XT2_EXT3_EEENS1_16TensorSizeStrideIS8_Lj4EEEiS8_)
        /*0b6c*/ 	.word	0x00000000


	//----- nvinfo : EIATTR_REGCOUNT
	.align		4
.L_515:
        /*0b70*/ 	.byte	0x04, 0x2f
        /*0b72*/ 	.short	(.L_517 - .L_516)
	.align		4
.L_516:
        /*0b74*/ 	.word	index@(_ZN2at6native40_GLOBAL__N__2351210d_8_Shape_cu_49f7391c35CatArrayBatchedCopy_alignedK_contigINS1_10OpaqueTypeILj2EEEjLi1ELi64ELi64ELi8EEEvPT_NS1_25CatArrInputTensorMetadataIS5_T0_XT2_EXT3_EEENS1_16TensorSizeStrideIS8_Lj4EEEiS8_)
        /*0b78*/ 	.word	0x00000020


	//----- nvinfo : EIATTR_FRAME_SIZE
	.align		4
.L_517:
        /*0b7c*/ 	.byte	0x04, 0x11
        /*0b7e*/ 	.short	(.L_519 - .L_518)
	.align		4
.L_518:
        /*0b80*/ 	.word	index@(_ZN2at6native40_GLOBAL__N__2351210d_8_Shape_cu_49f7391c35CatArrayBatchedCopy_alignedK_contigINS1_10OpaqueTypeILj2EEEjLi1ELi64ELi64ELi8EEEvPT_NS1_25CatArrInputTensorMetadataIS5_T0_XT2_EXT3_EEENS1_16TensorSizeStrideIS8_Lj4EEEiS8_)
        /*0b84*/ 	.word	0x00000000


	//----- nvinfo : EIATTR_REGCOUNT
	.align		4
.L_519:
        /*0b88*/ 	.byte	0x04, 0x2f
        /*0b8a*/ 	.short	(.L_521 - .L_520)
	.align		4
.L_520:
        /*0b8c*/ 	.word	index@(_ZN2at6native40_GLOBAL__N__2351210d_8_Shape_cu_49f7391c26CatArrayBatchedCopy_contigINS1_10OpaqueTypeILj2EEEjLi1ELi64ELi64EEEvPT_NS1_25CatArrInputTensorMetadataIS5_T0_XT2_EXT3_EEENS1_16TensorSizeStrideIS8_Lj4EEEiS8_)
        /*0b90*/ 	.word	0x00000012


	//----- nvinfo : EIATTR_FRAME_SIZE
	.align		4
.L_521:
        /*0b94*/ 	.byte	0x04, 0x11
        /*0b96*/ 	.short	(.L_523 - .L_522)
	.align		4
.L_522:
        /*0b98*/ 	.word	index@(_ZN2at6native40_GLOBAL__N__2351210d_8_Shape_cu_49f7391c26CatArrayBatchedCopy_contigINS1_10OpaqueTypeILj2EEEjLi1ELi64ELi64EEEvPT_NS1_25CatArrInputTensorMetadataIS5_T0_XT2_EXT3_EEENS1_16TensorSizeStrideIS8_Lj4EEEiS8_)
        /*0b9c*/ 	.word	0x00000000


	//----- nvinfo : EIATTR_REGCOUNT
	.align		4
.L_523:
        /*0ba0*/ 	.byte	0x04, 0x2f
        /*0ba2*/ 	.short	(.L_525 - .L_524)
	.align		4
.L_524:
        /*0ba4*/ 	.word	index@(_ZN2at6native40_GLOBAL__N__2351210d_8_Shape_cu_49f7391c19CatArrayBatchedCopyINS1_10OpaqueTypeILj2EEEjLi1ELi64ELi64EEEvPT_NS1_25CatArrInputTensorMetadataIS5_T0_XT2_EXT3_EEENS1_16TensorSizeStrideIS8_Lj4EEEiS8_)
        /*0ba8*/ 	.word	0x0000000f


	//----- nvinfo : EIATTR_FRAME_SIZE
	.align		4
.L_525:
        /*0bac*/ 	.byte	0x04, 0x11
        /*0bae*/ 	.short	(.L_527 - .L_526)
	.align		4
.L_526:
        /*0bb0*/ 	.word	index@(_ZN2at6native40_GLOBAL__N__2351210d_8_Shape_cu_49f7391c19CatArrayBatchedCopyINS1_10OpaqueTypeILj2EEEjLi1ELi64ELi64EEEvPT_NS1_25CatArrInputTensorMetadataIS5_T0_XT2_EXT3_EEENS1_16TensorSizeStrideIS8_Lj4EEEiS8_)
        /*0bb4*/ 	.word	0x00000000


	//----- nvinfo : EIATTR_REGCOUNT
	.align		4
.L_527:
        /*0bb8*/ 	.byte	0x04, 0x2f
        /*0bba*/ 	.short	(.L_529 - .L_528)
	.align		4
.L_528:
        /*0bbc*/ 	.word	index@(_ZN2at6native40_GLOBAL__N__2351210d_8_Shape_cu_49f7391c30CatArrayBatchedCopy_vectorizedINS1_10OpaqueTypeILj2EEEjLi2ELi64ELi64ELi16ELi8EEEvPcNS1_25CatArrInputTensorMetadataIT_T0_XT2_EXT3_EEENS1_16TensorSizeStrideIS8_Lj4EEEiS8_)
        /*0bc0*/ 	.word	0x00000013


	//----- nvinfo : EIATTR_FRAME_SIZE
	.align		4
.L_529:
        /*0bc4*/ 	.byte	0x04, 0x11
        /*0bc6*/ 	.short	(.L_531 - .L_530)
	.align		4
.L_530:
        /*0bc8*/ 	.word	index@(_ZN2at6native40_GLOBAL__N__2351210d_8_Shape_cu_49f7391c30CatArrayBatchedCopy_vectorizedINS1_10OpaqueTypeILj2EEEjLi2ELi64ELi64ELi16ELi8EEEvPcNS1_25CatArrInputTensorMetadataIT_T0_XT2_EXT3_EEENS1_16TensorSizeStrideIS8_Lj4EEEiS8_)
        /*0bcc*/ 	.word	0x00000000


	//----- nvinfo : EIATTR_REGCOUNT
	.align		4
.L_531:
        /*0bd0*/ 	.byte	0x04, 0x2f
        /*0bd2*/ 	.short	(.L_533 - .L_532)
	.align		4
.L_532:
        /*0bd4*/ 	.word	index@(_ZN2at6native40_GLOBAL__N__2351210d_8_Shape_cu_49f7391c35CatArrayBatchedCopy_alignedK_contigINS1_10OpaqueTypeILj2EEEjLi2ELi64ELi64ELi16EEEvPT_NS1_25CatArrInputTensorMetadataIS5_T0_XT2_EXT3_EEENS1_16TensorSizeStrideIS8_Lj4EEEiS8_)
        /*0bd8*/ 	.word	0x00000020


	//----- nvinfo : EIATTR_FRAME_SIZE
	.align		4
.L_533:
        /*0bdc*/ 	.byte	0x04, 0x11
        /*0bde*/ 	.short	(.L_535 - .L_534)
	.align		4
.L_534:
        /*0be0*/ 	.word	index@(_ZN2at6native40_GLOBAL__N__2351210d_8_Shape_cu_49f7391c35CatArrayBatchedCopy_alignedK_contigINS1_10OpaqueTypeILj2EEEjLi2ELi64ELi64ELi16EEEvPT_NS1_25CatArrInputTensorMetadataIS5_T0_XT2_EXT3_EEENS1_16TensorSizeStrideIS8_Lj4EEEiS8_)
        /*0be4*/ 	.word	0x00000000


	//----- nvinfo : EIATTR_REGCOUNT
	.align		4
.L_535:
        /*0be8*/ 	.byte	0x04, 0x2f
        /*0bea*/ 	.short	(.L_537 - .L_536)
	.align		4
.L_536:
        /*0bec*/ 	.word	index@(_ZN2at6native40_GLOBAL__N__2351210d_8_Shape_cu_49f7391c35CatArrayBatchedCopy_alignedK_contigINS1_10OpaqueTypeILj2EEEjLi2ELi64ELi64ELi8EEEvPT_NS1_25CatArrInputTensorMetadataIS5_T0_XT2_EXT3_EEENS1_16TensorSizeStrideIS8_Lj4EEEiS8_)
        /*0bf0*/ 	.word	0x00000020


	//----- nvinfo : EIATTR_FRAME_SIZE
	.align		4
.L_537:
        /*0bf4*/ 	.byte	0x04, 0x11
        /*0bf6*/ 	.short	(.L_539 - .L_538)
	.align		4
.L_538:
        /*0bf8*/ 	.word	index@(_ZN2at6native40_GLOBAL__N__2351210d_8_Shape_cu_49f7391c35CatArrayBatchedCopy_alignedK_contigINS1_10OpaqueTypeILj2EEEjLi2ELi64ELi64ELi8EEEvPT_NS1_25CatArrInputTensorMetadataIS5_T0_XT2_EXT3_EEENS1_16TensorSizeStrideIS8_Lj4EEEiS8_)
        /*0bfc*/ 	.word	0x00000000


	//----- nvinfo : EIATTR_REGCOUNT
	.align		4
.L_539:
        /*0c00*/ 	.byte	0x04, 0x2f
        /*0c02*/ 	.short	(.L_541 - .L_540)
	.align		4
.L_540:
        /*0c04*/ 	.word	index@(_ZN2at6native40_GLOBAL__N__2351210d_8_Shape_cu_49f7391c26CatArrayBatchedCopy_contigINS1_10OpaqueTypeILj2EEEjLi2ELi64ELi64EEEvPT_NS1_25CatArrInputTensorMetadataIS5_T0_XT2_EXT3_EEENS1_16TensorSizeStrideIS8_Lj4EEEiS8_)
        /*0c08*/ 	.word	0x00000010


	//----- nvinfo : EIATTR_FRAME_SIZE
	.align		4
.L_541:
        /*0c0c*/ 	.byte	0x04, 0x11
        /*0c0e*/ 	.short	(.L_543 - .L_542)
	.align		4
.L_542:
        /*0c10*/ 	.word	index@(_ZN2at6native40_GLOBAL__N__2351210d_8_Shape_cu_49f7391c26CatArrayBatchedCopy_contigINS1_10OpaqueTypeILj2EEEjLi2ELi64ELi64EEEvPT_NS1_25CatArrInputTensorMetadataIS5_T0_XT2_EXT3_EEENS1_16TensorSizeStrideIS8_Lj4EEEiS8_)
        /*0c14*/ 	.word	0x00000000


	//----- nvinfo : EIATTR_REGCOUNT
	.align		4
.L_543:
        /*0c18*/ 	.byte	0x04, 0x2f
        /*0c1a*/ 	.short	(.L_545 - .L_544)
	.align		4
.L_544:
        /*0c1c*/ 	.word	index@(_ZN2at6native40_GLOBAL__N__2351210d_8_Shape_cu_49f7391c19CatArrayBatchedCopyINS1_10OpaqueTypeILj2EEEjLi2ELi64ELi64EEEvPT_NS1_25CatArrInputTensorMetadataIS5_T0_XT2_EXT3_EEENS1_16TensorSizeStrideIS8_Lj4EEEiS8_)
        /*0c20*/ 	.word	0x00000015


	//----- nvinfo : EIATTR_FRAME_SIZE
	.align		4
.L_545:
        /*0c24*/ 	.byte	0x04, 0x11
        /*0c26*/ 	.short	(.L_547 - .L_546)
	.align		4
.L_546:
        /*0c28*/ 	.word	index@(_ZN2at6native40_GLOBAL__N__2351210d_8_Shape_cu_49f7391c19CatArrayBatchedCopyINS1_10OpaqueTypeILj2EEEjLi2ELi64ELi64EEEvPT_NS1_25CatArrInputTensorMetadataIS5_T0_XT2_EXT3_EEENS1_16TensorSizeStrideIS8_Lj4EEEiS8_)
        /*0c2c*/ 	.word	0x00000000


	//----- nvinfo : EIATTR_REGCOUNT
	.align		4
.L_547:
        /*0c30*/ 	.byte	0x04, 0x2f
        /*0c32*/ 	.short	(.L_549 - .L_548)
	.align		4
.L_548:
        /*0c34*/ 	.word	index@(_ZN2at6native40_GLOBAL__N__2351210d_8_Shape_cu_49f7391c30CatArrayBatchedCopy_vectorizedINS1_10OpaqueTypeILj2EEEjLi3ELi64ELi64ELi16ELi8EEEvPcNS1_25CatArrInputTensorMetadataIT_T0_XT2_EXT3_EEENS1_16TensorSizeStrideIS8_Lj4EEEiS8_)
        /*0c38*/ 	.word	0x00000016


	//----- nvinfo : EIATTR_FRAME_SIZE
	.align		4
.L_549:
        /*0c3c*/ 	.byte	0x04, 0x11
        /*0c3e*/ 	.short	(.L_551 - .L_550)
	.align		4
.L_550:
        /*0c40*/ 	.word	index@(_ZN2at6native40_GLOBAL__N__2351210d_8_Shape_cu_49f7391c30CatArrayBatchedCopy_vectorizedINS1_10OpaqueTypeILj2EEEjLi3ELi64ELi64ELi16ELi8EEEvPcNS1_25CatArrInputTensorMetadataIT_T0_XT2_EXT3_EEENS1_16TensorSizeStrideIS8_Lj4EEEiS8_)
        /*0c44*/ 	.word	0x00000000


	//----- nvinfo : EIATTR_REGCOUNT
	.align		4
.L_551:
        /*0c48*/ 	.byte	0x04, 0x2f
        /*0c4a*/ 	.short	(.L_553 - .L_552)
	.align		4
.L_552:
        /*0c4c*/ 	.word	index@(_ZN2at6native40_GLOBAL__N__2351210d_8_Shape_cu_49f7391c35CatArrayBatchedCopy_alignedK_contigINS1_10OpaqueTypeILj2EEEjLi3ELi64ELi64ELi16EEEvPT_NS1_25CatArrInputTensorMetadataIS5_T0_XT2_EXT3_EEENS1_16TensorSizeStrideIS8_Lj4EEEiS8_)
        /*0c50*/ 	.word	0x00000020


	//----- nvinfo : EIATTR_FRAME_SIZE
	.align		4
.L_553:
        /*0c54*/ 	.byte	0x04, 0x11
        /*0c56*/ 	.short	(.L_555 - .L_554)
	.align		4
.L_554:
        /*0c58*/ 	.word	index@(_ZN2at6native40_GLOBAL__N__2351210d_8_Shape_cu_49f7391c35CatArrayBatchedCopy_alignedK_contigINS1_10OpaqueTypeILj2EEEjLi3ELi64ELi64ELi16EEEvPT_NS1_25CatArrInputTensorMetadataIS5_T0_XT2_EXT3_EEENS1_16TensorSizeStrideIS8_Lj4EEEiS8_)
        /*0c5c*/ 	.word	0x00000000


	//----- nvinfo : EIATTR_REGCOUNT
	.align		4
.L_555:
        /*0c60*/ 	.byte	0x04, 0x2f
        /*0c62*/ 	.short	(.L_557 - .L_556)
	.align		4
.L_556:
        /*0c64*/ 	.word	index@(_ZN2at6native40_GLOBAL__N__2351210d_8_Shape_cu_49f7391c35CatArrayBatchedCopy_alignedK_contigINS1_10OpaqueTypeILj2EEEjLi3ELi64ELi64ELi8EEEvPT_NS1_25CatArrInputTensorMetadataIS5_T0_XT2_EXT3_EEENS1_16TensorSizeStrideIS8_Lj4EEEiS8_)
        /*0c68*/ 	.word	0x00000020


	//----- nvinfo : EIATTR_FRAME_SIZE
	.align		4
.L_557:
        /*0c6c*/ 	.byte	0x04, 0x11
        /*0c6e*/ 	.short	(.L_559 - .L_558)
	.align		4
.L_558:
        /*0c70*/ 	.word	index@(_ZN2at6native40_GLOBAL__N__2351210d_8_Shape_cu_49f7391c35CatArrayBatchedCopy_alignedK_contigINS1_10OpaqueTypeILj2EEEjLi3ELi64ELi64ELi8EEEvPT_NS1_25CatArrInputTensorMetadataIS5_T0_XT2_EXT3_EEENS1_16TensorSizeStrideIS8_Lj4EEEiS8_)
        /*0c74*/ 	.word	0x00000000


	//----- nvinfo : EIATTR_REGCOUNT
	.align		4
.L_559:
        /*0c78*/ 	.byte	0x04, 0x2f
        /*0c7a*/ 	.short	(.L_561 - .L_560)
	.align		4
.L_560:
        /*0c7c*/ 	.word	index@(_ZN2at6native40_GLOBAL__N__2351210d_8_Shape_cu_49f7391c26CatArrayBatchedCopy_contigINS1_10OpaqueTypeILj2EEEjLi3ELi64ELi64EEEvPT_NS1_25CatArrInputTensorMetadataIS5_T0_XT2_EXT3_EEENS1_16TensorSizeStrideIS8_Lj4EEEiS8_)
        /*0c80*/ 	.word	0x00000015


	//----- nvinfo : EIATTR_FRAME_SIZE
	.align		4
.L_561:
        /*0c84*/ 	.byte	0x04, 0x11
        /*0c86*/ 	.short	(.L_563 - .L_562)
	.align		4
.L_562:
        /*0c88*/ 	.word	index@(_ZN2at6native40_GLOBAL__N__2351210d_8_Shape_cu_49f7391c26CatArrayBatchedCopy_contigINS1_10OpaqueTypeILj2EEEjLi3ELi64ELi64EEEvPT_NS1_25CatArrInputTensorMetadataIS5_T0_XT2_EXT3_EEENS1_16TensorSizeStrideIS8_Lj4EEEiS8_)
        /*0c8c*/ 	.word	0x00000000


	//----- nvinfo : EIATTR_REGCOUNT
	.align		4
.L_563:
        /*0c90*/ 	.byte	0x04, 0x2f
        /*0c92*/ 	.short	(.L_565 - .L_564)
	.align		4
.L_564:
        /*0c94*/ 	.word	index@(_ZN2at6native40_GLOBAL__N__2351210d_8_Shape_cu_49f7391c19CatArrayBatchedCopyINS1_10OpaqueTypeILj2EEEjLi3ELi64ELi64EEEvPT_NS1_25CatArrInputTensorMetadataIS5_T0_XT2_EXT3_EEENS1_16TensorSizeStrideIS8_Lj4EEEiS8_)
        /*0c98*/ 	.word	0x0000001e


	//----- nvinfo : EIATTR_FRAME_SIZE
	.align		4
.L_565:
        /*0c9c*/ 	.byte	0x04, 0x11
        /*0c9e*/ 	.short	(.L_567 - .L_566)
	.align		4
.L_566:
        /*0ca0*/ 	.word	index@(_ZN2at6native40_GLOBAL__N__2351210d_8_Shape_cu_49f7391c19CatArrayBatchedCopyINS1_10OpaqueTypeILj2EEEjLi3ELi64ELi64EEEvPT_NS1_25CatArrInputTensorMetadataIS5_T0_XT2_EXT3_EEENS1_16TensorSizeStrideIS8_Lj4EEEiS8_)
        /*0ca4*/ 	.word	0x00000000


	//----- nvinfo : EIATTR_REGCOUNT
	.align		4
.L_567:
        /*0ca8*/ 	.byte	0x04, 0x2f
        /*0caa*/ 	.short	(.L_569 - .L_568)
	.align		4
.L_568:
        /*0cac*/ 	.word	index@(_ZN2at6native40_GLOBAL__N__2351210d_8_Shape_cu_49f7391c30CatArrayBatchedCopy_vectorizedINS1_10OpaqueTypeILj2EEEjLi4ELi64ELi64ELi16ELi8EEEvPcNS1_25CatArrInputTensorMetadataIT_T0_XT2_EXT3_EEENS1_16TensorSizeStrideIS8_Lj4EEEiS8_)
        /*0cb0*/ 	.word	0x0000001a


	//----- nvinfo : EIATTR_FRAME_SIZE
	.align		4
.L_569:
        /*0cb4*/ 	.byte	0x04, 0x11
        /*0cb6*/ 	.short	(.L_571 - .L_570)
	.align		4
.L_570:
        /*0cb8*/ 	.word	index@(_ZN2at6native40_GLOBAL__N__2351210d_8_Shape_cu_49f7391c30CatArrayBatchedCopy_vectorizedINS1_10OpaqueTypeILj2EEEjLi4ELi64ELi64ELi16ELi8EEEvPcNS1_25CatArrInputTensorMetadataIT_T0_XT2_EXT3_EEENS1_16TensorSizeStrideIS8_Lj4EEEiS8_)
        /*0cbc*/ 	.word	0x00000000


	//----- nvinfo : EIATTR_REGCOUNT
	.align		4
.L_571:
        /*0cc0*/ 	.byte	0x04, 0x2f
        /*0cc2*/ 	.short	(.L_573 - .L_572)
	.align		4
.L_572:
        /*0cc4*/ 	.word	index@(_ZN2at6native40_GLOBAL__N__2351210d_8_Shape_cu_49f7391c35CatArrayBatchedCopy_alignedK_contigINS1_10OpaqueTypeILj2EEEjLi4ELi64ELi64ELi16EEEvPT_NS1_25CatArrInputTensorMetadataIS5_T0_XT2_EXT3_EEENS1_16TensorSizeStrideIS8_Lj4EEEiS8_)
        /*0cc8*/ 	.word	0x00000020


	//----- nvinfo : EIATTR_FRAME_SIZE
	.align		4
.L_573:
        /*0ccc*/ 	.byte	0x04, 0x11
        /*0cce*/ 	.short	(.L_575 - .L_574)
	.align		4
.L_574:
        /*0cd0*/ 	.word	index@(_ZN2at6native40_GLOBAL__N__2351210d_8_Shape_cu_49f7391c35CatArrayBatchedCopy_alignedK_contigINS1_10OpaqueTypeILj2EEEjLi4ELi64ELi64ELi16EEEvPT_NS1_25CatArrInputTensorMetadataIS5_T0_XT2_EXT3_EEENS1_16TensorSizeStrideIS8_Lj4EEEiS8_)
        /*0cd4*/ 	.word	0x00000000


	//----- nvinfo : EIATTR_REGCOUNT
	.align		4
.L_575:
        /*0cd8*/ 	.byte	0x04, 0x2f
        /*0cda*/ 	.short	(.L_577 - .L_576)
	.align		4
.L_576:
        /*0cdc*/ 	.word	index@(_ZN2at6native40_GLOBAL__N__2351210d_8_Shape_cu_49f7391c35CatArrayBatchedCopy_alignedK_contigINS1_10OpaqueTypeILj2EEEjLi4ELi64ELi64ELi8EEEvPT_NS1_25CatArrInputTensorMetadataIS5_T0_XT2_EXT3_EEENS1_16TensorSizeStrideIS8_Lj4EEEiS8_)
        /*0ce0*/ 	.word	0x00000020


	//----- nvinfo : EIATTR_FRAME_SIZE
	.align		4
.L_577:
        /*0ce4*/ 	.byte	0x04, 0x11
        /*0ce6*/ 	.short	(.L_579 - .L_578)
	.align		4
.L_578:
        /*0ce8*/ 	.word	index@(_ZN2at6native40_GLOBAL__N__2351210d_8_Shape_cu_49f7391c35CatArrayBatchedCopy_alignedK_contigINS1_10OpaqueTypeILj2EEEjLi4ELi64ELi64ELi8EEEvPT_NS1_25CatArrInputTensorMetadataIS5_T0_XT2_EXT3_EEENS1_16TensorSizeStrideIS8_Lj4EEEiS8_)
        /*0cec*/ 	.word	0x00000000


	//----- nvinfo : EIATTR_REGCOUNT
	.align		4
.L_579:
        /*0cf0*/ 	.byte	0x04, 0x2f
        /*0cf2*/ 	.short	(.L_581 - .L_580)
	.align		4
.L_580:
        /*0cf4*/ 	.word	index@(_ZN2at6native40_GLOBAL__N__2351210d_8_Shape_cu_49f7391c26CatArrayBatchedCopy_contigINS1_10OpaqueTypeILj2EEEjLi4ELi64ELi64EEEvPT_NS1_25CatArrInputTensorMetadataIS5_T0_XT2_EXT3_EEENS1_16TensorSizeStrideIS8_Lj4EEEiS8_)
        /*0cf8*/ 	.word	0x00000018


	//----- nvinfo : EIATTR_FRAME_SIZE
	.align		4
.L_581:
        /*0cfc*/ 	.byte	0x04, 0x11
        /*0cfe*/ 	.short	(.L_583 - .L_582)
	.align		4
.L_582:
        /*0d00*/ 	.word	index@(_ZN2at6native40_GLOBAL__N__2351210d_8_Shape_cu_49f7391c26CatArrayBatchedCopy_contigINS1_10OpaqueTypeILj2EEEjLi4ELi64ELi64EEEvPT_NS1_25CatArrInputTensorMetadataIS5_T0_XT2_EXT3_EEENS1_16TensorSizeStrideIS8_Lj4EEEiS8_)
        /*0d04*/ 	.word	0x00000000


	//----- nvinfo : EIATTR_REGCOUNT
	.align		4
.L_583:
        /*0d08*/ 	.byte	0x04, 0x2f
        /*0d0a*/ 	.short	(.L_585 - .L_584)
	.align		4
.L_584:
        /*0d0c*/ 	.word	index@(_ZN2at6native40_GLOBAL__N__2351210d_8_Shape_cu_49f7391c19CatArrayBatchedCopyINS1_10OpaqueTypeILj2EEEjLi4ELi64ELi64EEEvPT_NS1_25CatArrInputTensorMetadataIS5_T0_XT2_EXT3_EEENS1_16TensorSizeStrideIS8_Lj4EEEiS8_)
        /*0d10*/ 	.word	0x00000017


	//----- nvinfo : EIATTR_FRAME_SIZE
	.align		4
.L_585:
        /*0d14*/ 	.byte	0x04, 0x11
        /*0d16*/ 	.short	(.L_587 - .L_586)
	.align		4
.L_586:
        /*0d18*/ 	.word	index@(_ZN2at6native40_GLOBAL__N__2351210d_8_Shape_cu_49f7391c19CatArrayBatchedCopyINS1_10OpaqueTypeILj2EEEjLi4ELi64ELi64EEEvPT_NS1_25CatArrInputTensorMetadataIS5_T0_XT2_EXT3_EEENS1_16TensorSizeStrideIS8_Lj4EEEiS8_)
        /*0d1c*/ 	.word	0x00000000


	//----- nvinfo : EIATTR_REGCOUNT
	.align		4
.L_587:
        /*0d20*/ 	.byte	0x04, 0x2f
        /*0d22*/ 	.short	(.L_589 - .L_588)
	.align		4
.L_588:
        /*0d24*/ 	.word	index@(_ZN2at6native40_GLOBAL__N__2351210d_8_Shape_cu_49f7391c30CatArrayBatchedCopy_vectorizedINS1_10OpaqueTypeILj4EEEjLi1ELi64ELi64ELi16ELi4EEEvPcNS1_25CatArrInputTensorMetadataIT_T0_XT2_EXT3_EEENS1_16TensorSizeStrideIS8_Lj4EEEiS8_)
        /*0d28*/ 	.word	0x00000010


	//----- nvinfo : EIATTR_FRAME_SIZE
	.align		4
.L_589:
        /*0d2c*/ 	.byte	0x04, 0x11
        /*0d2e*/ 	.short	(.L_591 - .L_590)
	.align		4
.L_590:
        /*0d30*/ 	.word	index@(_ZN2at6native40_GLOBAL__N__2351210d_8_Shape_cu_49f7391c30CatArrayBatchedCopy_vectorizedINS1_10OpaqueTypeILj4EEEjLi1ELi64ELi64ELi16ELi4EEEvPcNS1_25CatArrInputTensorMetadataIT_T0_XT2_EXT3_EEENS1_16TensorSizeStrideIS8_Lj4EEEiS8_)
        /*0d34*/ 	.word	0x00000000


	//----- nvinfo : EIATTR_REGCOUNT
	.align		4
.L_591:
        /*0d38*/ 	.byte	0x04, 0x2f
        /*0d3a*/ 	.short	(.L_593 - .L_592)
	.align		4
.L_592:
        /*0d3c*/ 	.word	index@(_ZN2at6native40_GLOBAL__N__2351210d_8_Shape_cu_49f7391c35CatArrayBatchedCopy_alignedK_contigINS1_10OpaqueTypeILj4EEEjLi1ELi64ELi64ELi16EEEvPT_NS1_25CatArrInputTensorMetadataIS5_T0_XT2_EXT3_EEENS1_16TensorSizeStrideIS8_Lj4EEEiS8_)
        /*0d40*/ 	.word	0x0000001e


	//----- nvinfo : EIATTR_FRAME_SIZE
	.align		4
.L_593:
        /*0d44*/ 	.byte	0x04, 0x11
        /*0d46*/ 	.short	(.L_595 - .L_594)
	.align		4
.L_594:
        /*0d48*/ 	.word	index@(_ZN2at6native40_GLOBAL__N__2351210d_8_Shape_cu_49f7391c35CatArrayBatchedCopy_alignedK_contigINS1_10OpaqueTypeILj4EEEjLi1ELi64ELi64ELi16EEEvPT_NS1_25CatArrInputTensorMetadataIS5_T0_XT2_EXT3_EEENS1_16TensorSizeStrideIS8_Lj4EEEiS8_)
        /*0d4c*/ 	.word	0x00000000


	//----- nvinfo : EIATTR_REGCOUNT
	.align		4
.L_595:
        /*0d50*/ 	.byte	0x04, 0x2f
        /*0d52*/ 	.short	(.L_597 - .L_596)
	.align		4
.L_596:
        /*0d54*/ 	.word	index@(_ZN2at6native40_GLOBAL__N__2351210d_8_Shape_cu_49f7391c35CatArrayBatchedCopy_alignedK_contigINS1_10OpaqueTypeILj4EEEjLi1ELi64ELi64ELi8EEEvPT_NS1_25CatArrInputTensorMetadataIS5_T0_XT2_EXT3_EEENS1_16TensorSizeStrideIS8_Lj4EEEiS8_)
        /*0d58*/ 	.word	0x0000001e


	//----- nvinfo : EIATTR_FRAME_SIZE
	.align		4
.L_597:
        /*0d5c*/ 	.byte	0x04, 0x11
        /*0d5e*/ 	.short	(.L_599 - .L_598)
	.align		4
.L_598:
        /*0d60*/ 	.word	index@(_ZN2at6native40_GLOBAL__N__2351210d_8_Shape_cu_49f7391c35CatArrayBatchedCopy_alignedK_contigINS1_10OpaqueTypeILj4EEEjLi1ELi64ELi64ELi8EEEvPT_NS1_25CatArrInputTensorMetadataIS5_T0_XT2_EXT3_EEENS1_16TensorSizeStrideIS8_Lj4EEEiS8_)
        /*0d64*/ 	.word	0x00000000


	//----- nvinfo : EIATTR_REGCOUNT
	.align		4
.L_599:
        /*0d68*/ 	.byte	0x04, 0x2f
        /*0d6a*/ 	.short	(.L_601 - .L_600)
	.align		4
.L_600:
        /*0d6c*/ 	.word	index@(_ZN2at6native40_GLOBAL__N__2351210d_8_Shape_cu_49f7391c26CatArrayBatchedCopy_contigINS1_10OpaqueTypeILj4EEEjLi1ELi64ELi64EEEvPT_NS1_25CatArrInputTensorMetadataIS5_T0_XT2_EXT3_EEENS1_16TensorSizeStrideIS8_Lj4EEEiS8_)
        /*0d70*/ 	.word	0x00000012


	//----- nvinfo : EIATTR_FRAME_SIZE
	.align		4
.L_601:
        /*0d74*/ 	.byte	0x04, 0x11
        /*0d76*/ 	.short	(.L_603 - .L_602)
	.align		4
.L_602:
        /*0d78*/ 	.word	index@(_ZN2at6native40_GLOBAL__N__2351210d_8_Shape_cu_49f7391c26CatArrayBatchedCopy_contigINS1_10OpaqueTypeILj4EEEjLi1ELi64ELi64EEEvPT_NS1_25CatArrInputTensorMetadataIS5_T0_XT2_EXT3_EEENS1_16TensorSizeStrideIS8_Lj4EEEiS8_)
        /*0d7c*/ 	.word	0x00000000


	//----- nvinfo : EIATTR_REGCOUNT
	.align		4
.L_603:
        /*0d80*/ 	.byte	0x04, 0x2f
        /*0d82*/ 	.short	(.L_605 - .L_604)
	.align		4
.L_604:
        /*0d84*/ 	.word	index@(_ZN2at6native40_GLOBAL__N__2351210d_8_Shape_cu_49f7391c19CatArrayBatchedCopyINS1_10OpaqueTypeILj4EEEjLi1ELi64ELi64EEEvPT_NS1_25CatArrInputTensorMetadataIS5_T0_XT2_EXT3_EEENS1_16TensorSizeStrideIS8_Lj4EEEiS8_)
        /*0d88*/ 	.word	0x00000011


	//----- nvinfo : EIATTR_FRAME_SIZE
	.align		4
.L_605:
        /*0d8c*/ 	.byte	0x04, 0x11
        /*0d8e*/ 	.short	(.L_607 - .L_606)
	.align		4
.L_606:
        /*0d90*/ 	.word	index@(_ZN2at6native40_GLOBAL__N__2351210d_8_Shape_cu_49f7391c19CatArrayBatchedCopyINS1_10OpaqueTypeILj4EEEjLi1ELi64ELi64EEEvPT_NS1_25CatArrInputTensorMetadataIS5_T0_XT2_EXT3_EEENS1_16TensorSizeStrideIS8_Lj4EEEiS8_)
        /*0d94*/ 	.word	0x00000000


	//----- nvinfo : EIATTR_REGCOUNT
	.align		4
.L_607:
        /*0d98*/ 	.byte	0x04, 0x2f
        /*0d9a*/ 	.short	(.L_609 - .L_608)
	.align		4
.L_608:
        /*0d9c*/ 	.word	index@(_ZN2at6native40_GLOBAL__N__2351210d_8_Shape_cu_49f7391c30CatArrayBatchedCopy_vectorizedINS1_10OpaqueTypeILj4EEEjLi2ELi64ELi64ELi16ELi4EEEvPcNS1_25CatArrInputTensorMetadataIT_T0_XT2_EXT3_EEENS1_16TensorSizeStrideIS8_Lj4EEEiS8_)
        /*0da0*/ 	.word	0x00000013


	//----- nvinfo : EIATTR_FRAME_SIZE
	.align		4
.L_609:
        /*0da4*/ 	.byte	0x04, 0x11
        /*0da6*/ 	.short	(.L_611 - .L_610)
	.align		4
.L_610:
        /*0da8*/ 	.word	index@(_ZN2at6native40_GLOBAL__N__2351210d_8_Shape_cu_49f7391c30CatArrayBatchedCopy_vectorizedINS1_10OpaqueTypeILj4EEEjLi2ELi64ELi64ELi16ELi4EEEvPcNS1_25CatArrInputTensorMetadataIT_T0_XT2_EXT3_EEENS1_16TensorSizeStrideIS8_Lj4EEEiS8_)
        /*0dac*/ 	.word	0x00000000


	//----- nvinfo : EIATTR_REGCOUNT
	.align		4
.L_611:
        /*0db0*/ 	.byte	0x04, 0x2f
        /*0db2*/ 	.short	(.L_613 - .L_612)
	.align		4
.L_612:
        /*0db4*/ 	.word	index@(_ZN2at6native40_GLOBAL__N__2351210d_8_Shape_cu_49f7391c35CatArrayBatchedCopy_alignedK_contigINS1_10OpaqueTypeILj4EEEjLi2ELi64ELi64ELi16EEEvPT_NS1_25CatArrInputTensorMetadataIS5_T0_XT2_EXT3_EEENS1_16TensorSizeStrideIS8_Lj4EEEiS8_)
        /*0db8*/ 	.word	0x00000020


	//----- nvinfo : EIATTR_FRAME_SIZE
	.align		4
.L_613:
        /*0dbc*/ 	.byte	0x04, 0x11
        /*0dbe*/ 	.short	(.L_615 - .L_614)
	.align		4
.L_614:
        /*0dc0*/ 	.word	index@(_ZN2at6native40_GLOBAL__N__2351210d_8_Shape_cu_49f7391c35CatArrayBatchedCopy_alignedK_contigINS1_10OpaqueTypeILj4EEEjLi2ELi64ELi64ELi16EEEvPT_NS1_25CatArrInputTensorMetadataIS5_T0_XT2_EXT3_EEENS1_16TensorSizeStrideIS8_Lj4EEEiS8_)
        /*0dc4*/ 	.word	0x00000000


	//----- nvinfo : EIATTR_REGCOUNT
	.align		4
.L_615:
        /*0dc8*/ 	.byte	0x04, 0x2f
        /*0dca*/ 	.short	(.L_617 - .L_616)
	.align		4
.L_616:
        /*0dcc*/ 	.word	index@(_ZN2at6native40_GLOBAL__N__2351210d_8_Shape_cu_49f7391c35CatArrayBatchedCopy_alignedK_contigINS1_10OpaqueTypeILj4EEEjLi2ELi64ELi64ELi8EEEvPT_NS1_25CatArrInputTensorMetadataIS5_T0_XT2_EXT3_EEENS1_16TensorSizeStrideIS8_Lj4EEEiS8_)
        /*0dd0*/ 	.word	0x00000018


	//----- nvinfo : EIATTR_FRAME_SIZE
	.align		4
.L_617:
        /*0dd4*/ 	.byte	0x04, 0x11
        /*0dd6*/ 	.short	(.L_619 - .L_618)
	.align		4
.L_618:
        /*0dd8*/ 	.word	index@(_ZN2at6native40_GLOBAL__N__2351210d_8_Shape_cu_49f7391c35CatArrayBatchedCopy_alignedK_contigINS1_10OpaqueTypeILj4EEEjLi2ELi64ELi64ELi8EEEvPT_NS1_25CatArrInputTensorMetadataIS5_T0_XT2_EXT3_EEENS1_16TensorSizeStrideIS8_Lj4EEEiS8_)
        /*0ddc*/ 	.word	0x00000000


	//----- nvinfo : EIATTR_REGCOUNT
	.align		4
.L_619:
        /*0de0*/ 	.byte	0x04, 0x2f
        /*0de2*/ 	.short	(.L_621 - .L_620)
	.align		4
.L_620:
        /*0de4*/ 	.word	index@(_ZN2at6native40_GLOBAL__N__2351210d_8_Shape_cu_49f7391c26CatArrayBatchedCopy_contigINS1_10OpaqueTypeILj4EEEjLi2ELi64ELi64EEEvPT_NS1_25CatArrInputTensorMetadataIS5_T0_XT2_EXT3_EEENS1_16TensorSizeStrideIS8_Lj4EEEiS8_)
        /*0de8*/ 	.word	0x00000011


	//----- nvinfo : EIATTR_FRAME_SIZE
	.align		4
.L_621:
        /*0dec*/ 	.byte	0x04, 0x11
        /*0dee*/ 	.short	(.L_623 - .L_622)
	.align		4
.L_622:
        /*0df0*/ 	.word	index@(_ZN2at6native40_GLOBAL__N__2351210d_8_Shape_cu_49f7391c26CatArrayBatchedCopy_contigINS1_10OpaqueTypeILj4EEEjLi2ELi64ELi64EEEvPT_NS1_25CatArrInputTensorMetadataIS5_T0_XT2_EXT3_EEENS1_16TensorSizeStrideIS8_Lj4EEEiS8_)
        /*0df4*/ 	.word	0x00000000


	//----- nvinfo : EIATTR_REGCOUNT
	.align		4
.L_623:
        /*0df8*/ 	.byte	0x04, 0x2f
        /*0dfa*/ 	.short	(.L_625 - .L_624)
	.align		4
.L_624:
        /*0dfc*/ 	.word	index@(_ZN2at6native40_GLOBAL__N__2351210d_8_Shape_cu_49f7391c19CatArrayBatchedCopyINS1_10OpaqueTypeILj4EEEjLi2ELi64ELi64EEEvPT_NS1_25CatArrInputTensorMetadataIS5_T0_XT2_EXT3_EEENS1_16TensorSizeStrideIS8_Lj4EEEiS8_)
        /*0e00*/ 	.word	0x00000016


	//----- nvinfo : EIATTR_FRAME_SIZE
	.align		4
.L_625:
        /*0e04*/ 	.byte	0x04, 0x11
        /*0e06*/ 	.short	(.L_627 - .L_626)
	.align		4
.L_626:
        /*0e08*/ 	.word	index@(_ZN2at6native40_GLOBAL__N__2351210d_8_Shape_cu_49f7391c19CatArrayBatchedCopyINS1_10OpaqueTypeILj4EEEjLi2ELi64ELi64EEEvPT_NS1_25CatArrInputTensorMetadataIS5_T0_XT2_EXT3_EEENS1_16TensorSizeStrideIS8_Lj4EEEiS8_)
        /*0e0c*/ 	.word	0x00000000


	//----- nvinfo : EIATTR_REGCOUNT
	.align		4
.L_627:
        /*0e10*/ 	.byte	0x04, 0x2f
        /*0e12*/ 	.short	(.L_629 - .L_628)
	.align		4
.L_628:
        /*0e14*/ 	.word	index@(_ZN2at6native40_GLOBAL__N__2351210d_8_Shape_cu_49f7391c30CatArrayBatchedCopy_vectorizedINS1_10OpaqueTypeILj4EEEjLi3ELi64ELi64ELi16ELi4EEEvPcNS1_25CatArrInputTensorMetadataIT_T0_XT2_EXT3_EEENS1_16TensorSizeStrideIS8_Lj4EEEiS8_)
        /*0e18*/ 	.word	0x00000016


	//----- nvinfo : EIATTR_FRAME_SIZE
	.align		4
.L_629:
        /*0e1c*/ 	.byte	0x04, 0x11
        /*0e1e*/ 	.short	(.L_631 - .L_630)
	.align		4
.L_630:
        /*0e20*/ 	.word	index@(_ZN2at6native40_GLOBAL__N__2351210d_8_Shape_cu_49f7391c30CatArrayBatchedCopy_vectorizedINS1_10OpaqueTypeILj4EEEjLi3ELi64ELi64ELi16ELi4EEEvPcNS1_25CatArrInputTensorMetadataIT_T0_XT2_EXT3_EEENS1_16TensorSizeStrideIS8_Lj4EEEiS8_)
        /*0e24*/ 	.word	0x00000000


	//----- nvinfo : EIATTR_REGCOUNT
	.align		4
.L_631:
        /*0e28*/ 	.byte	0x04, 0x2f
        /*0e2a*/ 	.short	(.L_633 - .L_632)
	.align		4
.L_632:
        /*0e2c*/ 	.word	index@(_ZN2at6native40_GLOBAL__N__2351210d_8_Shape_cu_49f7391c35CatArrayBatchedCopy_alignedK_contigINS1_10OpaqueTypeILj4EEEjLi3ELi64ELi64ELi16EEEvPT_NS1_25CatArrInputTensorMetadataIS5_T0_XT2_EXT3_EEENS1_16TensorSizeStrideIS8_Lj4EEEiS8_)
        /*0e30*/ 	.word	0x0000001f


	//----- nvinfo : EIATTR_FRAME_SIZE
	.align		4
.L_633:
        /*0e34*/ 	.byte	0x04, 0x11
        /*0e36*/ 	.short	(.L_635 - .L_634)
	.align		4
.L_634:
        /*0e38*/ 	.word	index@(_ZN2at6native40_GLOBAL__N__2351210d_8_Shape_cu_49f7391c35CatArrayBatchedCopy_alignedK_contigINS1_10OpaqueTypeILj4EEEjLi3ELi64ELi64ELi16EEEvPT_NS1_25CatArrInputTensorMetadataIS5_T0_XT2_EXT3_EEENS1_16TensorSizeStrideIS8_Lj4EEEiS8_)
        /*0e3c*/ 	.word	0x00000000


	//----- nvinfo : EIATTR_REGCOUNT
	.align		4
.L_635:
        /*0e40*/ 	.byte	0x04, 0x2f
        /*0e42*/ 	.short	(.L_637 - .L_636)
	.align		4
.L_636:
        /*0e44*/ 	.word	index@(_ZN2at6native40_GLOBAL__N__2351210d_8_Shape_cu_49f7391c35CatArrayBatchedCopy_alignedK_contigINS1_10OpaqueTypeILj4EEEjLi3ELi64ELi64ELi8EEEvPT_NS1_25CatArrInputTensorMetadataIS5_T0_XT2_EXT3_EEENS1_16TensorSizeStrideIS8_Lj4EEEiS8_)
        /*0e48*/ 	.word	0x0000001f


	//----- nvinfo : EIATTR_FRAME_SIZE
	.align		4
.L_637:
        /*0e4c*/ 	.byte	0x04, 0x11
        /*0e4e*/ 	.short	(.L_639 - .L_638)
	.align		4
.L_638:
        /*0e50*/ 	.word	index@(_ZN2at6native40_GLOBAL__N__2351210d_8_Shape_cu_49f7391c35CatArrayBatchedCopy_alignedK_contigINS1_10OpaqueTypeILj4EEEjLi3ELi64ELi64ELi8EEEvPT_NS1_25CatArrInputTensorMetadataIS5_T0_XT2_EXT3_EEENS1_16TensorSizeStrideIS8_Lj4EEEiS8_)
        /*0e54*/ 	.word	0x00000000


	//----- nvinfo : EIATTR_REGCOUNT
	.align		4
.L_639:
        /*0e58*/ 	.byte	0x04, 0x2f
        /*0e5a*/ 	.short	(.L_641 - .L_640)
	.align		4
.L_640:
        /*0e5c*/ 	.word	index@(_ZN2at6native40_GLOBAL__N__2351210d_8_Shape_cu_49f7391c26CatArrayBatchedCopy_contigINS1_10OpaqueTypeILj4EEEjLi3ELi64ELi64EEEvPT_NS1_25CatArrInputTensorMetadataIS5_T0_XT2_EXT3_EEENS1_16TensorSizeStrideIS8_Lj4EEEiS8_)
        /*0e60*/ 	.word	0x00000016


	//----- nvinfo : EIATTR_FRAME_SIZE
	.align		4
.L_641:
        /*0e64*/ 	.byte	0x04, 0x11
        /*0e66*/ 	.short	(.L_643 - .L_642)
	.align		4
.L_642:
        /*0e68*/ 	.word	index@(_ZN2at6native40_GLOBAL__N__2351210d_8_Shape_cu_49f7391c26CatArrayBatchedCopy_contigINS1_10OpaqueTypeILj4EEEjLi3ELi64ELi64EEEvPT_NS1_25CatArrInputTensorMetadataIS5_T0_XT2_EXT3_EEENS1_16TensorSizeStrideIS8_Lj4EEEiS8_)
        /*0e6c*/ 	.word	0x00000000


	//----- nvinfo : EIATTR_REGCOUNT
	.align		4
.L_643:
        /*0e70*/ 	.byte	0x04, 0x2f
        /*0e72*/ 	.short	(.L_645 - .L_644)
	.align		4
.L_644:
        /*0e74*/ 	.word	index@(_ZN2at6native40_GLOBAL__N__2351210d_8_Shape_cu_49f7391c19CatArrayBatchedCopyINS1_10OpaqueTypeILj4EEEjLi3ELi64ELi64EEEvPT_NS1_25CatArrInputTensorMetadataIS5_T0_XT2_EXT3_EEENS1_16TensorSizeStrideIS8_Lj4EEEiS8_)
        /*0e78*/ 	.word	0x0000001e


	//----- nvinfo : EIATTR_FRAME_SIZE
	.align		4
.L_645:
        /*0e7c*/ 	.byte	0x04, 0x11
        /*0e7e*/ 	.short	(.L_647 - .L_646)
	.align		4
.L_646:
        /*0e80*/ 	.word	index@(_ZN2at6native40_GLOBAL__N__2351210d_8_Shape_cu_49f7391c19CatArrayBatchedCopyINS1_10OpaqueTypeILj4EEEjLi3ELi64ELi64EEEvPT_NS1_25CatArrInputTensorMetadataIS5_T0_XT2_EXT3_EEENS1_16TensorSizeStrideIS8_Lj4EEEiS8_)
        /*0e84*/ 	.word	0x00000000


	//----- nvinfo : EIATTR_REGCOUNT
	.align		4
.L_647:
        /*0e88*/ 	.byte	0x04, 0x2f
        /*0e8a*/ 	.short	(.L_649 - .L_648)
	.align		4
.L_648:
        /*0e8c*/ 	.word	index@(_ZN2at6native40_GLOBAL__N__2351210d_8_Shape_cu_49f7391c30CatArrayBatchedCopy_vectorizedINS1_10OpaqueTypeILj4EEEjLi4ELi64ELi64ELi16ELi4EEEvPcNS1_25CatArrInputTensorMetadataIT_T0_XT2_EXT3_EEENS1_16TensorSizeStrideIS8_Lj4EEEiS8_)
        /*0e90*/ 	.word	0x0000001a


	//----- nvinfo : EIATTR_FRAME_SIZE
	.align		4
.L_649:
        /*0e94*/ 	.byte	0x04, 0x11
        /*0e96*/ 	.short	(.L_651 - .L_650)
	.align		4
.L_650:
        /*0e98*/ 	.word	index@(_ZN2at6native40_GLOBAL__N__2351210d_8_Shape_cu_49f7391c30CatArrayBatchedCopy_vectorizedINS1_10OpaqueTypeILj4EEEjLi4ELi64ELi64ELi16ELi4EEEvPcNS1_25CatArrInputTensorMetadataIT_T0_XT2_EXT3_EEENS1_16TensorSizeStrideIS8_Lj4EEEiS8_)
        /*0e9c*/ 	.word	0x00000000


	//----- nvinfo : EIATTR_REGCOUNT
	.align		4
.L_651:
        /*0ea0*/ 	.byte	0x04, 0x2f
        /*0ea2*/ 	.short	(.L_653 - .L_652)
	.align		4
.L_652:
        /*0ea4*/ 	.word	index@(_ZN2at6native40_GLOBAL__N__2351210d_8_Shape_cu_49f7391c35CatArrayBatchedCopy_alignedK_contigINS1_10OpaqueTypeILj4EEEjLi4ELi64ELi64ELi16EEEvPT_NS1_25CatArrInputTensorMetadataIS5_T0_XT2_EXT3_EEENS1_16TensorSizeStrideIS8_Lj4EEEiS8_)
        /*0ea8*/ 	.word	0x00000020


	//----- nvinfo : EIATTR_FRAME_SIZE
	.align		4
.L_653:
        /*0eac*/ 	.byte	0x04, 0x11
        /*0eae*/ 	.short	(.L_655 - .L_654)
	.align		4
.L_654:
        /*0eb0*/ 	.word	index@(_ZN2at6native40_GLOBAL__N__2351210d_8_Shape_cu_49f7391c35CatArrayBatchedCopy_alignedK_contigINS1_10OpaqueTypeILj4EEEjLi4ELi64ELi64ELi16EEEvPT_NS1_25CatArrInputTensorMetadataIS5_T0_XT2_EXT3_EEENS1_16TensorSizeStrideIS8_Lj4EEEiS8_)
        /*0eb4*/ 	.word	0x00000000


	//----- nvinfo : EIATTR_REGCOUNT
	.align		4
.L_655:
        /*0eb8*/ 	.byte	0x04, 0x2f
        /*0eba*/ 	.short	(.L_657 - .L_656)
	.align		4
.L_656:
        /*0ebc*/ 	.word	index@(_ZN2at6native40_GLOBAL__N__2351210d_8_Shape_cu_49f7391c35CatArrayBatchedCopy_alignedK_contigINS1_10OpaqueTypeILj4EEEjLi4ELi64ELi64ELi8EEEvPT_NS1_25CatArrInputTensorMetadataIS5_T0_XT2_EXT3_EEENS1_16TensorSizeStrideIS8_Lj4EEEiS8_)
        /*0ec0*/ 	.word	0x0000001e


	//----- nvinfo : EIATTR_FRAME_SIZE
	.align		4
.L_657:
        /*0ec4*/ 	.byte	0x04, 0x11
        /*0ec6*/ 	.short	(.L_659 - .L_658)
	.align		4
.L_658:
        /*0ec8*/ 	.word	index@(_ZN2at6native40_GLOBAL__N__2351210d_8_Shape_cu_49f7391c35CatArrayBatchedCopy_alignedK_contigINS1_10OpaqueTypeILj4EEEjLi4ELi64ELi64ELi8EEEvPT_NS1_25CatArrInputTensorMetadataIS5_T0_XT2_EXT3_EEENS1_16TensorSizeStrideIS8_Lj4EEEiS8_)
        /*0ecc*/ 	.word	0x00000000


	//----- nvinfo : EIATTR_REGCOUNT
	.align		4
.L_659:
        /*0ed0*/ 	.byte	0x04, 0x2f
        /*0ed2*/ 	.short	(.L_661 - .L_660)
	.align		4
.L_660:
        /*0ed4*/ 	.word	index@(_ZN2at6native40_GLOBAL__N__2351210d_8_Shape_cu_49f7391c26CatArrayBatchedCopy_contigINS1_10OpaqueTypeILj4EEEjLi4ELi64ELi64EEEvPT_NS1_25CatArrInputTensorMetadataIS5_T0_XT2_EXT3_EEENS1_16TensorSizeStrideIS8_Lj4EEEiS8_)
        /*0ed8*/ 	.word	0x0000001a


	//----- nvinfo : EIATTR_FRAME_SIZE
	.align		4
.L_661:
        /*0edc*/ 	.byte	0x04, 0x11
        /*0ede*/ 	.short	(.L_663 - .L_662)
	.align		4
.L_662:
        /*0ee0*/ 	.word	index@(_ZN2at6native40_GLOBAL__N__2351210d_8_Shape_cu_49f7391c26CatArrayBatchedCopy_contigINS1_10OpaqueTypeILj4EEEjLi4ELi64ELi64EEEvPT_NS1_25CatArrInputTensorMetadataIS5_T0_XT2_EXT3_EEENS1_16TensorSizeStrideIS8_Lj4EEEiS8_)
        /*0ee4*/ 	.word	0x00000000


	//----- nvinfo : EIATTR_REGCOUNT
	.align		4
.L_663:
        /*0ee8*/ 	.byte	0x04, 0x2f
        /*0eea*/ 	.short	(.L_665 - .L_664)
	.align		4
.L_664:
        /*0eec*/ 	.word	index@(_ZN2at6native40_GLOBAL__N__2351210d_8_Shape_cu_49f7391c19CatArrayBatchedCopyINS1_10OpaqueTypeILj4EEEjLi4ELi64ELi64EEEvPT_NS1_25CatArrInputTensorMetadataIS5_T0_XT2_EXT3_EEENS1_16TensorSizeStrideIS8_Lj4EEEiS8_)
        /*0ef0*/ 	.word	0x00000018


	//----- nvinfo : EIATTR_FRAME_SIZE
	.align		4
.L_665:
        /*0ef4*/ 	.byte	0x04, 0x11
        /*0ef6*/ 	.short	(.L_667 - .L_666)
	.align		4
.L_666:
        /*0ef8*/ 	.word	index@(_ZN2at6native40_GLOBAL__N__2351210d_8_Shape_cu_49f7391c19CatArrayBatchedCopyINS1_10OpaqueTypeILj4EEEjLi4ELi64ELi64EEEvPT_NS1_25CatArrInputTensorMetadataIS5_T0_XT2_EXT3_EEENS1_16TensorSizeStrideIS8_Lj4EEEiS8_)
        /*0efc*/ 	.word	0x00000000


	//----- nvinfo : EIATTR_REGCOUNT
	.align		4
.L_667:
        /*0f00*/ 	.byte	0x04, 0x2f
        /*0f02*/ 	.short	(.L_669 - .L_668)
	.align		4
.L_668:
        /*0f04*/ 	.word	index@(_ZN2at6native40_GLOBAL__N__2351210d_8_Shape_cu_49f7391c30CatArrayBatchedCopy_vectorizedINS1_10OpaqueTypeILj8EEEjLi1ELi64ELi64ELi16ELi2EEEvPcNS1_25CatArrInputTensorMetadataIT_T0_XT2_EXT3_EEENS1_16TensorSizeStrideIS8_Lj4EEEiS8_)
        /*0f08*/ 	.word	0x00000010


	//----- nvinfo : EIATTR_FRAME_SIZE
	.align		4
.L_669:
        /*0f0c*/ 	.byte	0x04, 0x11
        /*0f0e*/ 	.short	(.L_671 - .L_670)
	.align		4
.L_670:
        /*0f10*/ 	.word	index@(_ZN2at6native40_GLOBAL__N__2351210d_8_Shape_cu_49f7391c30CatArrayBatchedCopy_vectorizedINS1_10OpaqueTypeILj8EEEjLi1ELi64ELi64ELi16ELi2EEEvPcNS1_25CatArrInputTensorMetadataIT_T0_XT2_EXT3_EEENS1_16TensorSizeStrideIS8_Lj4EEEiS8_)
        /*0f14*/ 	.word	0x00000000


	//----- nvinfo : EIATTR_REGCOUNT
	.align		4
.L_671:
        /*0f18*/ 	.byte	0x04, 0x2f
        /*0f1a*/ 	.short	(.L_673 - .L_672)
	.align		4
.L_672:
        /*0f1c*/ 	.word	index@(_ZN2at6native40_GLOBAL__N__2351210d_8_Shape_cu_49f7391c35CatArrayBatchedCopy_alignedK_contigINS1_10OpaqueTypeILj8EEEjLi1ELi64ELi64ELi16EEEvPT_NS1_25CatArrInputTensorMetadataIS5_T0_XT2_EXT3_EEENS1_16TensorSizeStrideIS8_Lj4EEEiS8_)
        /*0f20*/ 	.word	0x0000001e


	//----- nvinfo : EIATTR_FRAME_SIZE
	.align		4
.L_673:
        /*0f24*/ 	.byte	0x04, 0x11
        /*0f26*/ 	.short	(.L_675 - .L_674)
	.align		4
.L_674:
        /*0f28*/ 	.word	index@(_ZN2at6native40_GLOBAL__N__2351210d_8_Shape_cu_49f7391c35CatArrayBatchedCopy_alignedK_contigINS1_10OpaqueTypeILj8EEEjLi1ELi64ELi64ELi16EEEvPT_NS1_25CatArrInputTensorMetadataIS5_T0_XT2_EXT3_EEENS1_16TensorSizeStrideIS8_Lj4EEEiS8_)
        /*0f2c*/ 	.word	0x00000000


	//----- nvinfo : EIATTR_REGCOUNT
	.align		4
.L_675:
        /*0f30*/ 	.byte	0x04, 0x2f
        /*0f32*/ 	.short	(.L_677 - .L_676)
	.align		4
.L_676:
        /*0f34*/ 	.word	index@(_ZN2at6native40_GLOBAL__N__2351210d_8_Shape_cu_49f7391c35CatArrayBatchedCopy_alignedK_contigINS1_10OpaqueTypeILj8EEEjLi1ELi64ELi64ELi8EEEvPT_NS1_25CatArrInputTensorMetadataIS5_T0_XT2_EXT3_EEENS1_16TensorSizeStrideIS8_Lj4EEEiS8_)
        /*0f38*/ 	.word	0x0000001e


	//----- nvinfo : EIATTR_FRAME_SIZE
	.align		4
.L_677:
        /*0f3c*/ 	.byte	0x04, 0x11
        /*0f3e*/ 	.short	(.L_679 - .L_678)
	.align		4
.L_678:
        /*0f40*/ 	.word	index@(_ZN2at6native40_GLOBAL__N__2351210d_8_Shape_cu_49f7391c35CatArrayBatchedCopy_alignedK_contigINS1_10OpaqueTypeILj8EEEjLi1ELi64ELi64ELi8EEEvPT_NS1_25CatArrInputTensorMetadataIS5_T0_XT2_EXT3_EEENS1_16TensorSizeStrideIS8_Lj4EEEiS8_)
        /*0f44*/ 	.word	0x00000000


	//----- nvinfo : EIATTR_REGCOUNT
	.align		4
.L_679:
        /*0f48*/ 	.byte	0x04, 0x2f
        /*0f4a*/ 	.short	(.L_681 - .L_680)
	.align		4
.L_680:
        /*0f4c*/ 	.word	index@(_ZN2at6native40_GLOBAL__N__2351210d_8_Shape_cu_49f7391c26CatArrayBatchedCopy_contigINS1_10OpaqueTypeILj8EEEjLi1ELi64ELi64EEEvPT_NS1_25CatArrInputTensorMetadataIS5_T0_XT2_EXT3_EEENS1_16TensorSizeStrideIS8_Lj4EEEiS8_)
        /*0f50*/ 	.word	0x00000010


	//----- nvinfo : EIATTR_FRAME_SIZE
	.align		4
.L_681:
        /*0f54*/ 	.byte	0x04, 0x11
        /*0f56*/ 	.short	(.L_683 - .L_682)
	.align		4
.L_682:
        /*0f58*/ 	.word	index@(_ZN2at6native40_GLOBAL__N__2351210d_8_Shape_cu_49f7391c26CatArrayBatchedCopy_contigINS1_10OpaqueTypeILj8EEEjLi1ELi64ELi64EEEvPT_NS1_25CatArrInputTensorMetadataIS5_T0_XT2_EXT3_EEENS1_16TensorSizeStrideIS8_Lj4EEEiS8_)
        /*0f5c*/ 	.word	0x00000000


	//----- nvinfo : EIATTR_REGCOUNT
	.align		4
.L_683:
        /*0f60*/ 	.byte	0x04, 0x2f
        /*0f62*/ 	.short	(.L_685 - .L_684)
	.align		4
.L_684:
        /*0f64*/ 	.word	index@(_ZN2at6native40_GLOBAL__N__2351210d_8_Shape_cu_49f7391c19CatArrayBatchedCopyINS1_10OpaqueTypeILj8EEEjLi1ELi64ELi64EEEvPT_NS1_25CatArrInputTensorMetadataIS5_T0_XT2_EXT3_EEENS1_16TensorSizeStrideIS8_Lj4EEEiS8_)
        /*0f68*/ 	.word	0x0000000f


	//----- nvinfo : EIATTR_FRAME_SIZE
	.align		4
.L_685:
        /*0f6c*/ 	.byte	0x04, 0x11
        /*0f6e*/ 	.short	(.L_687 - .L_686)
	.align		4
.L_686:
        /*0f70*/ 	.word	index@(_ZN2at6native40_GLOBAL__N__2351210d_8_Shape_cu_49f7391c19CatArrayBatchedCopyINS1_10OpaqueTypeILj8EEEjLi1ELi64ELi64EEEvPT_NS1_25CatArrInputTensorMetadataIS5_T0_XT2_EXT3_EEENS1_16TensorSizeStrideIS8_Lj4EEEiS8_)
        /*0f74*/ 	.word	0x00000000


	//----- nvinfo : EIATTR_REGCOUNT
	.align		4
.L_687:
        /*0f78*/ 	.byte	0x04, 0x2f
        /*0f7a*/ 	.short	(.L_689 - .L_688)
	.align		4
.L_688:
        /*0f7c*/ 	.word	index@(_ZN2at6native40_GLOBAL__N__2351210d_8_Shape_cu_49f7391c30CatArrayBatchedCopy_vectorizedINS1_10OpaqueTypeILj8EEEjLi2ELi64ELi64ELi16ELi2EEEvPcNS1_25CatArrInputTensorMetadataIT_T0_XT2_EXT3_EEENS1_16TensorSizeStrideIS8_Lj4EEEiS8_)
        /*0f80*/ 	.word	0x00000013


	//----- nvinfo : EIATTR_FRAME_SIZE
	.align		4
.L_689:
        /*0f84*/ 	.byte	0x04, 0x11
        /*0f86*/ 	.short	(.L_691 - .L_690)
	.align		4
.L_690:
        /*0f88*/ 	.word	index@(_ZN2at6native40_GLOBAL__N__2351210d_8_Shape_cu_49f7391c30CatArrayBatchedCopy_vectorizedINS1_10OpaqueTypeILj8EEEjLi2ELi64ELi64ELi16ELi2EEEvPcNS1_25CatArrInputTensorMetadataIT_T0_XT2_EXT3_EEENS1_16TensorSizeStrideIS8_Lj4EEEiS8_)
        /*0f8c*/ 	.word	0x00000000


	//----- nvinfo : EIATTR_REGCOUNT
	.align		4
.L_691:
        /*0f90*/ 	.byte	0x04, 0x2f
        /*0f92*/ 	.short	(.L_693 - .L_692)
	.align		4
.L_692:
        /*0f94*/ 	.word	index@(_ZN2at6native40_GLOBAL__N__2351210d_8_Shape_cu_49f7391c35CatArrayBatchedCopy_alignedK_contigINS1_10OpaqueTypeILj8EEEjLi2ELi64ELi64ELi16EEEvPT_NS1_25CatArrInputTensorMetadataIS5_T0_XT2_EXT3_EEENS1_16TensorSizeStrideIS8_Lj4EEEiS8_)
        /*0f98*/ 	.word	0x0000001a


	//----- nvinfo : EIATTR_FRAME_SIZE
	.align		4
.L_693:
        /*0f9c*/ 	.byte	0x04, 0x11
        /*0f9e*/ 	.short	(.L_695 - .L_694)
	.align		4
.L_694:
        /*0fa0*/ 	.word	index@(_ZN2at6native40_GLOBAL__N__2351210d_8_Shape_cu_49f7391c35CatArrayBatchedCopy_alignedK_contigINS1_10OpaqueTypeILj8EEEjLi2ELi64ELi64ELi16EEEvPT_NS1_25CatArrInputTensorMetadataIS5_T0_XT2_EXT3_EEENS1_16TensorSizeStrideIS8_Lj4EEEiS8_)
        /*0fa4*/ 	.word	0x00000000


	//----- nvinfo : EIATTR_REGCOUNT
	.align		4
.L_695:
        /*0fa8*/ 	.byte	0x04, 0x2f
        /*0faa*/ 	.short	(.L_697 - .L_696)
	.align		4
.L_696:
        /*0fac*/ 	.word	index@(_ZN2at6native40_GLOBAL__N__2351210d_8_Shape_cu_49f7391c35CatArrayBatchedCopy_alignedK_contigINS1_10OpaqueTypeILj8EEEjLi2ELi64ELi64ELi8EEEvPT_NS1_25CatArrInputTensorMetadataIS5_T0_XT2_EXT3_EEENS1_16TensorSizeStrideIS8_Lj4EEEiS8_)
        /*0fb0*/ 	.word	0x00000018


	//----- nvinfo : EIATTR_FRAME_SIZE
	.align		4
.L_697:
        /*0fb4*/ 	.byte	0x04, 0x11
        /*0fb6*/ 	.short	(.L_699 - .L_698)
	.align		4
.L_698:
        /*0fb8*/ 	.word	index@(_ZN2at6native40_GLOBAL__N__2351210d_8_Shape_cu_49f7391c35CatArrayBatchedCopy_alignedK_contigINS1_10OpaqueTypeILj8EEEjLi2ELi64ELi64ELi8EEEvPT_NS1_25CatArrInputTensorMetadataIS5_T0_XT2_EXT3_EEENS1_16TensorSizeStrideIS8_Lj4EEEiS8_)
        /*0fbc*/ 	.word	0x00000000


	//----- nvinfo : EIATTR_REGCOUNT
	.align		4
.L_699:
        /*0fc0*/ 	.byte	0x04, 0x2f
        /*0fc2*/ 	.short	(.L_701 - .L_700)
	.align		4
.L_700:
        /*0fc4*/ 	.word	index@(_ZN2at6native40_GLOBAL__N__2351210d_8_Shape_cu_49f7391c26CatArrayBatchedCopy_contigINS1_10OpaqueTypeILj8EEEjLi2ELi64ELi64EEEvPT_NS1_25CatArrInputTensorMetadataIS5_T0_XT2_EXT3_EEENS1_16TensorSizeStrideIS8_Lj4EEEiS8_)
        /*0fc8*/ 	.word	0x00000011


	//----- nvinfo : EIATTR_FRAME_SIZE
	.align		4
.L_701:
        /*0fcc*/ 	.byte	0x04, 0x11
        /*0fce*/ 	.short	(.L_703 - .L_702)
	.align		4
.L_702:
        /*0fd0*/ 	.word	index@(_ZN2at6native40_GLOBAL__N__2351210d_8_Shape_cu_49f7391c26CatArrayBatchedCopy_contigINS1_10OpaqueTypeILj8EEEjLi2ELi64ELi64EEEvPT_NS1_25CatArrInputTensorMetadataIS5_T0_XT2_EXT3_EEENS1_16TensorSizeStrideIS8_Lj4EEEiS8_)
        /*0fd4*/ 	.word	0x00000000


	//----- nvinfo : EIATTR_REGCOUNT
	.align		4
.L_703:
        /*0fd8*/ 	.byte	0x04, 0x2f
        /*0fda*/ 	.short	(.L_705 - .L_704)
	.align		4
.L_704:
        /*0fdc*/ 	.word	index@(_ZN2at6native40_GLOBAL__N__2351210d_8_Shape_cu_49f7391c19CatArrayBatchedCopyINS1_10OpaqueTypeILj8EEEjLi2ELi64ELi64EEEvPT_NS1_25CatArrInputTensorMetadataIS5_T0_XT2_EXT3_EEENS1_16TensorSizeStrideIS8_Lj4EEEiS8_)
        /*0fe0*/ 	.word	0x00000016


	//----- nvinfo : EIATTR_FRAME_SIZE
	.align		4
.L_705:
        /*0fe4*/ 	.byte	0x04, 0x11
        /*0fe6*/ 	.short	(.L_707 - .L_706)
	.align		4
.L_706:
        /*0fe8*/ 	.word	index@(_ZN2at6native40_GLOBAL__N__2351210d_8_Shape_cu_49f7391c19CatArrayBatchedCopyINS1_10OpaqueTypeILj8EEEjLi2ELi64ELi64EEEvPT_NS1_25CatArrInputTensorMetadataIS5_T0_XT2_EXT3_EEENS1_16TensorSizeStrideIS8_Lj4EEEiS8_)
        /*0fec*/ 	.word	0x00000000


	//----- nvinfo : EIATTR_REGCOUNT
	.align		4
.L_707:
        /*0ff0*/ 	.byte	0x04, 0x2f
        /*0ff2*/ 	.short	(.L_709 - .L_708)
	.align		4
.L_708:
        /*0ff4*/ 	.word	index@(_ZN2at6native40_GLOBAL__N__2351210d_8_Shape_cu_49f7391c30CatArrayBatchedCopy_vectorizedINS1_10OpaqueTypeILj8EEEjLi3ELi64ELi64ELi16ELi2EEEvPcNS1_25CatArrInputTensorMetadataIT_T0_XT2_EXT3_EEENS1_16TensorSizeStrideIS8_Lj4EEEiS8_)
        /*0ff8*/ 	.word	0x00000016


	//----- nvinfo : EIATTR_FRAME_SIZE
	.align		4
.L_709:
        /*0ffc*/ 	.byte	0x04, 0x11
        /*0ffe*/ 	.short	(.L_711 - .L_710)
	.align		4
.L_710:
        /*1000*/ 	.word	index@(_ZN2at6native40_GLOBAL__N__2351210d_8_Shape_cu_49f7391c30CatArrayBatchedCopy_vectorizedINS1_10OpaqueTypeILj8EEEjLi3ELi64ELi64ELi16ELi2EEEvPcNS1_25CatArrInputTensorMetadataIT_T0_XT2_EXT3_EEENS1_16TensorSizeStrideIS8_Lj4EEEiS8_)
        /*1004*/ 	.word	0x00000000


	//----- nvinfo : EIATTR_REGCOUNT
	.align		4
.L_711:
        /*1008*/ 	.byte	0x04, 0x2f
        /*100a*/ 	.short	(.L_713 - .L_712)
	.align		4
.L_712:
        /*100c*/ 	.word	index@(_ZN2at6native40_GLOBAL__N__2351210d_8_Shape_cu_49f7391c35CatArrayBatchedCopy_alignedK_contigINS1_10OpaqueTypeILj8EEEjLi3ELi64ELi64ELi16EEEvPT_NS1_25CatArrInputTensorMetadataIS5_T0_XT2_EXT3_EEENS1_16TensorSizeStrideIS8_Lj4EEEiS8_)
        /*1010*/ 	.word	0x0000001f


	//----- nvinfo : EIATTR_FRAME_SIZE
	.align		4
.L_713:
        /*1014*/ 	.byte	0x04, 0x11
        /*1016*/ 	.short	(.L_715 - .L_714)
	.align		4
.L_714:
        /*1018*/ 	.word	index@(_ZN2at6native40_GLOBAL__N__2351210d_8_Shape_cu_49f7391c35CatArrayBatchedCopy_alignedK_contigINS1_10OpaqueTypeILj8EEEjLi3ELi64ELi64ELi16EEEvPT_NS1_25CatArrInputTensorMetadataIS5_T0_XT2_EXT3_EEENS1_16TensorSizeStrideIS8_Lj4EEEiS8_)
        /*101c*/ 	.word	0x00000000


	//----- nvinfo : EIATTR_REGCOUNT
	.align		4
.L_715:
        /*1020*/ 	.byte	0x04, 0x2f
        /*1022*/ 	.short	(.L_717 - .L_716)
	.align		4
.L_716:
        /*1024*/ 	.word	index@(_ZN2at6native40_GLOBAL__N__2351210d_8_Shape_cu_49f7391c35CatArrayBatchedCopy_alignedK_contigINS1_10OpaqueTypeILj8EEEjLi3ELi64ELi64ELi8EEEvPT_NS1_25CatArrInputTensorMetadataIS5_T0_XT2_EXT3_EEENS1_16TensorSizeStrideIS8_Lj4EEEiS8_)
        /*1028*/ 	.word	0x0000001a


	//----- nvinfo : EIATTR_FRAME_SIZE
	.align		4
.L_717:
        /*102c*/ 	.byte	0x04, 0x11
        /*102e*/ 	.short	(.L_719 - .L_718)
	.align		4
.L_718:
        /*1030*/ 	.word	index@(_ZN2at6native40_GLOBAL__N__2351210d_8_Shape_cu_49f7391c35CatArrayBatchedCopy_alignedK_contigINS1_10OpaqueTypeILj8EEEjLi3ELi64ELi64ELi8EEEvPT_NS1_25CatArrInputTensorMetadataIS5_T0_XT2_EXT3_EEENS1_16TensorSizeStrideIS8_Lj4EEEiS8_)
        /*1034*/ 	.word	0x00000000


	//----- nvinfo : EIATTR_REGCOUNT
	.align		4
.L_719:
        /*1038*/ 	.byte	0x04, 0x2f
        /*103a*/ 	.short	(.L_721 - .L_720)
	.align		4
.L_720:
        /*103c*/ 	.word	index@(_ZN2at6native40_GLOBAL__N__2351210d_8_Shape_cu_49f7391c26CatArrayBatchedCopy_contigINS1_10OpaqueTypeILj8EEEjLi3ELi64ELi64EEEvPT_NS1_25CatArrInputTensorMetadataIS5_T0_XT2_EXT3_EEENS1_16TensorSizeStrideIS8_Lj4EEEiS8_)
        /*1040*/ 	.word	0x00000015


	//----- nvinfo : EIATTR_FRAME_SIZE
	.align		4
.L_721:
        /*1044*/ 	.byte	0x04, 0x11
        /*1046*/ 	.short	(.L_723 - .L_722)
	.align		4
.L_722:
        /*1048*/ 	.word	index@(_ZN2at6native40_GLOBAL__N__2351210d_8_Shape_cu_49f7391c26CatArrayBatchedCopy_contigINS1_10OpaqueTypeILj8EEEjLi3ELi64ELi64EEEvPT_NS1_25CatArrInputTensorMetadataIS5_T0_XT2_EXT3_EEENS1_16TensorSizeStrideIS8_Lj4EEEiS8_)
        /*104c*/ 	.word	0x00000000


	//----- nvinfo : EIATTR_REGCOUNT
	.align		4
.L_723:
        /*1050*/ 	.byte	0x04, 0x2f
        /*1052*/ 	.short	(.L_725 - .L_724)
	.align		4
.L_724:
        /*1054*/ 	.word	index@(_ZN2at6native40_GLOBAL__N__2351210d_8_Shape_cu_49f7391c19CatArrayBatchedCopyINS1_10OpaqueTypeILj8EEEjLi3ELi64ELi64EEEvPT_NS1_25CatArrInputTensorMetadataIS5_T0_XT2_EXT3_EEENS1_16TensorSizeStrideIS8_Lj4EEEiS8_)
        /*1058*/ 	.word	0x0000001d


	//----- nvinfo : EIATTR_FRAME_SIZE
	.align		4
.L_725:
        /*105c*/ 	.byte	0x04, 0x11
        /*105e*/ 	.short	(.L_727 - .L_726)
	.align		4
.L_726:
        /*1060*/ 	.word	index@(_ZN2at6native40_GLOBAL__N__2351210d_8_Shape_cu_49f7391c19CatArrayBatchedCopyINS1_10OpaqueTypeILj8EEEjLi3ELi64ELi64EEEvPT_NS1_25CatArrInputTensorMetadataIS5_T0_XT2_EXT3_EEENS1_16TensorSizeStrideIS8_Lj4EEEiS8_)
        /*1064*/ 	.word	0x00000000


	//----- nvinfo : EIATTR_REGCOUNT
	.align		4
.L_727:
        /*1068*/ 	.byte	0x04, 0x2f
        /*106a*/ 	.short	(.L_729 - .L_728)
	.align		4
.L_728:
        /*106c*/ 	.word	index@(_ZN2at6native40_GLOBAL__N__2351210d_8_Shape_cu_49f7391c30CatArrayBatchedCopy_vectorizedINS1_10OpaqueTypeILj8EEEjLi4ELi64ELi64ELi16ELi2EEEvPcNS1_25CatArrInputTensorMetadataIT_T0_XT2_EXT3_EEENS1_16TensorSizeStrideIS8_Lj4EEEiS8_)
        /*1070*/ 	.word	0x0000001a


	//----- nvinfo : EIATTR_FRAME_SIZE
	.align		4
.L_729:
        /*1074*/ 	.byte	0x04, 0x11
        /*1076*/ 	.short	(.L_731 - .L_730)
	.align		4
.L_730:
        /*1078*/ 	.word	index@(_ZN2at6native40_GLOBAL__N__2351210d_8_Shape_cu_49f7391c30CatArrayBatchedCopy_vectorizedINS1_10OpaqueTypeILj8EEEjLi4ELi64ELi64ELi16ELi2EEEvPcNS1_25CatArrInputTensorMetadataIT_T0_XT2_EXT3_EEENS1_16TensorSizeStrideIS8_Lj4EEEiS8_)
        /*107c*/ 	.word	0x00000000


	//----- nvinfo : EIATTR_REGCOUNT
	.align		4
.L_731:
        /*1080*/ 	.byte	0x04, 0x2f
        /*1082*/ 	.short	(.L_733 - .L_732)
	.align		4
.L_732:
        /*1084*/ 	.word	index@(_ZN2at6native40_GLOBAL__N__2351210d_8_Shape_cu_49f7391c35CatArrayBatchedCopy_alignedK_contigINS1_10OpaqueTypeILj8EEEjLi4ELi64ELi64ELi16EEEvPT_NS1_25CatArrInputTensorMetadataIS5_T0_XT2_EXT3_EEENS1_16TensorSizeStrideIS8_Lj4EEEiS8_)
        /*1088*/ 	.word	0x0000001e


	//----- nvinfo : EIATTR_FRAME_SIZE
	.align		4
.L_733:
        /*108c*/ 	.byte	0x04, 0x11
        /*108e*/ 	.short	(.L_735 - .L_734)
	.align		4
.L_734:
        /*1090*/ 	.word	index@(_ZN2at6native40_GLOBAL__N__2351210d_8_Shape_cu_49f7391c35CatArrayBatchedCopy_alignedK_contigINS1_10OpaqueTypeILj8EEEjLi4ELi64ELi64ELi16EEEvPT_NS1_25CatArrInputTensorMetadataIS5_T0_XT2_EXT3_EEENS1_16TensorSizeStrideIS8_Lj4EEEiS8_)
        /*1094*/ 	.word	0x00000000


	//----- nvinfo : EIATTR_REGCOUNT
	.align		4
.L_735:
        /*1098*/ 	.byte	0x04, 0x2f
        /*109a*/ 	.short	(.L_737 - .L_736)
	.align		4
.L_736:
        /*109c*/ 	.word	index@(_ZN2at6native40_GLOBAL__N__2351210d_8_Shape_cu_49f7391c35CatArrayBatchedCopy_alignedK_contigINS1_10OpaqueTypeILj8EEEjLi4ELi64ELi64ELi8EEEvPT_NS1_25CatArrInputTensorMetadataIS5_T0_XT2_EXT3_EEENS1_16TensorSizeStrideIS8_Lj4EEEiS8_)
        /*10a0*/ 	.word	0x0000001e


	//----- nvinfo : EIATTR_FRAME_SIZE
	.align		4
.L_737:
        /*10a4*/ 	.byte	0x04, 0x11
        /*10a6*/ 	.short	(.L_739 - .L_738)
	.align		4
.L_738:
        /*10a8*/ 	.word	index@(_ZN2at6native40_GLOBAL__N__2351210d_8_Shape_cu_49f7391c35CatArrayBatchedCopy_alignedK_contigINS1_10OpaqueTypeILj8EEEjLi4ELi64ELi64ELi8EEEvPT_NS1_25CatArrInputTensorMetadataIS5_T0_XT2_EXT3_EEENS1_16TensorSizeStrideIS8_Lj4EEEiS8_)
        /*10ac*/ 	.word	0x00000000


	//----- nvinfo : EIATTR_REGCOUNT
	.align		4
.L_739:
        /*10b0*/ 	.byte	0x04, 0x2f
        /*10b2*/ 	.short	(.L_741 - .L_740)
	.align		4
.L_740:
        /*10b4*/ 	.word	index@(_ZN2at6native40_GLOBAL__N__2351210d_8_Shape_cu_49f7391c26CatArrayBatchedCopy_contigINS1_10OpaqueTypeILj8EEEjLi4ELi64ELi64EEEvPT_NS1_25CatArrInputTensorMetadataIS5_T0_XT2_EXT3_EEENS1_16TensorSizeStrideIS8_Lj4EEEiS8_)
        /*10b8*/ 	.word	0x00000018


	//----- nvinfo : EIATTR_FRAME_SIZE
	.align		4
.L_741:
        /*10bc*/ 	.byte	0x04, 0x11
        /*10be*/ 	.short	(.L_743 - .L_742)
	.align		4
.L_742:
        /*10c0*/ 	.word	index@(_ZN2at6native40_GLOBAL__N__2351210d_8_Shape_cu_49f7391c26CatArrayBatchedCopy_contigINS1_10OpaqueTypeILj8EEEjLi4ELi64ELi64EEEvPT_NS1_25CatArrInputTensorMetadataIS5_T0_XT2_EXT3_EEENS1_16TensorSizeStrideIS8_Lj4EEEiS8_)
        /*10c4*/ 	.word	0x00000000


	//----- nvinfo : EIATTR_REGCOUNT
	.align		4
.L_743:
        /*10c8*/ 	.byte	0x04, 0x2f
        /*10ca*/ 	.short	(.L_745 - .L_744)
	.align		4
.L_744:
        /*10cc*/ 	.word	index@(_ZN2at6native40_GLOBAL__N__2351210d_8_Shape_cu_49f7391c19CatArrayBatchedCopyINS1_10OpaqueTypeILj8EEEjLi4ELi64ELi64EEEvPT_NS1_25CatArrInputTensorMetadataIS5_T0_XT2_EXT3_EEENS1_16TensorSizeStrideIS8_Lj4EEEiS8_)
        /*10d0*/ 	.word	0x00000018


	//----- nvinfo : EIATTR_FRAME_SIZE
	.align		4
.L_745:
        /*10d4*/ 	.byte	0x04, 0x11
        /*10d6*/ 	.short	(.L_747 - .L_746)
	.align		4
.L_746:
        /*10d8*/ 	.word	index@(_ZN2at6native40_GLOBAL__N__2351210d_8_Shape_cu_49f7391c19CatArrayBatchedCopyINS1_10OpaqueTypeILj8EEEjLi4ELi64ELi64EEEvPT_NS1_25CatArrInputTensorMetadataIS5_T0_XT2_EXT3_EEENS1_16TensorSizeStrideIS8_Lj4EEEiS8_)
        /*10dc*/ 	.word	0x00000000


	//----- nvinfo : EIATTR_REGCOUNT
	.align		4
.L_747:
        /*10e0*/ 	.byte	0x04, 0x2f
        /*10e2*/ 	.short	(.L_749 - .L_748)
	.align		4
.L_748:
        /*10e4*/ 	.word	index@(_ZN2at6native40_GLOBAL__N__2351210d_8_Shape_cu_49f7391c30CatArrayBatchedCopy_vectorizedINS1_10OpaqueTypeILj16EEEjLi1ELi64ELi64ELi16ELi1EEEvPcNS1_25CatArrInputTensorMetadataIT_T0_XT2_EXT3_EEENS1_16TensorSizeStrideIS8_Lj4EEEiS8_)
        /*10e8*/ 	.word	0x00000010


	//----- nvinfo : EIATTR_FRAME_SIZE
	.align		4
.L_749:
        /*10ec*/ 	.byte	0x04, 0x11
        /*10ee*/ 	.short	(.L_751 - .L_750)
	.align		4
.L_750:
        /*10f0*/ 	.word	index@(_ZN2at6native40_GLOBAL__N__2351210d_8_Shape_cu_49f7391c30CatArrayBatchedCopy_vectorizedINS1_10OpaqueTypeILj16EEEjLi1ELi64ELi64ELi16ELi1EEEvPcNS1_25CatArrInputTensorMetadataIT_T0_XT2_EXT3_EEENS1_16TensorSizeStrideIS8_Lj4EEEiS8_)
        /*10f4*/ 	.word	0x00000000


	//----- nvinfo : EIATTR_REGCOUNT
	.align		4
.L_751:
        /*10f8*/ 	.byte	0x04, 0x2f
        /*10fa*/ 	.short	(.L_753 - .L_752)
	.align		4
.L_752:
        /*10fc*/ 	.word	index@(_ZN2at6native40_GLOBAL__N__2351210d_8_Shape_cu_49f7391c35CatArrayBatchedCopy_alignedK_contigINS1_10OpaqueTypeILj16EEEjLi1ELi64ELi64ELi16EEEvPT_NS1_25CatArrInputTensorMetadataIS5_T0_XT2_EXT3_EEENS1_16TensorSizeStrideIS8_Lj4EEEiS8_)
        /*1100*/ 	.word	0x00000020


	//----- nvinfo : EIATTR_FRAME_SIZE
	.align		4
.L_753:
        /*1104*/ 	.byte	0x04, 0x11
        /*1106*/ 	.short	(.L_755 - .L_754)
	.align		4
.L_754:
        /*1108*/ 	.word	index@(_ZN2at6native40_GLOBAL__N__2351210d_8_Shape_cu_49f7391c35CatArrayBatchedCopy_alignedK_contigINS1_10OpaqueTypeILj16EEEjLi1ELi64ELi64ELi16EEEvPT_NS1_25CatArrInputTensorMetadataIS5_T0_XT2_EXT3_EEENS1_16TensorSizeStrideIS8_Lj4EEEiS8_)
        /*110c*/ 	.word	0x00000000


	//----- nvinfo : EIATTR_REGCOUNT
	.align		4
.L_755:
        /*1110*/ 	.byte	0x04, 0x2f
        /*1112*/ 	.short	(.L_757 - .L_756)
	.align		4
.L_756:
        /*1114*/ 	.word	index@(_ZN2at6native40_GLOBAL__N__2351210d_8_Shape_cu_49f7391c35CatArrayBatchedCopy_alignedK_contigINS1_10OpaqueTypeILj16EEEjLi1ELi64ELi64ELi8EEEvPT_NS1_25CatArrInputTensorMetadataIS5_T0_XT2_EXT3_EEENS1_16TensorSizeStrideIS8_Lj4EEEiS8_)
        /*1118*/ 	.word	0x00000020


	//----- nvinfo : EIATTR_FRAME_SIZE
	.align		4
.L_757:
        /*111c*/ 	.byte	0x04, 0x11
        /*111e*/ 	.short	(.L_759 - .L_758)
	.align		4
.L_758:
        /*1120*/ 	.word	index@(_ZN2at6native40_GLOBAL__N__2351210d_8_Shape_cu_49f7391c35CatArrayBatchedCopy_alignedK_contigINS1_10OpaqueTypeILj16EEEjLi1ELi64ELi64ELi8EEEvPT_NS1_25CatArrInputTensorMetadataIS5_T0_XT2_EXT3_EEENS1_16TensorSizeStrideIS8_Lj4EEEiS8_)
        /*1124*/ 	.word	0x00000000


	//----- nvinfo : EIATTR_REGCOUNT
	.align		4
.L_759:
        /*1128*/ 	.byte	0x04, 0x2f
        /*112a*/ 	.short	(.L_761 - .L_760)
	.align		4
.L_760:
        /*112c*/ 	.word	index@(_ZN2at6native40_GLOBAL__N__2351210d_8_Shape_cu_49f7391c26CatArrayBatchedCopy_contigINS1_10OpaqueTypeILj16EEEjLi1ELi64ELi64EEEvPT_NS1_25CatArrInputTensorMetadataIS5_T0_XT2_EXT3_EEENS1_16TensorSizeStrideIS8_Lj4EEEiS8_)
        /*1130*/ 	.word	0x00000012


	//----- nvinfo : EIATTR_FRAME_SIZE
	.align		4
.L_761:
        /*1134*/ 	.byte	0x04, 0x11
        /*1136*/ 	.short	(.L_763 - .L_762)
	.align		4
.L_762:
        /*1138*/ 	.word	index@(_ZN2at6native40_GLOBAL__N__2351210d_8_Shape_cu_49f7391c26CatArrayBatchedCopy_contigINS1_10OpaqueTypeILj16EEEjLi1ELi64ELi64EEEvPT_NS1_25CatArrInputTensorMetadataIS5_T0_XT2_EXT3_EEENS1_16TensorSizeStrideIS8_Lj4EEEiS8_)
        /*113c*/ 	.word	0x00000000


	//----- nvinfo : EIATTR_REGCOUNT
	.align		4
.L_763:
        /*1140*/ 	.byte	0x04, 0x2f
        /*1142*/ 	.short	(.L_765 - .L_764)
	.align		4
.L_764:
        /*1144*/ 	.word	index@(_ZN2at6native40_GLOBAL__N__2351210d_8_Shape_cu_49f7391c19CatArrayBatchedCopyINS1_10OpaqueTypeILj16EEEjLi1ELi64ELi64EEEvPT_NS1_25CatArrInputTensorMetadataIS5_T0_XT2_EXT3_EEENS1_16TensorSizeStrideIS8_Lj4EEEiS8_)
        /*1148*/ 	.word	0x00000011


	//----- nvinfo : EIATTR_FRAME_SIZE
	.align		4
.L_765:
        /*114c*/ 	.byte	0x04, 0x11
        /*114e*/ 	.short	(.L_767 - .L_766)
	.align		4
.L_766:
        /*1150*/ 	.word	index@(_ZN2at6native40_GLOBAL__N__2351210d_8_Shape_cu_49f7391c19CatArrayBatchedCopyINS1_10OpaqueTypeILj16EEEjLi1ELi64ELi64EEEvPT_NS1_25CatArrInputTensorMetadataIS5_T0_XT2_EXT3_EEENS1_16TensorSizeStrideIS8_Lj4EEEiS8_)
        /*1154*/ 	.word	0x00000000


	//----- nvinfo : EIATTR_REGCOUNT
	.align		4
.L_767:
        /*1158*/ 	.byte	0x04, 0x2f
        /*115a*/ 	.short	(.L_769 - .L_768)
	.align		4
.L_768:
        /*115c*/ 	.word	index@(_ZN2at6native40_GLOBAL__N__2351210d_8_Shape_cu_49f7391c30CatArrayBatchedCopy_vectorizedINS1_10OpaqueTypeILj16EEEjLi2ELi64ELi64ELi16ELi1EEEvPcNS1_25CatArrInputTensorMetadataIT_T0_XT2_EXT3_EEENS1_16TensorSizeStrideIS8_Lj4EEEiS8_)
        /*1160*/ 	.word	0x00000012


	//----- nvinfo : EIATTR_FRAME_SIZE
	.align		4
.L_769:
        /*1164*/ 	.byte	0x04, 0x11
        /*1166*/ 	.short	(.L_771 - .L_770)
	.align		4
.L_770:
        /*1168*/ 	.word	index@(_ZN2at6native40_GLOBAL__N__2351210d_8_Shape_cu_49f7391c30CatArrayBatchedCopy_vectorizedINS1_10OpaqueTypeILj16EEEjLi2ELi64ELi64ELi16ELi1EEEvPcNS1_25CatArrInputTensorMetadataIT_T0_XT2_EXT3_EEENS1_16TensorSizeStrideIS8_Lj4EEEiS8_)
        /*116c*/ 	.word	0x00000000


	//----- nvinfo : EIATTR_REGCOUNT
	.align		4
.L_771:
        /*1170*/ 	.byte	0x04, 0x2f
        /*1172*/ 	.short	(.L_773 - .L_772)
	.align		4
.L_772:
        /*1174*/ 	.word	index@(_ZN2at6native40_GLOBAL__N__2351210d_8_Shape_cu_49f7391c35CatArrayBatchedCopy_alignedK_contigINS1_10OpaqueTypeILj16EEEjLi2ELi64ELi64ELi16EEEvPT_NS1_25CatArrInputTensorMetadataIS5_T0_XT2_EXT3_EEENS1_16TensorSizeStrideIS8_Lj4EEEiS8_)
        /*1178*/ 	.word	0x0000001a


	//----- nvinfo : EIATTR_FRAME_SIZE
	.align		4
.L_773:
        /*117c*/ 	.byte	0x04, 0x11
        /*117e*/ 	.short	(.L_775 - .L_774)
	.align		4
.L_774:
        /*1180*/ 	.word	index@(_ZN2at6native40_GLOBAL__N__2351210d_8_Shape_cu_49f7391c35CatArrayBatchedCopy_alignedK_contigINS1_10OpaqueTypeILj16EEEjLi2ELi64ELi64ELi16EEEvPT_NS1_25CatArrInputTensorMetadataIS5_T0_XT2_EXT3_EEENS1_16TensorSizeStrideIS8_Lj4EEEiS8_)
        /*1184*/ 	.word	0x00000000


	//----- nvinfo : EIATTR_REGCOUNT
	.align		4
.L_775:
        /*1188*/ 	.byte	0x04, 0x2f
        /*118a*/ 	.short	(.L_777 - .L_776)
	.align		4
.L_776:
        /*118c*/ 	.word	index@(_ZN2at6native40_GLOBAL__N__2351210d_8_Shape_cu_49f7391c35CatArrayBatchedCopy_alignedK_contigINS1_10OpaqueTypeILj16EEEjLi2ELi64ELi64ELi8EEEvPT_NS1_25CatArrInputTensorMetadataIS5_T0_XT2_EXT3_EEENS1_16TensorSizeStrideIS8_Lj4EEEiS8_)
        /*1190*/ 	.word	0x0000001a


	//----- nvinfo : EIATTR_FRAME_SIZE
	.align		4
.L_777:
        /*1194*/ 	.byte	0x04, 0x11
        /*1196*/ 	.short	(.L_779 - .L_778)
	.align		4
.L_778:
        /*1198*/ 	.word	index@(_ZN2at6native40_GLOBAL__N__2351210d_8_Shape_cu_49f7391c35CatArrayBatchedCopy_alignedK_contigINS1_10OpaqueTypeILj16EEEjLi2ELi64ELi64ELi8EEEvPT_NS1_25CatArrInputTensorMetadataIS5_T0_XT2_EXT3_EEENS1_16TensorSizeStrideIS8_Lj4EEEiS8_)
        /*119c*/ 	.word	0x00000000


	//----- nvinfo : EIATTR_REGCOUNT
	.align		4
.L_779:
        /*11a0*/ 	.byte	0x04, 0x2f
        /*11a2*/ 	.short	(.L_781 - .L_780)
	.align		4
.L_780:
        /*11a4*/ 	.word	index@(_ZN2at6native40_GLOBAL__N__2351210d_8_Shape_cu_49f7391c26CatArrayBatchedCopy_contigINS1_10OpaqueTypeILj16EEEjLi2ELi64ELi64EEEvPT_NS1_25CatArrInputTensorMetadataIS5_T0_XT2_EXT3_EEENS1_16TensorSizeStrideIS8_Lj4EEEiS8_)
        /*11a8*/ 	.word	0x00000013


	//----- nvinfo : EIATTR_FRAME_SIZE
	.align		4
.L_781:
        /*11ac*/ 	.byte	0x04, 0x11
        /*11ae*/ 	.short	(.L_783 - .L_782)
	.align		4
.L_782:
        /*11b0*/ 	.word	index@(_ZN2at6native40_GLOBAL__N__2351210d_8_Shape_cu_49f7391c26CatArrayBatchedCopy_contigINS1_10OpaqueTypeILj16EEEjLi2ELi64ELi64EEEvPT_NS1_25CatArrInputTensorMetadataIS5_T0_XT2_EXT3_EEENS1_16TensorSizeStrideIS8_Lj4EEEiS8_)
        /*11b4*/ 	.word	0x00000000


	//----- nvinfo : EIATTR_REGCOUNT
	.align		4
.L_783:
        /*11b8*/ 	.byte	0x04, 0x2f
        /*11ba*/ 	.short	(.L_785 - .L_784)
	.align		4
.L_784:
        /*11bc*/ 	.word	index@(_ZN2at6native40_GLOBAL__N__2351210d_8_Shape_cu_49f7391c19CatArrayBatchedCopyINS1_10OpaqueTypeILj16EEEjLi2ELi64ELi64EEEvPT_NS1_25CatArrInputTensorMetadataIS5_T0_XT2_EXT3_EEENS1_16TensorSizeStrideIS8_Lj4EEEiS8_)
        /*11c0*/ 	.word	0x00000018


	//----- nvinfo : EIATTR_FRAME_SIZE
	.align		4
.L_785:
        /*11c4*/ 	.byte	0x04, 0x11
        /*11c6*/ 	.short	(.L_787 - .L_786)
	.align		4
.L_786:
        /*11c8*/ 	.word	index@(_ZN2at6native40_GLOBAL__N__2351210d_8_Shape_cu_49f7391c19CatArrayBatchedCopyINS1_10OpaqueTypeILj16EEEjLi2ELi64ELi64EEEvPT_NS1_25CatArrInputTensorMetadataIS5_T0_XT2_EXT3_EEENS1_16TensorSizeStrideIS8_Lj4EEEiS8_)
        /*11cc*/ 	.word	0x00000000


	//----- nvinfo : EIATTR_REGCOUNT
	.align		4
.L_787:
        /*11d0*/ 	.byte	0x04, 0x2f
        /*11d2*/ 	.short	(.L_789 - .L_788)
	.align		4
.L_788:
        /*11d4*/ 	.word	index@(_ZN2at6native40_GLOBAL__N__2351210d_8_Shape_cu_49f7391c30CatArrayBatchedCopy_vectorizedINS1_10OpaqueTypeILj16EEEjLi3ELi64ELi64ELi16ELi1EEEvPcNS1_25CatArrInputTensorMetadataIT_T0_XT2_EXT3_EEENS1_16TensorSizeStrideIS8_Lj4EEEiS8_)
        /*11d8*/ 	.word	0x00000017


	//----- nvinfo : EIATTR_FRAME_SIZE
	.align		4
.L_789:
        /*11dc*/ 	.byte	0x04, 0x11
        /*11de*/ 	.short	(.L_791 - .L_790)
	.align		4
.L_790:
        /*11e0*/ 	.word	index@(_ZN2at6native40_GLOBAL__N__2351210d_8_Shape_cu_49f7391c30CatArrayBatchedCopy_vectorizedINS1_10OpaqueTypeILj16EEEjLi3ELi64ELi64ELi16ELi1EEEvPcNS1_25CatArrInputTensorMetadataIT_T0_XT2_EXT3_EEENS1_16TensorSizeStrideIS8_Lj4EEEiS8_)
        /*11e4*/ 	.word	0x00000000


	//----- nvinfo : EIATTR_REGCOUNT
	.align		4
.L_791:
        /*11e8*/ 	.byte	0x04, 0x2f
        /*11ea*/ 	.short	(.L_793 - .L_792)
	.align		4
.L_792:
        /*11ec*/ 	.word	index@(_ZN2at6native40_GLOBAL__N__2351210d_8_Shape_cu_49f7391c35CatArrayBatchedCopy_alignedK_contigINS1_10OpaqueTypeILj16EEEjLi3ELi64ELi64ELi16EEEvPT_NS1_25CatArrInputTensorMetadataIS5_T0_XT2_EXT3_EEENS1_16TensorSizeStrideIS8_Lj4EEEiS8_)
        /*11f0*/ 	.word	0x0000001e


	//----- nvinfo : EIATTR_FRAME_SIZE
	.align		4
.L_793:
        /*11f4*/ 	.byte	0x04, 0x11
        /*11f6*/ 	.short	(.L_795 - .L_794)
	.align		4
.L_794:
        /*11f8*/ 	.word	index@(_ZN2at6native40_GLOBAL__N__2351210d_8_Shape_cu_49f7391c35CatArrayBatchedCopy_alignedK_contigINS1_10OpaqueTypeILj16EEEjLi3ELi64ELi64ELi16EEEvPT_NS1_25CatArrInputTensorMetadataIS5_T0_XT2_EXT3_EEENS1_16TensorSizeStrideIS8_Lj4EEEiS8_)
        /*11fc*/ 	.word	0x00000000


	//----- nvinfo : EIATTR_REGCOUNT
	.align		4
.L_795:
        /*1200*/ 	.byte	0x04, 0x2f
        /*1202*/ 	.short	(.L_797 - .L_796)
	.align		4
.L_796:
        /*1204*/ 	.word	index@(_ZN2at6native40_GLOBAL__N__2351210d_8_Shape_cu_49f7391c35CatArrayBatchedCopy_alignedK_contigINS1_10OpaqueTypeILj16EEEjLi3ELi64ELi64ELi8EEEvPT_NS1_25CatArrInputTensorMetadataIS5_T0_XT2_EXT3_EEENS1_16TensorSizeStrideIS8_Lj4EEEiS8_)
        /*1208*/ 	.word	0x0000001e


	//----- nvinfo : EIATTR_FRAME_SIZE
	.align		4
.L_797:
        /*120c*/ 	.byte	0x04, 0x11
        /*120e*/ 	.short	(.L_799 - .L_798)
	.align		4
.L_798:
        /*1210*/ 	.word	index@(_ZN2at6native40_GLOBAL__N__2351210d_8_Shape_cu_49f7391c35CatArrayBatchedCopy_alignedK_contigINS1_10OpaqueTypeILj16EEEjLi3ELi64ELi64ELi8EEEvPT_NS1_25CatArrInputTensorMetadataIS5_T0_XT2_EXT3_EEENS1_16TensorSizeStrideIS8_Lj4EEEiS8_)
        /*1214*/ 	.word	0x00000000


	//----- nvinfo : EIATTR_REGCOUNT
	.align		4
.L_799:
        /*1218*/ 	.byte	0x04, 0x2f
        /*121a*/ 	.short	(.L_801 - .L_800)
	.align		4
.L_800:
        /*121c*/ 	.word	index@(_ZN2at6native40_GLOBAL__N__2351210d_8_Shape_cu_49f7391c26CatArrayBatchedCopy_contigINS1_10OpaqueTypeILj16EEEjLi3ELi64ELi64EEEvPT_NS1_25CatArrInputTensorMetadataIS5_T0_XT2_EXT3_EEENS1_16TensorSizeStrideIS8_Lj4EEEiS8_)
        /*1220*/ 	.word	0x00000017


	//----- nvinfo : EIATTR_FRAME_SIZE
	.align		4
.L_801:
        /*1224*/ 	.byte	0x04, 0x11
        /*1226*/ 	.short	(.L_803 - .L_802)
	.align		4
.L_802:
        /*1228*/ 	.word	index@(_ZN2at6native40_GLOBAL__N__2351210d_8_Shape_cu_49f7391c26CatArrayBatchedCopy_contigINS1_10OpaqueTypeILj16EEEjLi3ELi64ELi64EEEvPT_NS1_25CatArrInputTensorMetadataIS5_T0_XT2_EXT3_EEENS1_16TensorSizeStrideIS8_Lj4EEEiS8_)
        /*122c*/ 	.word	0x00000000


	//----- nvinfo : EIATTR_REGCOUNT
	.align		4
.L_803:
        /*1230*/ 	.byte	0x04, 0x2f
        /*1232*/ 	.short	(.L_805 - .L_804)
	.align		4
.L_804:
        /*1234*/ 	.word	index@(_ZN2at6native40_GLOBAL__N__2351210d_8_Shape_cu_49f7391c19CatArrayBatchedCopyINS1_10OpaqueTypeILj16EEEjLi3ELi64ELi64EEEvPT_NS1_25CatArrInputTensorMetadataIS5_T0_XT2_EXT3_EEENS1_16TensorSizeStrideIS8_Lj4EEEiS8_)
        /*1238*/ 	.word	0x0000001f


	//----- nvinfo : EIATTR_FRAME_SIZE
	.align		4
.L_805:
        /*123c*/ 	.byte	0x04, 0x11
        /*123e*/ 	.short	(.L_807 - .L_806)
	.align		4
.L_806:
        /*1240*/ 	.word	index@(_ZN2at6native40_GLOBAL__N__2351210d_8_Shape_cu_49f7391c19CatArrayBatchedCopyINS1_10OpaqueTypeILj16EEEjLi3ELi64ELi64EEEvPT_NS1_25CatArrInputTensorMetadataIS5_T0_XT2_EXT3_EEENS1_16TensorSizeStrideIS8_Lj4EEEiS8_)
        /*1244*/ 	.word	0x00000000


	//----- nvinfo : EIATTR_REGCOUNT
	.align		4
.L_807:
        /*1248*/ 	.byte	0x04, 0x2f
        /*124a*/ 	.short	(.L_809 - .L_808)
	.align		4
.L_808:
        /*124c*/ 	.word	index@(_ZN2at6native40_GLOBAL__N__2351210d_8_Shape_cu_49f7391c30CatArrayBatchedCopy_vectorizedINS1_10OpaqueTypeILj16EEEjLi4ELi64ELi64ELi16ELi1EEEvPcNS1_25CatArrInputTensorMetadataIT_T0_XT2_EXT3_EEENS1_16TensorSizeStrideIS8_Lj4EEEiS8_)
        /*1250*/ 	.word	0x0000001a


	//----- nvinfo : EIATTR_FRAME_SIZE
	.align		4
.L_809:
        /*1254*/ 	.byte	0x04, 0x11
        /*1256*/ 	.short	(.L_811 - .L_810)
	.align		4
.L_810:
        /*1258*/ 	.word	index@(_ZN2at6native40_GLOBAL__N__2351210d_8_Shape_cu_49f7391c30CatArrayBatchedCopy_vectorizedINS1_10OpaqueTypeILj16EEEjLi4ELi64ELi64ELi16ELi1EEEvPcNS1_25CatArrInputTensorMetadataIT_T0_XT2_EXT3_EEENS1_16TensorSizeStrideIS8_Lj4EEEiS8_)
        /*125c*/ 	.word	0x00000000


	//----- nvinfo : EIATTR_REGCOUNT
	.align		4
.L_811:
        /*1260*/ 	.byte	0x04, 0x2f
        /*1262*/ 	.short	(.L_813 - .L_812)
	.align		4
.L_812:
        /*1264*/ 	.word	index@(_ZN2at6native40_GLOBAL__N__2351210d_8_Shape_cu_49f7391c35CatArrayBatchedCopy_alignedK_contigINS1_10OpaqueTypeILj16EEEjLi4ELi64ELi64ELi16EEEvPT_NS1_25CatArrInputTensorMetadataIS5_T0_XT2_EXT3_EEENS1_16TensorSizeStrideIS8_Lj4EEEiS8_)
        /*1268*/ 	.word	0x00000020


	//----- nvinfo : EIATTR_FRAME_SIZE
	.align		4
.L_813:
        /*126c*/ 	.byte	0x04, 0x11
        /*126e*/ 	.short	(.L_815 - .L_814)
	.align		4
.L_814:
        /*1270*/ 	.word	index@(_ZN2at6native40_GLOBAL__N__2351210d_8_Shape_cu_49f7391c35CatArrayBatchedCopy_alignedK_contigINS1_10OpaqueTypeILj16EEEjLi4ELi64ELi64ELi16EEEvPT_NS1_25CatArrInputTensorMetadataIS5_T0_XT2_EXT3_EEENS1_16TensorSizeStrideIS8_Lj4EEEiS8_)
        /*1274*/ 	.word	0x00000000


	//----- nvinfo : EIATTR_REGCOUNT
	.align		4
.L_815:
        /*1278*/ 	.byte	0x04, 0x2f
        /*127a*/ 	.short	(.L_817 - .L_816)
	.align		4
.L_816:
        /*127c*/ 	.word	index@(_ZN2at6native40_GLOBAL__N__2351210d_8_Shape_cu_49f7391c35CatArrayBatchedCopy_alignedK_contigINS1_10OpaqueTypeILj16EEEjLi4ELi64ELi64ELi8EEEvPT_NS1_25CatArrInputTensorMetadataIS5_T0_XT2_EXT3_EEENS1_16TensorSizeStrideIS8_Lj4EEEiS8_)
        /*1280*/ 	.word	0x00000020


	//----- nvinfo : EIATTR_FRAME_SIZE
	.align		4
.L_817:
        /*1284*/ 	.byte	0x04, 0x11
        /*1286*/ 	.short	(.L_819 - .L_818)
	.align		4
.L_818:
        /*1288*/ 	.word	index@(_ZN2at6native40_GLOBAL__N__2351210d_8_Shape_cu_49f7391c35CatArrayBatchedCopy_alignedK_contigINS1_10OpaqueTypeILj16EEEjLi4ELi64ELi64ELi8EEEvPT_NS1_25CatArrInputTensorMetadataIS5_T0_XT2_EXT3_EEENS1_16TensorSizeStrideIS8_Lj4EEEiS8_)
        /*128c*/ 	.word	0x00000000


	//----- nvinfo : EIATTR_REGCOUNT
	.align		4
.L_819:
        /*1290*/ 	.byte	0x04, 0x2f
        /*1292*/ 	.short	(.L_821 - .L_820)
	.align		4
.L_820:
        /*1294*/ 	.word	index@(_ZN2at6native40_GLOBAL__N__2351210d_8_Shape_cu_49f7391c26CatArrayBatchedCopy_contigINS1_10OpaqueTypeILj16EEEjLi4ELi64ELi64EEEvPT_NS1_25CatArrInputTensorMetadataIS5_T0_XT2_EXT3_EEENS1_16TensorSizeStrideIS8_Lj4EEEiS8_)
        /*1298*/ 	.word	0x0000001a


	//----- nvinfo : EIATTR_FRAME_SIZE
	.align		4
.L_821:
        /*129c*/ 	.byte	0x04, 0x11
        /*129e*/ 	.short	(.L_823 - .L_822)
	.align		4
.L_822:
        /*12a0*/ 	.word	index@(_ZN2at6native40_GLOBAL__N__2351210d_8_Shape_cu_49f7391c26CatArrayBatchedCopy_contigINS1_10OpaqueTypeILj16EEEjLi4ELi64ELi64EEEvPT_NS1_25CatArrInputTensorMetadataIS5_T0_XT2_EXT3_EEENS1_16TensorSizeStrideIS8_Lj4EEEiS8_)
        /*12a4*/ 	.word	0x00000000


	//----- nvinfo : EIATTR_REGCOUNT
	.align		4
.L_823:
        /*12a8*/ 	.byte	0x04, 0x2f
        /*12aa*/ 	.short	(.L_825 - .L_824)
	.align		4
.L_824:
        /*12ac*/ 	.word	index@(_ZN2at6native40_GLOBAL__N__2351210d_8_Shape_cu_49f7391c19CatArrayBatchedCopyINS1_10OpaqueTypeILj16EEEjLi4ELi64ELi64EEEvPT_NS1_25CatArrInputTensorMetadataIS5_T0_XT2_EXT3_EEENS1_16TensorSizeStrideIS8_Lj4EEEiS8_)
        /*12b0*/ 	.word	0x0000001a


	//----- nvinfo : EIATTR_FRAME_SIZE
	.align		4
.L_825:
        /*12b4*/ 	.byte	0x04, 0x11
        /*12b6*/ 	.short	(.L_827 - .L_826)
	.align		4
.L_826:
        /*12b8*/ 	.word	index@(_ZN2at6native40_GLOBAL__N__2351210d_8_Shape_cu_49f7391c19CatArrayBatchedCopyINS1_10OpaqueTypeILj16EEEjLi4ELi64ELi64EEEvPT_NS1_25CatArrInputTensorMetadataIS5_T0_XT2_EXT3_EEENS1_16TensorSizeStrideIS8_Lj4EEEiS8_)
        /*12bc*/ 	.word	0x00000000


	//----- nvinfo : EIATTR_MIN_STACK_SIZE
	.align		4
.L_827:
        /*12c0*/ 	.byte	0x04, 0x12
        /*12c2*/ 	.short	(.L_829 - .L_828)
	.align		4
.L_828:
        /*12c4*/ 	.word	index@(_ZN2at6native40_GLOBAL__N__2351210d_8_Shape_cu_49f7391c19CatArrayBatchedCopyINS1_10OpaqueTypeILj16EEEjLi4ELi64ELi64EEEvPT_NS1_25CatArrInputTensorMetadataIS5_T0_XT2_EXT3_EEENS1_16TensorSizeStrideIS8_Lj4EEEiS8_)
        /*12c8*/ 	.word	0x00000000


	//----- nvinfo : EIATTR_MIN_STACK_SIZE
	.align		4
.L_829:
        /*12cc*/ 	.byte	0x04, 0x12
        /*12ce*/ 	.short	(.L_831 - .L_830)
	.align		4
.L_830:
        /*12d0*/ 	.word	index@(_ZN2at6native40_GLOBAL__N__2351210d_8_Shape_cu_49f7391c26CatArrayBatchedCopy_contigINS1_10OpaqueTypeILj16EEEjLi4ELi64ELi64EEEvPT_NS1_25CatArrInputTensorMetadataIS5_T0_XT2_EXT3_EEENS1_16TensorSizeStrideIS8_Lj4EEEiS8_)
        /*12d4*/ 	.word	0x00000000


	//----- nvinfo : EIATTR_MIN_STACK_SIZE
	.align		4
.L_831:
        /*12d8*/ 	.byte	0x04, 0x12
        /*12da*/ 	.short	(.L_833 - .L_832)
	.align		4
.L_832:
        /*12dc*/ 	.word	index@(_ZN2at6native40_GLOBAL__N__2351210d_8_Shape_cu_49f7391c35CatArrayBatchedCopy_alignedK_contigINS1_10OpaqueTypeILj16EEEjLi4ELi64ELi64ELi8EEEvPT_NS1_25CatArrInputTensorMetadataIS5_T0_XT2_EXT3_EEENS1_16TensorSizeStrideIS8_Lj4EEEiS8_)
        /*12e0*/ 	.word	0x00000000


	//----- nvinfo : EIATTR_MIN_STACK_SIZE
	.align		4
.L_833:
        /*12e4*/ 	.byte	0x04, 0x12
        /*12e6*/ 	.short	(.L_835 - .L_834)
	.align		4
.L_834:
        /*12e8*/ 	.word	index@(_ZN2at6native40_GLOBAL__N__2351210d_8_Shape_cu_49f7391c35CatArrayBatchedCopy_alignedK_contigINS1_10OpaqueTypeILj16EEEjLi4ELi64ELi64ELi16EEEvPT_NS1_25CatArrInputTensorMetadataIS5_T0_XT2_EXT3_EEENS1_16TensorSizeStrideIS8_Lj4EEEiS8_)
        /*12ec*/ 	.word	0x00000000


	//----- nvinfo : EIATTR_MIN_STACK_SIZE
	.align		4
.L_835:
        /*12f0*/ 	.byte	0x04, 0x12
        /*12f2*/ 	.short	(.L_837 - .L_836)
	.align		4
.L_836:
        /*12f4*/ 	.word	index@(_ZN2at6native40_GLOBAL__N__2351210d_8_Shape_cu_49f7391c30CatArrayBatchedCopy_vectorizedINS1_10OpaqueTypeILj16EEEjLi4ELi64ELi64ELi16ELi1EEEvPcNS1_25CatArrInputTensorMetadataIT_T0_XT2_EXT3_EEENS1_16TensorSizeStrideIS8_Lj4EEEiS8_)
        /*12f8*/ 	.word	0x00000000


	//----- nvinfo : EIATTR_MIN_STACK_SIZE
	.align		4
.L_837:
        /*12fc*/ 	.byte	0x04, 0x12
        /*12fe*/ 	.short	(.L_839 - .L_838)
	.align		4
.L_838:
        /*1300*/ 	.word	index@(_ZN2at6native40_GLOBAL__N__2351210d_8_Shape_cu_49f7391c19CatArrayBatchedCopyINS1_10OpaqueTypeILj16EEEjLi3ELi64ELi64EEEvPT_NS1_25CatArrInputTensorMetadataIS5_T0_XT2_EXT3_EEENS1_16TensorSizeStrideIS8_Lj4EEEiS8_)
        /*1304*/ 	.word	0x00000000


	//----- nvinfo : EIATTR_MIN_STACK_SIZE
	.align		4
.L_839:
        /*1308*/ 	.byte	0x04, 0x12
        /*130a*/ 	.short	(.L_841 - .L_840)
	.align		4
.L_840:
        /*130c*/ 	.word	index@(_ZN2at6native40_GLOBAL__N__2351210d_8_Shape_cu_49f7391c26CatArrayBatchedCopy_contigINS1_10OpaqueTypeILj16EEEjLi3ELi64ELi64EEEvPT_NS1_25CatArrInputTensorMetadataIS5_T0_XT2_EXT3_EEENS1_16TensorSizeStrideIS8_Lj4EEEiS8_)
        /*1310*/ 	.word	0x00000000


	//----- nvinfo : EIATTR_MIN_STACK_SIZE
	.align		4
.L_841:
        /*1314*/ 	.byte	0x04, 0x12
        /*1316*/ 	.short	(.L_843 - .L_842)
	.align		4
.L_842:
        /*1318*/ 	.word	index@(_ZN2at6native40_GLOBAL__N__2351210d_8_Shape_cu_49f7391c35CatArrayBatchedCopy_alignedK_contigINS1_10OpaqueTypeILj16EEEjLi3ELi64ELi64ELi8EEEvPT_NS1_25CatArrInputTensorMetadataIS5_T0_XT2_EXT3_EEENS1_16TensorSizeStrideIS8_Lj4EEEiS8_)
        /*131c*/ 	.word	0x00000000


	//----- nvinfo : EIATTR_MIN_STACK_SIZE
	.align		4
.L_843:
        /*1320*/ 	.byte	0x04, 0x12
        /*1322*/ 	.short	(.L_845 - .L_844)
	.align		4
.L_844:
        /*1324*/ 	.word	index@(_ZN2at6native40_GLOBAL__N__2351210d_8_Shape_cu_49f7391c35CatArrayBatchedCopy_alignedK_contigINS1_10OpaqueTypeILj16EEEjLi3ELi64ELi64ELi16EEEvPT_NS1_25CatArrInputTensorMetadataIS5_T0_XT2_EXT3_EEENS1_16TensorSizeStrideIS8_Lj4EEEiS8_)
        /*1328*/ 	.word	0x00000000


	//----- nvinfo : EIATTR_MIN_STACK_SIZE
	.align		4
.L_845:
        /*132c*/ 	.byte	0x04, 0x12
        /*132e*/ 	.short	(.L_847 - .L_846)
	.align		4
.L_846:
        /*1330*/ 	.word	index@(_ZN2at6native40_GLOBAL__N__2351210d_8_Shape_cu_49f7391c30CatArrayBatchedCopy_vectorizedINS1_10OpaqueTypeILj16EEEjLi3ELi64ELi64ELi16ELi1EEEvPcNS1_25CatArrInputTensorMetadataIT_T0_XT2_EXT3_EEENS1_16TensorSizeStrideIS8_Lj4EEEiS8_)
        /*1334*/ 	.word	0x00000000


	//----- nvinfo : EIATTR_MIN_STACK_SIZE
	.align		4
.L_847:
        /*1338*/ 	.byte	0x04, 0x12
        /*133a*/ 	.short	(.L_849 - .L_848)
	.align		4
.L_848:
        /*133c*/ 	.word	index@(_ZN2at6native40_GLOBAL__N__2351210d_8_Shape_cu_49f7391c19CatArrayBatchedCopyINS1_10OpaqueTypeILj16EEEjLi2ELi64ELi64EEEvPT_NS1_25CatArrInputTensorMetadataIS5_T0_XT2_EXT3_EEENS1_16TensorSizeStrideIS8_Lj4EEEiS8_)
        /*1340*/ 	.word	0x00000000


	//----- nvinfo : EIATTR_MIN_STACK_SIZE
	.align		4
.L_849:
        /*1344*/ 	.byte	0x04, 0x12
        /*1346*/ 	.short	(.L_851 - .L_850)
	.align		4
.L_850:
        /*1348*/ 	.word	index@(_ZN2at6native40_GLOBAL__N__2351210d_8_Shape_cu_49f7391c26CatArrayBatchedCopy_contigINS1_10OpaqueTypeILj16EEEjLi2ELi64ELi64EEEvPT_NS1_25CatArrInputTensorMetadataIS5_T0_XT2_EXT3_EEENS1_16TensorSizeStrideIS8_Lj4EEEiS8_)
        /*134c*/ 	.word	0x00000000


	//----- nvinfo : EIATTR_MIN_STACK_SIZE
	.align		4
.L_851:
        /*1350*/ 	.byte	0x04, 0x12
        /*1352*/ 	.short	(.L_853 - .L_852)
	.align		4
.L_852:
        /*1354*/ 	.word	index@(_ZN2at6native40_GLOBAL__N__2351210d_8_Shape_cu_49f7391c35CatArrayBatchedCopy_alignedK_contigINS1_10OpaqueTypeILj16EEEjLi2ELi64ELi64ELi8EEEvPT_NS1_25CatArrInputTensorMetadataIS5_T0_XT2_EXT3_EEENS1_16TensorSizeStrideIS8_Lj4EEEiS8_)
        /*1358*/ 	.word	0x00000000


	//----- nvinfo : EIATTR_MIN_STACK_SIZE
	.align		4
.L_853:
        /*135c*/ 	.byte	0x04, 0x12
        /*135e*/ 	.short	(.L_855 - .L_854)
	.align		4
.L_854:
        /*1360*/ 	.word	index@(_ZN2at6native40_GLOBAL__N__2351210d_8_Shape_cu_49f7391c35CatArrayBatchedCopy_alignedK_contigINS1_10OpaqueTypeILj16EEEjLi2ELi64ELi64ELi16EEEvPT_NS1_25CatArrInputTensorMetadataIS5_T0_XT2_EXT3_EEENS1_16TensorSizeStrideIS8_Lj4EEEiS8_)
        /*1364*/ 	.word	0x00000000


	//----- nvinfo : EIATTR_MIN_STACK_SIZE
	.align		4
.L_855:
        /*1368*/ 	.byte	0x04, 0x12
        /*136a*/ 	.short	(.L_857 - .L_856)
	.align		4
.L_856:
        /*136c*/ 	.word	index@(_ZN2at6native40_GLOBAL__N__2351210d_8_Shape_cu_49f7391c30CatArrayBatchedCopy_vectorizedINS1_10OpaqueTypeILj16EEEjLi2ELi64ELi64ELi16ELi1EEEvPcNS1_25CatArrInputTensorMetadataIT_T0_XT2_EXT3_EEENS1_16TensorSizeStrideIS8_Lj4EEEiS8_)
        /*1370*/ 	.word	0x00000000


	//----- nvinfo : EIATTR_MIN_STACK_SIZE
	.align		4
.L_857:
        /*1374*/ 	.byte	0x04, 0x12
        /*1376*/ 	.short	(.L_859 - .L_858)
	.align		4
.L_858:
        /*1378*/ 	.word	index@(_ZN2at6native40_GLOBAL__N__2351210d_8_Shape_cu_49f7391c19CatArrayBatchedCopyINS1_10OpaqueTypeILj16EEEjLi1ELi64ELi64EEEvPT_NS1_25CatArrInputTensorMetadataIS5_T0_XT2_EXT3_EEENS1_16TensorSizeStrideIS8_Lj4EEEiS8_)
        /*137c*/ 	.word	0x00000000


	//----- nvinfo : EIATTR_MIN_STACK_SIZE
	.align		4
.L_859:
        /*1380*/ 	.byte	0x04, 0x12
        /*1382*/ 	.short	(.L_861 - .L_860)
	.align		4
.L_860:
        /*1384*/ 	.word	index@(_ZN2at6native40_GLOBAL__N__2351210d_8_Shape_cu_49f7391c26CatArrayBatchedCopy_contigINS1_10OpaqueTypeILj16EEEjLi1ELi64ELi64EEEvPT_NS1_25CatArrInputTensorMetadataIS5_T0_XT2_EXT3_EEENS1_16TensorSizeStrideIS8_Lj4EEEiS8_)
        /*1388*/ 	.word	0x00000000


	//----- nvinfo : EIATTR_MIN_STACK_SIZE
	.align		4
.L_861:
        /*138c*/ 	.byte	0x04, 0x12
        /*138e*/ 	.short	(.L_863 - .L_862)
	.align		4
.L_862:
        /*1390*/ 	.word	index@(_ZN2at6native40_GLOBAL__N__2351210d_8_Shape_cu_49f7391c35CatArrayBatchedCopy_alignedK_contigINS1_10OpaqueTypeILj16EEEjLi1ELi64ELi64ELi8EEEvPT_NS1_25CatArrInputTensorMetadataIS5_T0_XT2_EXT3_EEENS1_16TensorSizeStrideIS8_Lj4EEEiS8_)
        /*1394*/ 	.word	0x00000000


	//----- nvinfo : EIATTR_MIN_STACK_SIZE
	.align		4
.L_863:
        /*1398*/ 	.byte	0x04, 0x12
        /*139a*/ 	.short	(.L_865 - .L_864)
	.align		4
.L_864:
        /*139c*/ 	.word	index@(_ZN2at6native40_GLOBAL__N__2351210d_8_Shape_cu_49f7391c35CatArrayBatchedCopy_alignedK_contigINS1_10OpaqueTypeILj16EEEjLi1ELi64ELi64ELi16EEEvPT_NS1_25CatArrInputTensorMetadataIS5_T0_XT2_EXT3_EEENS1_16TensorSizeStrideIS8_Lj4EEEiS8_)
        /*13a0*/ 	.word	0x00000000


	//----- nvinfo : EIATTR_MIN_STACK_SIZE
	.align		4
.L_865:
        /*13a4*/ 	.byte	0x04, 0x12
        /*13a6*/ 	.short	(.L_867 - .L_866)
	.align		4
.L_866:
        /*13a8*/ 	.word	index@(_ZN2at6native40_GLOBAL__N__2351210d_8_Shape_cu_49f7391c30CatArrayBatchedCopy_vectorizedINS1_10OpaqueTypeILj16EEEjLi1ELi64ELi64ELi16ELi1EEEvPcNS1_25CatArrInputTensorMetadataIT_T0_XT2_EXT3_EEENS1_16TensorSizeStrideIS8_Lj4EEEiS8_)
        /*13ac*/ 	.word	0x00000000


	//----- nvinfo : EIATTR_MIN_STACK_SIZE
	.align		4
.L_867:
        /*13b0*/ 	.byte	0x04, 0x12
        /*13b2*/ 	.short	(.L_869 - .L_868)
	.align		4
.L_868:
        /*13b4*/ 	.word	index@(_ZN2at6native40_GLOBAL__N__2351210d_8_Shape_cu_49f7391c19CatArrayBatchedCopyINS1_10OpaqueTypeILj8EEEjLi4ELi64ELi64EEEvPT_NS1_25CatArrInputTensorMetadataIS5_T0_XT2_EXT3_EEENS1_16TensorSizeStrideIS8_Lj4EEEiS8_)
        /*13b8*/ 	.word	0x00000000


	//----- nvinfo : EIATTR_MIN_STACK_SIZE
	.align		4
.L_869:
        /*13bc*/ 	.byte	0x04, 0x12
        /*13be*/ 	.short	(.L_871 - .L_870)
	.align		4
.L_870:
        /*13c0*/ 	.word	index@(_ZN2at6native40_GLOBAL__N__2351210d_8_Shape_cu_49f7391c26CatArrayBatchedCopy_contigINS1_10OpaqueTypeILj8EEEjLi4ELi64ELi64EEEvPT_NS1_25CatArrInputTensorMetadataIS5_T0_XT2_EXT3_EEENS1_16TensorSizeStrideIS8_Lj4EEEiS8_)
        /*13c4*/ 	.word	0x00000000


	//----- nvinfo : EIATTR_MIN_STACK_SIZE
	.align		4
.L_871:
        /*13c8*/ 	.byte	0x04, 0x12
        /*13ca*/ 	.short	(.L_873 - .L_872)
	.align		4
.L_872:
        /*13cc*/ 	.word	index@(_ZN2at6native40_GLOBAL__N__2351210d_8_Shape_cu_49f7391c35CatArrayBatchedCopy_alignedK_contigINS1_10OpaqueTypeILj8EEEjLi4ELi64ELi64ELi8EEEvPT_NS1_25CatArrInputTensorMetadataIS5_T0_XT2_EXT3_EEENS1_16TensorSizeStrideIS8_Lj4EEEiS8_)
        /*13d0*/ 	.word	0x00000000


	//----- nvinfo : EIATTR_MIN_STACK_SIZE
	.align		4
.L_873:
        /*13d4*/ 	.byte	0x04, 0x12
        /*13d6*/ 	.short	(.L_875 - .L_874)
	.align		4
.L_874:
        /*13d8*/ 	.word	index@(_ZN2at6native40_GLOBAL__N__2351210d_8_Shape_cu_49f7391c35CatArrayBatchedCopy_alignedK_contigINS1_10OpaqueTypeILj8EEEjLi4ELi64ELi64ELi16EEEvPT_NS1_25CatArrInputTensorMetadataIS5_T0_XT2_EXT3_EEENS1_16TensorSizeStrideIS8_Lj4EEEiS8_)
        /*13dc*/ 	.word	0x00000000


	//----- nvinfo : EIATTR_MIN_STACK_SIZE
	.align		4
.L_875:
        /*13e0*/ 	.byte	0x04, 0x12
        /*13e2*/ 	.short	(.L_877 - .L_876)
	.align		4
.L_876:
        /*13e4*/ 	.word	index@(_ZN2at6native40_GLOBAL__N__2351210d_8_Shape_cu_49f7391c30CatArrayBatchedCopy_vectorizedINS1_10OpaqueTypeILj8EEEjLi4ELi64ELi64ELi16ELi2EEEvPcNS1_25CatArrInputTensorMetadataIT_T0_XT2_EXT3_EEENS1_16TensorSizeStrideIS8_Lj4EEEiS8_)
        /*13e8*/ 	.word	0x00000000


	//----- nvinfo : EIATTR_MIN_STACK_SIZE
	.align		4
.L_877:
        /*13ec*/ 	.byte	0x04, 0x12
        /*13ee*/ 	.short	(.L_879 - .L_878)
	.align		4
.L_878:
        /*13f0*/ 	.word	index@(_ZN2at6native40_GLOBAL__N__2351210d_8_Shape_cu_49f7391c19CatArrayBatchedCopyINS1_10OpaqueTypeILj8EEEjLi3ELi64ELi64EEEvPT_NS1_25CatArrInputTensorMetadataIS5_T0_XT2_EXT3_EEENS1_16TensorSizeStrideIS8_Lj4EEEiS8_)
        /*13f4*/ 	.word	0x00000000


	//----- nvinfo : EIATTR_MIN_STACK_SIZE
	.align		4
.L_879:
        /*13f8*/ 	.byte	0x04, 0x12
        /*13fa*/ 	.short	(.L_881 - .L_880)
	.align		4
.L_880:
        /*13fc*/ 	.word	index@(_ZN2at6native40_GLOBAL__N__2351210d_8_Shape_cu_49f7391c26CatArrayBatchedCopy_contigINS1_10OpaqueTypeILj8EEEjLi3ELi64ELi64EEEvPT_NS1_25CatArrInputTensorMetadataIS5_T0_XT2_EXT3_EEENS1_16TensorSizeStrideIS8_Lj4EEEiS8_)
        /*1400*/ 	.word	0x00000000


	//----- nvinfo : EIATTR_MIN_STACK_SIZE
	.align		4
.L_881:
        /*1404*/ 	.byte	0x04, 0x12
        /*1406*/ 	.short	(.L_883 - .L_882)
	.align		4
.L_882:
        /*1408*/ 	.word	index@(_ZN2at6native40_GLOBAL__N__2351210d_8_Shape_cu_49f7391c35CatArrayBatchedCopy_alignedK_contigINS1_10OpaqueTypeILj8EEEjLi3ELi64ELi64ELi8EEEvPT_NS1_25CatArrInputTensorMetadataIS5_T0_XT2_EXT3_EEENS1_16TensorSizeStrideIS8_Lj4EEEiS8_)
        /*140c*/ 	.word	0x00000000


	//----- nvinfo : EIATTR_MIN_STACK_SIZE
	.align		4
.L_883:
        /*1410*/ 	.byte	0x04, 0x12
        /*1412*/ 	.short	(.L_885 - .L_884)
	.align		4
.L_884:
        /*1414*/ 	.word	index@(_ZN2at6native40_GLOBAL__N__2351210d_8_Shape_cu_49f7391c35CatArrayBatchedCopy_alignedK_contigINS1_10OpaqueTypeILj8EEEjLi3ELi64ELi64ELi16EEEvPT_NS1_25CatArrInputTensorMetadataIS5_T0_XT2_EXT3_EEENS1_16TensorSizeStrideIS8_Lj4EEEiS8_)
        /*1418*/ 	.word	0x00000000


	//----- nvinfo : EIATTR_MIN_STACK_SIZE
	.align		4
.L_885:
        /*141c*/ 	.byte	0x04, 0x12
        /*141e*/ 	.short	(.L_887 - .L_886)
	.align		4
.L_886:
        /*1420*/ 	.word	index@(_ZN2at6native40_GLOBAL__N__2351210d_8_Shape_cu_49f7391c30CatArrayBatchedCopy_vectorizedINS1_10OpaqueTypeILj8EEEjLi3ELi64ELi64ELi16ELi2EEEvPcNS1_25CatArrInputTensorMetadataIT_T0_XT2_EXT3_EEENS1_16TensorSizeStrideIS8_Lj4EEEiS8_)
        /*1424*/ 	.word	0x00000000


	//----- nvinfo : EIATTR_MIN_STACK_SIZE
	.align		4
.L_887:
        /*1428*/ 	.byte	0x04, 0x12
        /*142a*/ 	.short	(.L_889 - .L_888)
	.align		4
.L_888:
        /*142c*/ 	.word	index@(_ZN2at6native40_GLOBAL__N__2351210d_8_Shape_cu_49f7391c19CatArrayBatchedCopyINS1_10OpaqueTypeILj8EEEjLi2ELi64ELi64EEEvPT_NS1_25CatArrInputTensorMetadataIS5_T0_XT2_EXT3_EEENS1_16TensorSizeStrideIS8_Lj4EEEiS8_)
        /*1430*/ 	.word	0x00000000


	//----- nvinfo : EIATTR_MIN_STACK_SIZE
	.align		4
.L_889:
        /*1434*/ 	.byte	0x04, 0x12
        /*1436*/ 	.short	(.L_891 - .L_890)
	.align		4
.L_890:
        /*1438*/ 	.word	index@(_ZN2at6native40_GLOBAL__N__2351210d_8_Shape_cu_49f7391c26CatArrayBatchedCopy_contigINS1_10OpaqueTypeILj8EEEjLi2ELi64ELi64EEEvPT_NS1_25CatArrInputTensorMetadataIS5_T0_XT2_EXT3_EEENS1_16TensorSizeStrideIS8_Lj4EEEiS8_)
        /*143c*/ 	.word	0x00000000


	//----- nvinfo : EIATTR_MIN_STACK_SIZE
	.align		4
.L_891:
        /*1440*/ 	.byte	0x04, 0x12
        /*1442*/ 	.short	(.L_893 - .L_892)
	.align		4
.L_892:
        /*1444*/ 	.word	index@(_ZN2at6native40_GLOBAL__N__2351210d_8_Shape_cu_49f7391c35CatArrayBatchedCopy_alignedK_contigINS1_10OpaqueTypeILj8EEEjLi2ELi64ELi64ELi8EEEvPT_NS1_25CatArrInputTensorMetadataIS5_T0_XT2_EXT3_EEENS1_16TensorSizeStrideIS8_Lj4EEEiS8_)
        /*1448*/ 	.word	0x00000000


	//----- nvinfo : EIATTR_MIN_STACK_SIZE
	.align		4
.L_893:
        /*144c*/ 	.byte	0x04, 0x12
        /*144e*/ 	.short	(.L_895 - .L_894)
	.align		4
.L_894:
        /*1450*/ 	.word	index@(_ZN2at6native40_GLOBAL__N__2351210d_8_Shape_cu_49f7391c35CatArrayBatchedCopy_alignedK_contigINS1_10OpaqueTypeILj8EEEjLi2ELi64ELi64ELi16EEEvPT_NS1_25CatArrInputTensorMetadataIS5_T0_XT2_EXT3_EEENS1_16TensorSizeStrideIS8_Lj4EEEiS8_)
        /*1454*/ 	.word	0x00000000


	//----- nvinfo : EIATTR_MIN_STACK_SIZE
	.align		4
.L_895:
        /*1458*/ 	.byte	0x04, 0x12
        /*145a*/ 	.short	(.L_897 - .L_896)
	.align		4
.L_896:
        /*145c*/ 	.word	index@(_ZN2at6native40_GLOBAL__N__2351210d_8_Shape_cu_49f7391c30CatArrayBatchedCopy_vectorizedINS1_10OpaqueTypeILj8EEEjLi2ELi64ELi64ELi16ELi2EEEvPcNS1_25CatArrInputTensorMetadataIT_T0_XT2_EXT3_EEENS1_16TensorSizeStrideIS8_Lj4EEEiS8_)
        /*1460*/ 	.word	0x00000000


	//----- nvinfo : EIATTR_MIN_STACK_SIZE
	.align		4
.L_897:
        /*1464*/ 	.byte	0x04, 0x12
        /*1466*/ 	.short	(.L_899 - .L_898)
	.align		4
.L_898:
        /*1468*/ 	.word	index@(_ZN2at6native40_GLOBAL__N__2351210d_8_Shape_cu_49f7391c19CatArrayBatchedCopyINS1_10OpaqueTypeILj8EEEjLi1ELi64ELi64EEEvPT_NS1_25CatArrInputTensorMetadataIS5_T0_XT2_EXT3_EEENS1_16TensorSizeStrideIS8_Lj4EEEiS8_)
        /*146c*/ 	.word	0x00000000


	//----- nvinfo : EIATTR_MIN_STACK_SIZE
	.align		4
.L_899:
        /*1470*/ 	.byte	0x04, 0x12
        /*1472*/ 	.short	(.L_901 - .L_900)
	.align		4
.L_900:
        /*1474*/ 	.word	index@(_ZN2at6native40_GLOBAL__N__2351210d_8_Shape_cu_49f7391c26CatArrayBatchedCopy_contigINS1_10OpaqueTypeILj8EEEjLi1ELi64ELi64EEEvPT_NS1_25CatArrInputTensorMetadataIS5_T0_XT2_EXT3_EEENS1_16TensorSizeStrideIS8_Lj4EEEiS8_)
        /*1478*/ 	.word	0x00000000


	//----- nvinfo : EIATTR_MIN_STACK_SIZE
	.align		4
.L_901:
        /*147c*/ 	.byte	0x04, 0x12
        /*147e*/ 	.short	(.L_903 - .L_902)
	.align		4
.L_902:
        /*1480*/ 	.word	index@(_ZN2at6native40_GLOBAL__N__2351210d_8_Shape_cu_49f7391c35CatArrayBatchedCopy_alignedK_contigINS1_10OpaqueTypeILj8EEEjLi1ELi64ELi64ELi8EEEvPT_NS1_25CatArrInputTensorMetadataIS5_T0_XT2_EXT3_EEENS1_16TensorSizeStrideIS8_Lj4EEEiS8_)
        /*1484*/ 	.word	0x00000000


	//----- nvinfo : EIATTR_MIN_STACK_SIZE
	.align		4
.L_903:
        /*1488*/ 	.byte	0x04, 0x12
        /*148a*/ 	.short	(.L_905 - .L_904)
	.align		4
.L_904:
        /*148c*/ 	.word	index@(_ZN2at6native40_GLOBAL__N__2351210d_8_Shape_cu_49f7391c35CatArrayBatchedCopy_alignedK_contigINS1_10OpaqueTypeILj8EEEjLi1ELi64ELi64ELi16EEEvPT_NS1_25CatArrInputTensorMetadataIS5_T0_XT2_EXT3_EEENS1_16TensorSizeStrideIS8_Lj4EEEiS8_)
        /*1490*/ 	.word	0x00000000


	//----- nvinfo : EIATTR_MIN_STACK_SIZE
	.align		4
.L_905:
        /*1494*/ 	.byte	0x04, 0x12
        /*1496*/ 	.short	(.L_907 - .L_906)
	.align		4
.L_906:
        /*1498*/ 	.word	index@(_ZN2at6native40_GLOBAL__N__2351210d_8_Shape_cu_49f7391c30CatArrayBatchedCopy_vectorizedINS1_10OpaqueTypeILj8EEEjLi1ELi64ELi64ELi16ELi2EEEvPcNS1_25CatArrInputTensorMetadataIT_T0_XT2_EXT3_EEENS1_16TensorSizeStrideIS8_Lj4EEEiS8_)
        /*149c*/ 	.word	0x00000000


	//----- nvinfo : EIATTR_MIN_STACK_SIZE
	.align		4
.L_907:
        /*14a0*/ 	.byte	0x04, 0x12
        /*14a2*/ 	.short	(.L_909 - .L_908)
	.align		4
.L_908:
        /*14a4*/ 	.word	index@(_ZN2at6native40_GLOBAL__N__2351210d_8_Shape_cu_49f7391c19CatArrayBatchedCopyINS1_10OpaqueTypeILj4EEEjLi4ELi64ELi64EEEvPT_NS1_25CatArrInputTensorMetadataIS5_T0_XT2_EXT3_EEENS1_16TensorSizeStrideIS8_Lj4EEEiS8_)
        /*14a8*/ 	.word	0x00000000


	//----- nvinfo : EIATTR_MIN_STACK_SIZE
	.align		4
.L_909:
        /*14ac*/ 	.byte	0x04, 0x12
        /*14ae*/ 	.short	(.L_911 - .L_910)
	.align		4
.L_910:
        /*14b0*/ 	.word	index@(_ZN2at6native40_GLOBAL__N__2351210d_8_Shape_cu_49f7391c26CatArrayBatchedCopy_contigINS1_10OpaqueTypeILj4EEEjLi4ELi64ELi64EEEvPT_NS1_25CatArrInputTensorMetadataIS5_T0_XT2_EXT3_EEENS1_16TensorSizeStrideIS8_Lj4EEEiS8_)
        /*14b4*/ 	.word	0x00000000


	//----- nvinfo : EIATTR_MIN_STACK_SIZE
	.align		4
.L_911:
        /*14b8*/ 	.byte	0x04, 0x12
        /*14ba*/ 	.short	(.L_913 - .L_912)
	.align		4
.L_912:
        /*14bc*/ 	.word	index@(_ZN2at6native40_GLOBAL__N__2351210d_8_Shape_cu_49f7391c35CatArrayBatchedCopy_alignedK_contigINS1_10OpaqueTypeILj4EEEjLi4ELi64ELi64ELi8EEEvPT_NS1_25CatArrInputTensorMetadataIS5_T0_XT2_EXT3_EEENS1_16TensorSizeStrideIS8_Lj4EEEiS8_)
        /*14c0*/ 	.word	0x00000000


	//----- nvinfo : EIATTR_MIN_STACK_SIZE
	.align		4
.L_913:
        /*14c4*/ 	.byte	0x04, 0x12
        /*14c6*/ 	.short	(.L_915 - .L_914)
	.align		4
.L_914:
        /*14c8*/ 	.word	index@(_ZN2at6native40_GLOBAL__N__2351210d_8_Shape_cu_49f7391c35CatArrayBatchedCopy_alignedK_contigINS1_10OpaqueTypeILj4EEEjLi4ELi64ELi64ELi16EEEvPT_NS1_25CatArrInputTensorMetadataIS5_T0_XT2_EXT3_EEENS1_16TensorSizeStrideIS8_Lj4EEEiS8_)
        /*14cc*/ 	.word	0x00000000


	//----- nvinfo : EIATTR_MIN_STACK_SIZE
	.align		4
.L_915:
        /*14d0*/ 	.byte	0x04, 0x12
        /*14d2*/ 	.short	(.L_917 - .L_916)
	.align		4
.L_916:
        /*14d4*/ 	.word	index@(_ZN2at6native40_GLOBAL__N__2351210d_8_Shape_cu_49f7391c30CatArrayBatchedCopy_vectorizedINS1_10OpaqueTypeILj4EEEjLi4ELi64ELi64ELi16ELi4EEEvPcNS1_25CatArrInputTensorMetadataIT_T0_XT2_EXT3_EEENS1_16TensorSizeStrideIS8_Lj4EEEiS8_)
        /*14d8*/ 	.word	0x00000000


	//----- nvinfo : EIATTR_MIN_STACK_SIZE
	.align		4
.L_917:
        /*14dc*/ 	.byte	0x04, 0x12
        /*14de*/ 	.short	(.L_919 - .L_918)
	.align		4
.L_918:
        /*14e0*/ 	.word	index@(_ZN2at6native40_GLOBAL__N__2351210d_8_Shape_cu_49f7391c19CatArrayBatchedCopyINS1_10OpaqueTypeILj4EEEjLi3ELi64ELi64EEEvPT_NS1_25CatArrInputTensorMetadataIS5_T0_XT2_EXT3_EEENS1_16TensorSizeStrideIS8_Lj4EEEiS8_)
        /*14e4*/ 	.word	0x00000000


	//----- nvinfo : EIATTR_MIN_STACK_SIZE
	.align		4
.L_919:
        /*14e8*/ 	.byte	0x04, 0x12
        /*14ea*/ 	.short	(.L_921 - .L_920)
	.align		4
.L_920:
        /*14ec*/ 	.word	index@(_ZN2at6native40_GLOBAL__N__2351210d_8_Shape_cu_49f7391c26CatArrayBatchedCopy_contigINS1_10OpaqueTypeILj4EEEjLi3ELi64ELi64EEEvPT_NS1_25CatArrInputTensorMetadataIS5_T0_XT2_EXT3_EEENS1_16TensorSizeStrideIS8_Lj4EEEiS8_)
        /*14f0*/ 	.word	0x00000000


	//----- nvinfo : EIATTR_MIN_STACK_SIZE
	.align		4
.L_921:
        /*14f4*/ 	.byte	0x04, 0x12
        /*14f6*/ 	.short	(.L_923 - .L_922)
	.align		4
.L_922:
        /*14f8*/ 	.word	index@(_ZN2at6native40_GLOBAL__N__2351210d_8_Shape_cu_49f7391c35CatArrayBatchedCopy_alignedK_contigINS1_10OpaqueTypeILj4EEEjLi3ELi64ELi64ELi8EEEvPT_NS1_25CatArrInputTensorMetadataIS5_T0_XT2_EXT3_EEENS1_16TensorSizeStrideIS8_Lj4EEEiS8_)
        /*14fc*/ 	.word	0x00000000


	//----- nvinfo : EIATTR_MIN_STACK_SIZE
	.align		4
.L_923:
        /*1500*/ 	.byte	0x04, 0x12
        /*1502*/ 	.short	(.L_925 - .L_924)
	.align		4
.L_924:
        /*1504*/ 	.word	index@(_ZN2at6native40_GLOBAL__N__2351210d_8_Shape_cu_49f7391c35CatArrayBatchedCopy_alignedK_contigINS1_10OpaqueTypeILj4EEEjLi3ELi64ELi64ELi16EEEvPT_NS1_25CatArrInputTensorMetadataIS5_T0_XT2_EXT3_EEENS1_16TensorSizeStrideIS8_Lj4EEEiS8_)
        /*1508*/ 	.word	0x00000000


	//----- nvinfo : EIATTR_MIN_STACK_SIZE
	.align		4
.L_925:
        /*150c*/ 	.byte	0x04, 0x12
        /*150e*/ 	.short	(.L_927 - .L_926)
	.align		4
.L_926:
        /*1510*/ 	.word	index@(_ZN2at6native40_GLOBAL__N__2351210d_8_Shape_cu_49f7391c30CatArrayBatchedCopy_vectorizedINS1_10OpaqueTypeILj4EEEjLi3ELi64ELi64ELi16ELi4EEEvPcNS1_25CatArrInputTensorMetadataIT_T0_XT2_EXT3_EEENS1_16TensorSizeStrideIS8_Lj4EEEiS8_)
        /*1514*/ 	.word	0x00000000


	//----- nvinfo : EIATTR_MIN_STACK_SIZE
	.align		4
.L_927:
        /*1518*/ 	.byte	0x04, 0x12
        /*151a*/ 	.short	(.L_929 - .L_928)
	.align		4
.L_928:
        /*151c*/ 	.word	index@(_ZN2at6native40_GLOBAL__N__2351210d_8_Shape_cu_49f7391c19CatArrayBatchedCopyINS1_10OpaqueTypeILj4EEEjLi2ELi64ELi64EEEvPT_NS1_25CatArrInputTensorMetadataIS5_T0_XT2_EXT3_EEENS1_16TensorSizeStrideIS8_Lj4EEEiS8_)
        /*1520*/ 	.word	0x00000000


	//----- nvinfo : EIATTR_MIN_STACK_SIZE
	.align		4
.L_929:
        /*1524*/ 	.byte	0x04, 0x12
        /*1526*/ 	.short	(.L_931 - .L_930)
	.align		4
.L_930:
        /*1528*/ 	.word	index@(_ZN2at6native40_GLOBAL__N__2351210d_8_Shape_cu_49f7391c26CatArrayBatchedCopy_contigINS1_10OpaqueTypeILj4EEEjLi2ELi64ELi64EEEvPT_NS1_25CatArrInputTensorMetadataIS5_T0_XT2_EXT3_EEENS1_16TensorSizeStrideIS8_Lj4EEEiS8_)
        /*152c*/ 	.word	0x00000000


	//----- nvinfo : EIATTR_MIN_STACK_SIZE
	.align		4
.L_931:
        /*1530*/ 	.byte	0x04, 0x12
        /*1532*/ 	.short	(.L_933 - .L_932)
	.align		4
.L_932:
        /*1534*/ 	.word	index@(_ZN2at6native40_GLOBAL__N__2351210d_8_Shape_cu_49f7391c35CatArrayBatchedCopy_alignedK_contigINS1_10OpaqueTypeILj4EEEjLi2ELi64ELi64ELi8EEEvPT_NS1_25CatArrInputTensorMetadataIS5_T0_XT2_EXT3_EEENS1_16TensorSizeStrideIS8_Lj4EEEiS8_)
        /*1538*/ 	.word	0x00000000


	//----- nvinfo : EIATTR_MIN_STACK_SIZE
	.align		4
.L_933:
        /*153c*/ 	.byte	0x04, 0x12
        /*153e*/ 	.short	(.L_935 - .L_934)
	.align		4
.L_934:
        /*1540*/ 	.word	index@(_ZN2at6native40_GLOBAL__N__2351210d_8_Shape_cu_49f7391c35CatArrayBatchedCopy_alignedK_contigINS1_10OpaqueTypeILj4EEEjLi2ELi64ELi64ELi16EEEvPT_NS1_25CatArrInputTensorMetadataIS5_T0_XT2_EXT3_EEENS1_16TensorSizeStrideIS8_Lj4EEEiS8_)
        /*1544*/ 	.word	0x00000000


	//----- nvinfo : EIATTR_MIN_STACK_SIZE
	.align		4
.L_935:
        /*1548*/ 	.byte	0x04, 0x12
        /*154a*/ 	.short	(.L_937 - .L_936)
	.align		4
.L_936:
        /*154c*/ 	.word	index@(_ZN2at6native40_GLOBAL__N__2351210d_8_Shape_cu_49f7391c30CatArrayBatchedCopy_vectorizedINS1_10OpaqueTypeILj4EEEjLi2ELi64ELi64ELi16ELi4EEEvPcNS1_25CatArrInputTensorMetadataIT_T0_XT2_EXT3_EEENS1_16TensorSizeStrideIS8_Lj4EEEiS8_)
        /*1550*/ 	.word	0x00000000


	//----- nvinfo : EIATTR_MIN_STACK_SIZE
	.align		4
.L_937:
        /*1554*/ 	.byte	0x04, 0x12
        /*1556*/ 	.short	(.L_939 - .L_938)
	.align		4
.L_938:
        /*1558*/ 	.word	index@(_ZN2at6native40_GLOBAL__N__2351210d_8_Shape_cu_49f7391c19CatArrayBatchedCopyINS1_10OpaqueTypeILj4EEEjLi1ELi64ELi64EEEvPT_NS1_25CatArrInputTensorMetadataIS5_T0_XT2_EXT3_EEENS1_16TensorSizeStrideIS8_Lj4EEEiS8_)
        /*155c*/ 	.word	0x00000000


	//----- nvinfo : EIATTR_MIN_STACK_SIZE
	.align		4
.L_939:
        /*1560*/ 	.byte	0x04, 0x12
        /*1562*/ 	.short	(.L_941 - .L_940)
	.align		4
.L_940:
        /*1564*/ 	.word	index@(_ZN2at6native40_GLOBAL__N__2351210d_8_Shape_cu_49f7391c26CatArrayBatchedCopy_contigINS1_10OpaqueTypeILj4EEEjLi1ELi64ELi64EEEvPT_NS1_25CatArrInputTensorMetadataIS5_T0_XT2_EXT3_EEENS1_16TensorSizeStrideIS8_Lj4EEEiS8_)
        /*1568*/ 	.word	0x00000000


	//----- nvinfo : EIATTR_MIN_STACK_SIZE
	.align		4
.L_941:
        /*156c*/ 	.byte	0x04, 0x12
        /*156e*/ 	.short	(.L_943 - .L_942)
	.align		4
.L_942:
        /*1570*/ 	.word	index@(_ZN2at6native40_GLOBAL__N__2351210d_8_Shape_cu_49f7391c35CatArrayBatchedCopy_alignedK_contigINS1_10OpaqueTypeILj4EEEjLi1ELi64ELi64ELi8EEEvPT_NS1_25CatArrInputTensorMetadataIS5_T0_XT2_EXT3_EEENS1_16TensorSizeStrideIS8_Lj4EEEiS8_)
        /*1574*/ 	.word	0x00000000


	//----- nvinfo : EIATTR_MIN_STACK_SIZE
	.align		4
.L_943:
        /*1578*/ 	.byte	0x04, 0x12
        /*157a*/ 	.short	(.L_945 - .L_944)
	.align		4
.L_944:
        /*157c*/ 	.word	index@(_ZN2at6native40_GLOBAL__N__2351210d_8_Shape_cu_49f7391c35CatArrayBatchedCopy_alignedK_contigINS1_10OpaqueTypeILj4EEEjLi1ELi64ELi64ELi16EEEvPT_NS1_25CatArrInputTensorMetadataIS5_T0_XT2_EXT3_EEENS1_16TensorSizeStrideIS8_Lj4EEEiS8_)
        /*1580*/ 	.word	0x00000000


	//----- nvinfo : EIATTR_MIN_STACK_SIZE
	.align		4
.L_945:
        /*1584*/ 	.byte	0x04, 0x12
        /*1586*/ 	.short	(.L_947 - .L_946)
	.align		4
.L_946:
        /*1588*/ 	.word	index@(_ZN2at6native40_GLOBAL__N__2351210d_8_Shape_cu_49f7391c30CatArrayBatchedCopy_vectorizedINS1_10OpaqueTypeILj4EEEjLi1ELi64ELi64ELi16ELi4EEEvPcNS1_25CatArrInputTensorMetadataIT_T0_XT2_EXT3_EEENS1_16TensorSizeStrideIS8_Lj4EEEiS8_)
        /*158c*/ 	.word	0x00000000


	//----- nvinfo : EIATTR_MIN_STACK_SIZE
	.align		4
.L_947:
        /*1590*/ 	.byte	0x04, 0x12
        /*1592*/ 	.short	(.L_949 - .L_948)
	.align		4
.L_948:
        /*1594*/ 	.word	index@(_ZN2at6native40_GLOBAL__N__2351210d_8_Shape_cu_49f7391c19CatArrayBatchedCopyINS1_10OpaqueTypeILj2EEEjLi4ELi64ELi64EEEvPT_NS1_25CatArrInputTensorMetadataIS5_T0_XT2_EXT3_EEENS1_16TensorSizeStrideIS8_Lj4EEEiS8_)
        /*1598*/ 	.word	0x00000000


	//----- nvinfo : EIATTR_MIN_STACK_SIZE
	.align		4
.L_949:
        /*159c*/ 	.byte	0x04, 0x12
        /*159e*/ 	.short	(.L_951 - .L_950)
	.align		4
.L_950:
        /*15a0*/ 	.word	index@(_ZN2at6native40_GLOBAL__N__2351210d_8_Shape_cu_49f7391c26CatArrayBatchedCopy_contigINS1_10OpaqueTypeILj2EEEjLi4ELi64ELi64EEEvPT_NS1_25CatArrInputTensorMetadataIS5_T0_XT2_EXT3_EEENS1_16TensorSizeStrideIS8_Lj4EEEiS8_)
        /*15a4*/ 	.word	0x00000000


	//----- nvinfo : EIATTR_MIN_STACK_SIZE
	.align		4
.L_951:
        /*15a8*/ 	.byte	0x04, 0x12
        /*15aa*/ 	.short	(.L_953 - .L_952)
	.align		4
.L_952:
        /*15ac*/ 	.word	index@(_ZN2at6native40_GLOBAL__N__2351210d_8_Shape_cu_49f7391c35CatArrayBatchedCopy_alignedK_contigINS1_10OpaqueTypeILj2EEEjLi4ELi64ELi64ELi8EEEvPT_NS1_25CatArrInputTensorMetadataIS5_T0_XT2_EXT3_EEENS1_16TensorSizeStrideIS8_Lj4EEEiS8_)
        /*15b0*/ 	.word	0x00000000


	//----- nvinfo : EIATTR_MIN_STACK_SIZE
	.align		4
.L_953:
        /*15b4*/ 	.byte	0x04, 0x12
        /*15b6*/ 	.short	(.L_955 - .L_954)
	.align		4
.L_954:
        /*15b8*/ 	.word	index@(_ZN2at6native40_GLOBAL__N__2351210d_8_Shape_cu_49f7391c35CatArrayBatchedCopy_alignedK_contigINS1_10OpaqueTypeILj2EEEjLi4ELi64ELi64ELi16EEEvPT_NS1_25CatArrInputTensorMetadataIS5_T0_XT2_EXT3_EEENS1_16TensorSizeStrideIS8_Lj4EEEiS8_)
        /*15bc*/ 	.word	0x00000000


	//----- nvinfo : EIATTR_MIN_STACK_SIZE
	.align		4
.L_955:
        /*15c0*/ 	.byte	0x04, 0x12
        /*15c2*/ 	.short	(.L_957 - .L_956)
	.align		4
.L_956:
        /*15c4*/ 	.word	index@(_ZN2at6native40_GLOBAL__N__2351210d_8_Shape_cu_49f7391c30CatArrayBatchedCopy_vectorizedINS1_10OpaqueTypeILj2EEEjLi4ELi64ELi64ELi16ELi8EEEvPcNS1_25CatArrInputTensorMetadataIT_T0_XT2_EXT3_EEENS1_16TensorSizeStrideIS8_Lj4EEEiS8_)
        /*15c8*/ 	.word	0x00000000


	//----- nvinfo : EIATTR_MIN_STACK_SIZE
	.align		4
.L_957:
        /*15cc*/ 	.byte	0x04, 0x12
        /*15ce*/ 	.short	(.L_959 - .L_958)
	.align		4
.L_958:
        /*15d0*/ 	.word	index@(_ZN2at6native40_GLOBAL__N__2351210d_8_Shape_cu_49f7391c19CatArrayBatchedCopyINS1_10OpaqueTypeILj2EEEjLi3ELi64ELi64EEEvPT_NS1_25CatArrInputTensorMetadataIS5_T0_XT2_EXT3_EEENS1_16TensorSizeStrideIS8_Lj4EEEiS8_)
        /*15d4*/ 	.word	0x00000000


	//----- nvinfo : EIATTR_MIN_STACK_SIZE
	.align		4
.L_959:
        /*15d8*/ 	.byte	0x04, 0x12
        /*15da*/ 	.short	(.L_961 - .L_960)
	.align		4
.L_960:
        /*15dc*/ 	.word	index@(_ZN2at6native40_GLOBAL__N__2351210d_8_Shape_cu_49f7391c26CatArrayBatchedCopy_contigINS1_10OpaqueTypeILj2EEEjLi3ELi64ELi64EEEvPT_NS1_25CatArrInputTensorMetadataIS5_T0_XT2_EXT3_EEENS1_16TensorSizeStrideIS8_Lj4EEEiS8_)
        /*15e0*/ 	.word	0x00000000


	//----- nvinfo : EIATTR_MIN_STACK_SIZE
	.align		4
.L_961:
        /*15e4*/ 	.byte	0x04, 0x12
        /*15e6*/ 	.short	(.L_963 - .L_962)
	.align		4
.L_962:
        /*15e8*/ 	.word	index@(_ZN2at6native40_GLOBAL__N__2351210d_8_Shape_cu_49f7391c35CatArrayBatchedCopy_alignedK_contigINS1_10OpaqueTypeILj2EEEjLi3ELi64ELi64ELi8EEEvPT_NS1_25CatArrInputTensorMetadataIS5_T0_XT2_EXT3_EEENS1_16TensorSizeStrideIS8_Lj4EEEiS8_)
        /*15ec*/ 	.word	0x00000000


	//----- nvinfo : EIATTR_MIN_STACK_SIZE
	.align		4
.L_963:
        /*15f0*/ 	.byte	0x04, 0x12
        /*15f2*/ 	.short	(.L_965 - .L_964)
	.align		4
.L_964:
        /*15f4*/ 	.word	index@(_ZN2at6native40_GLOBAL__N__2351210d_8_Shape_cu_49f7391c35CatArrayBatchedCopy_alignedK_contigINS1_10OpaqueTypeILj2EEEjLi3ELi64ELi64ELi16EEEvPT_NS1_25CatArrInputTensorMetadataIS5_T0_XT2_EXT3_EEENS1_16TensorSizeStrideIS8_Lj4EEEiS8_)
        /*15f8*/ 	.word	0x00000000


	//----- nvinfo : EIATTR_MIN_STACK_SIZE
	.align		4
.L_965:
        /*15fc*/ 	.byte	0x04, 0x12
        /*15fe*/ 	.short	(.L_967 - .L_966)
	.align		4
.L_966:
        /*1600*/ 	.word	index@(_ZN2at6native40_GLOBAL__N__2351210d_8_Shape_cu_49f7391c30CatArrayBatchedCopy_vectorizedINS1_10OpaqueTypeILj2EEEjLi3ELi64ELi64ELi16ELi8EEEvPcNS1_25CatArrInputTensorMetadataIT_T0_XT2_EXT3_EEENS1_16TensorSizeStrideIS8_Lj4EEEiS8_)
        /*1604*/ 	.word	0x00000000


	//----- nvinfo : EIATTR_MIN_STACK_SIZE
	.align		4
.L_967:
        /*1608*/ 	.byte	0x04, 0x12
        /*160a*/ 	.short	(.L_969 - .L_968)
	.align		4
.L_968:
        /*160c*/ 	.word	index@(_ZN2at6native40_GLOBAL__N__2351210d_8_Shape_cu_49f7391c19CatArrayBatchedCopyINS1_10OpaqueTypeILj2EEEjLi2ELi64ELi64EEEvPT_NS1_25CatArrInputTensorMetadataIS5_T0_XT2_EXT3_EEENS1_16TensorSizeStrideIS8_Lj4EEEiS8_)
        /*1610*/ 	.word	0x00000000


	//----- nvinfo : EIATTR_MIN_STACK_SIZE
	.align		4
.L_969:
        /*1614*/ 	.byte	0x04, 0x12
        /*1616*/ 	.short	(.L_971 - .L_970)
	.align		4
.L_970:
        /*1618*/ 	.word	index@(_ZN2at6native40_GLOBAL__N__2351210d_8_Shape_cu_49f7391c26CatArrayBatchedCopy_contigINS1_10OpaqueTypeILj2EEEjLi2ELi64ELi64EEEvPT_NS1_25CatArrInputTensorMetadataIS5_T0_XT2_EXT3_EEENS1_16TensorSizeStrideIS8_Lj4EEEiS8_)
        /*161c*/ 	.word	0x00000000


	//----- nvinfo : EIATTR_MIN_STACK_SIZE
	.align		4
.L_971:
        /*1620*/ 	.byte	0x04, 0x12
        /*1622*/ 	.short	(.L_973 - .L_972)
	.align		4
.L_972:
        /*1624*/ 	.word	index@(_ZN2at6native40_GLOBAL__N__2351210d_8_Shape_cu_49f7391c35CatArrayBatchedCopy_alignedK_contigINS1_10OpaqueTypeILj2EEEjLi2ELi64ELi64ELi8EEEvPT_NS1_25CatArrInputTensorMetadataIS5_T0_XT2_EXT3_EEENS1_16TensorSizeStrideIS8_Lj4EEEiS8_)
        /*1628*/ 	.word	0x00000000


	//----- nvinfo : EIATTR_MIN_STACK_SIZE
	.align		4
.L_973:
        /*162c*/ 	.byte	0x04, 0x12
        /*162e*/ 	.short	(.L_975 - .L_974)
	.align		4
.L_974:
        /*1630*/ 	.word	index@(_ZN2at6native40_GLOBAL__N__2351210d_8_Shape_cu_49f7391c35CatArrayBatchedCopy_alignedK_contigINS1_10OpaqueTypeILj2EEEjLi2ELi64ELi64ELi16EEEvPT_NS1_25CatArrInputTensorMetadataIS5_T0_XT2_EXT3_EEENS1_16TensorSizeStrideIS8_Lj4EEEiS8_)
        /*1634*/ 	.word	0x00000000


	//----- nvinfo : EIATTR_MIN_STACK_SIZE
	.align		4
.L_975:
        /*1638*/ 	.byte	0x04, 0x12
        /*163a*/ 	.short	(.L_977 - .L_976)
	.align		4
.L_976:
        /*163c*/ 	.word	index@(_ZN2at6native40_GLOBAL__N__2351210d_8_Shape_cu_49f7391c30CatArrayBatchedCopy_vectorizedINS1_10OpaqueTypeILj2EEEjLi2ELi64ELi64ELi16ELi8EEEvPcNS1_25CatArrInputTensorMetadataIT_T0_XT2_EXT3_EEENS1_16TensorSizeStrideIS8_Lj4EEEiS8_)
        /*1640*/ 	.word	0x00000000


	//----- nvinfo : EIATTR_MIN_STACK_SIZE
	.align		4
.L_977:
        /*1644*/ 	.byte	0x04, 0x12
        /*1646*/ 	.short	(.L_979 - .L_978)
	.align		4
.L_978:
        /*1648*/ 	.word	index@(_ZN2at6native40_GLOBAL__N__2351210d_8_Shape_cu_49f7391c19CatArrayBatchedCopyINS1_10OpaqueTypeILj2EEEjLi1ELi64ELi64EEEvPT_NS1_25CatArrInputTensorMetadataIS5_T0_XT2_EXT3_EEENS1_16TensorSizeStrideIS8_Lj4EEEiS8_)
        /*164c*/ 	.word	0x00000000


	//----- nvinfo : EIATTR_MIN_STACK_SIZE
	.align		4
.L_979:
        /*1650*/ 	.byte	0x04, 0x12
        /*1652*/ 	.short	(.L_981 - .L_980)
	.align		4
.L_980:
        /*1654*/ 	.word	index@(_ZN2at6native40_GLOBAL__N__2351210d_8_Shape_cu_49f7391c26CatArrayBatchedCopy_contigINS1_10OpaqueTypeILj2EEEjLi1ELi64ELi64EEEvPT_NS1_25CatArrInputTensorMetadataIS5_T0_XT2_EXT3_EEENS1_16TensorSizeStrideIS8_Lj4EEEiS8_)
        /*1658*/ 	.word	0x00000000


	//----- nvinfo : EIATTR_MIN_STACK_SIZE
	.align		4
.L_981:
        /*165c*/ 	.byte	0x04, 0x12
        /*165e*/ 	.short	(.L_983 - .L_982)
	.align		4
.L_982:
        /*1660*/ 	.word	index@(_ZN2at6native40_GLOBAL__N__2351210d_8_Shape_cu_49f7391c35CatArrayBatchedCopy_alignedK_contigINS1_10OpaqueTypeILj2EEEjLi1ELi64ELi64ELi8EEEvPT_NS1_25CatArrInputTensorMetadataIS5_T0_XT2_EXT3_EEENS1_16TensorSizeStrideIS8_Lj4EEEiS8_)
        /*1664*/ 	.word	0x00000000


	//----- nvinfo : EIATTR_MIN_STACK_SIZE
	.align		4
.L_983:
        /*1668*/ 	.byte	0x04, 0x12
        /*166a*/ 	.short	(.L_985 - .L_984)
	.align		4
.L_984:
        /*166c*/ 	.word	index@(_ZN2at6native40_GLOBAL__N__2351210d_8_Shape_cu_49f7391c35CatArrayBatchedCopy_alignedK_contigINS1_10OpaqueTypeILj2EEEjLi1ELi64ELi64ELi16EEEvPT_NS1_25CatArrInputTensorMetadataIS5_T0_XT2_EXT3_EEENS1_16TensorSizeStrideIS8_Lj4EEEiS8_)
        /*1670*/ 	.word	0x00000000


	//----- nvinfo : EIATTR_MIN_STACK_SIZE
	.align		4
.L_985:
        /*1674*/ 	.byte	0x04, 0x12
        /*1676*/ 	.short	(.L_987 - .L_986)
	.align		4
.L_986:
        /*1678*/ 	.word	index@(_ZN2at6native40_GLOBAL__N__2351210d_8_Shape_cu_49f7391c30CatArrayBatchedCopy_vectorizedINS1_10OpaqueTypeILj2EEEjLi1ELi64ELi64ELi16ELi8EEEvPcNS1_25CatArrInputTensorMetadataIT_T0_XT2_EXT3_EEENS1_16TensorSizeStrideIS8_Lj4EEEiS8_)
        /*167c*/ 	.word	0x00000000


	//----- nvinfo : EIATTR_MIN_STACK_SIZE
	.align		4
.L_987:
        /*1680*/ 	.byte	0x04, 0x12
        /*1682*/ 	.short	(.L_989 - .L_988)
	.align		4
.L_988:
        /*1684*/ 	.word	index@(_ZN2at6native40_GLOBAL__N__2351210d_8_Shape_cu_49f7391c19CatArrayBatchedCopyINS1_10OpaqueTypeILj1EEEjLi4ELi64ELi64EEEvPT_NS1_25CatArrInputTensorMetadataIS5_T0_XT2_EXT3_EEENS1_16TensorSizeStrideIS8_Lj4EEEiS8_)
        /*1688*/ 	.word	0x00000000


	//----- nvinfo : EIATTR_MIN_STACK_SIZE
	.align		4
.L_989:
        /*168c*/ 	.byte	0x04, 0x12
        /*168e*/ 	.short	(.L_991 - .L_990)
	.align		4
.L_990:
        /*1690*/ 	.word	index@(_ZN2at6native40_GLOBAL__N__2351210d_8_Shape_cu_49f7391c26CatArrayBatchedCopy_contigINS1_10OpaqueTypeILj1EEEjLi4ELi64ELi64EEEvPT_NS1_25CatArrInputTensorMetadataIS5_T0_XT2_EXT3_EEENS1_16TensorSizeStrideIS8_Lj4EEEiS8_)
        /*1694*/ 	.word	0x00000000


	//----- nvinfo : EIATTR_MIN_STACK_SIZE
	.align		4
.L_991:
        /*1698*/ 	.byte	0x04, 0x12
        /*169a*/ 	.short	(.L_993 - .L_992)
	.align		4
.L_992:
        /*169c*/ 	.word	index@(_ZN2at6native40_GLOBAL__N__2351210d_8_Shape_cu_49f7391c35CatArrayBatchedCopy_alignedK_contigINS1_10OpaqueTypeILj1EEEjLi4ELi64ELi64ELi8EEEvPT_NS1_25CatArrInputTensorMetadataIS5_T0_XT2_EXT3_EEENS1_16TensorSizeStrideIS8_Lj4EEEiS8_)
        /*16a0*/ 	.word	0x00000000


	//----- nvinfo : EIATTR_MIN_STACK_SIZE
	.align		4
.L_993:
        /*16a4*/ 	.byte	0x04, 0x12
        /*16a6*/ 	.short	(.L_995 - .L_994)
	.align		4
.L_994:
        /*16a8*/ 	.word	index@(_ZN2at6native40_GLOBAL__N__2351210d_8_Shape_cu_49f7391c35CatArrayBatchedCopy_alignedK_contigINS1_10OpaqueTypeILj1EEEjLi4ELi64ELi64ELi16EEEvPT_NS1_25CatArrInputTensorMetadataIS5_T0_XT2_EXT3_EEENS1_16TensorSizeStrideIS8_Lj4EEEiS8_)
        /*16ac*/ 	.word	0x00000000


	//----- nvinfo : EIATTR_MIN_STACK_SIZE
	.align		4
.L_995:
        /*16b0*/ 	.byte	0x04, 0x12
        /*16b2*/ 	.short	(.L_997 - .L_996)
	.align		4
.L_996:
        /*16b4*/ 	.word	index@(_ZN2at6native40_GLOBAL__N__2351210d_8_Shape_cu_49f7391c30CatArrayBatchedCopy_vectorizedINS1_10OpaqueTypeILj1EEEjLi4ELi64ELi64ELi16ELi16EEEvPcNS1_25CatArrInputTensorMetadataIT_T0_XT2_EXT3_EEENS1_16TensorSizeStrideIS8_Lj4EEEiS8_)
        /*16b8*/ 	.word	0x00000000


	//----- nvinfo : EIATTR_MIN_STACK_SIZE
	.align		4
.L_997:
        /*16bc*/ 	.byte	0x04, 0x12
        /*16be*/ 	.short	(.L_999 - .L_998)
	.align		4
.L_998:
        /*16c0*/ 	.word	index@(_ZN2at6native40_GLOBAL__N__2351210d_8_Shape_cu_49f7391c19CatArrayBatchedCopyINS1_10OpaqueTypeILj1EEEjLi3ELi64ELi64EEEvPT_NS1_25CatArrInputTensorMetadataIS5_T0_XT2_EXT3_EEENS1_16TensorSizeStrideIS8_Lj4EEEiS8_)
        /*16c4*/ 	.word	0x00000000


	//----- nvinfo : EIATTR_MIN_STACK_SIZE
	.align		4
.L_999:
        /*16c8*/ 	.byte	0x04, 0x12
        /*16ca*/ 	.short	(.L_1001 - .L_1000)
	.align		4
.L_1000:
        /*16cc*/ 	.word	index@(_ZN2at6native40_GLOBAL__N__2351210d_8_Shape_cu_49f7391c26CatArrayBatchedCopy_contigINS1_10OpaqueTypeILj1EEEjLi3ELi64ELi64EEEvPT_NS1_25CatArrInputTensorMetadataIS5_T0_XT2_EXT3_EEENS1_16TensorSizeStrideIS8_Lj4EEEiS8_)
        /*16d0*/ 	.word	0x00000000


	//----- nvinfo : EIATTR_MIN_STACK_SIZE
	.align		4
.L_1001:
        /*16d4*/ 	.byte	0x04, 0x12
        /*16d6*/ 	.short	(.L_1003 - .L_1002)
	.align		4
.L_1002:
        /*16d8*/ 	.word	index@(_ZN2at6native40_GLOBAL__N__2351210d_8_Shape_cu_49f7391c35CatArrayBatchedCopy_alignedK_contigINS1_10OpaqueTypeILj1EEEjLi3ELi64ELi64ELi8EEEvPT_NS1_25CatArrInputTensorMetadataIS5_T0_XT2_EXT3_EEENS1_16TensorSizeStrideIS8_Lj4EEEiS8_)
        /*16dc*/ 	.word	0x00000000


	//----- nvinfo : EIATTR_MIN_STACK_SIZE
	.align		4
.L_1003:
        /*16e0*/ 	.byte	0x04, 0x12
        /*16e2*/ 	.short	(.L_1005 - .L_1004)
	.align		4
.L_1004:
        /*16e4*/ 	.word	index@(_ZN2at6native40_GLOBAL__N__2351210d_8_Shape_cu_49f7391c35CatArrayBatchedCopy_alignedK_contigINS1_10OpaqueTypeILj1EEEjLi3ELi64ELi64ELi16EEEvPT_NS1_25CatArrInputTensorMetadataIS5_T0_XT2_EXT3_EEENS1_16TensorSizeStrideIS8_Lj4EEEiS8_)
        /*16e8*/ 	.word	0x00000000


	//----- nvinfo : EIATTR_MIN_STACK_SIZE
	.align		4
.L_1005:
        /*16ec*/ 	.byte	0x04, 0x12
        /*16ee*/ 	.short	(.L_1007 - .L_1006)
	.align		4
.L_1006:
        /*16f0*/ 	.word	index@(_ZN2at6native40_GLOBAL__N__2351210d_8_Shape_cu_49f7391c30CatArrayBatchedCopy_vectorizedINS1_10OpaqueTypeILj1EEEjLi3ELi64ELi64ELi16ELi16EEEvPcNS1_25CatArrInputTensorMetadataIT_T0_XT2_EXT3_EEENS1_16TensorSizeStrideIS8_Lj4EEEiS8_)
        /*16f4*/ 	.word	0x00000000


	//----- nvinfo : EIATTR_MIN_STACK_SIZE
	.align		4
.L_1007:
        /*16f8*/ 	.byte	0x04, 0x12
        /*16fa*/ 	.short	(.L_1009 - .L_1008)
	.align		4
.L_1008:
        /*16fc*/ 	.word	index@(_ZN2at6native40_GLOBAL__N__2351210d_8_Shape_cu_49f7391c19CatArrayBatchedCopyINS1_10OpaqueTypeILj1EEEjLi2ELi64ELi64EEEvPT_NS1_25CatArrInputTensorMetadataIS5_T0_XT2_EXT3_EEENS1_16TensorSizeStrideIS8_Lj4EEEiS8_)
        /*1700*/ 	.word	0x00000000


	//----- nvinfo : EIATTR_MIN_STACK_SIZE
	.align		4
.L_1009:
        /*1704*/ 	.byte	0x04, 0x12
        /*1706*/ 	.short	(.L_1011 - .L_1010)
	.align		4
.L_1010:
        /*1708*/ 	.word	index@(_ZN2at6native40_GLOBAL__N__2351210d_8_Shape_cu_49f7391c26CatArrayBatchedCopy_contigINS1_10OpaqueTypeILj1EEEjLi2ELi64ELi64EEEvPT_NS1_25CatArrInputTensorMetadataIS5_T0_XT2_EXT3_EEENS1_16TensorSizeStrideIS8_Lj4EEEiS8_)
        /*170c*/ 	.word	0x00000000


	//----- nvinfo : EIATTR_MIN_STACK_SIZE
	.align		4
.L_1011:
        /*1710*/ 	.byte	0x04, 0x12
        /*1712*/ 	.short	(.L_1013 - .L_1012)
	.align		4
.L_1012:
        /*1714*/ 	.word	index@(_ZN2at6native40_GLOBAL__N__2351210d_8_Shape_cu_49f7391c35CatArrayBatchedCopy_alignedK_contigINS1_10OpaqueTypeILj1EEEjLi2ELi64ELi64ELi8EEEvPT_NS1_25CatArrInputTensorMetadataIS5_T0_XT2_EXT3_EEENS1_16TensorSizeStrideIS8_Lj4EEEiS8_)
        /*1718*/ 	.word	0x00000000


	//----- nvinfo : EIATTR_MIN_STACK_SIZE
	.align		4
.L_1013:
        /*171c*/ 	.byte	0x04, 0x12
        /*171e*/ 	.short	(.L_1015 - .L_1014)
	.align		4
.L_1014:
        /*1720*/ 	.word	index@(_ZN2at6native40_GLOBAL__N__2351210d_8_Shape_cu_49f7391c35CatArrayBatchedCopy_alignedK_contigINS1_10OpaqueTypeILj1EEEjLi2ELi64ELi64ELi16EEEvPT_NS1_25CatArrInputTensorMetadataIS5_T0_XT2_EXT3_EEENS1_16TensorSizeStrideIS8_Lj4EEEiS8_)
        /*1724*/ 	.word	0x00000000


	//----- nvinfo : EIATTR_MIN_STACK_SIZE
	.align		4
.L_1015:
        /*1728*/ 	.byte	0x04, 0x12
        /*172a*/ 	.short	(.L_1017 - .L_1016)
	.align		4
.L_1016:
        /*172c*/ 	.word	index@(_ZN2at6native40_GLOBAL__N__2351210d_8_Shape_cu_49f7391c30CatArrayBatchedCopy_vectorizedINS1_10OpaqueTypeILj1EEEjLi2ELi64ELi64ELi16ELi16EEEvPcNS1_25CatArrInputTensorMetadataIT_T0_XT2_EXT3_EEENS1_16TensorSizeStrideIS8_Lj4EEEiS8_)
        /*1730*/ 	.word	0x00000000


	//----- nvinfo : EIATTR_MIN_STACK_SIZE
	.align		4
.L_1017:
        /*1734*/ 	.byte	0x04, 0x12
        /*1736*/ 	.short	(.L_1019 - .L_1018)
	.align		4
.L_1018:
        /*1738*/ 	.word	index@(_ZN2at6native40_GLOBAL__N__2351210d_8_Shape_cu_49f7391c19CatArrayBatchedCopyINS1_10OpaqueTypeILj1EEEjLi1ELi64ELi64EEEvPT_NS1_25CatArrInputTensorMetadataIS5_T0_XT2_EXT3_EEENS1_16TensorSizeStrideIS8_Lj4EEEiS8_)
        /*173c*/ 	.word	0x00000000


	//----- nvinfo : EIATTR_MIN_STACK_SIZE
	.align		4
.L_1019:
        /*1740*/ 	.byte	0x04, 0x12
        /*1742*/ 	.short	(.L_1021 - .L_1020)
	.align		4
.L_1020:
        /*1744*/ 	.word	index@(_ZN2at6native40_GLOBAL__N__2351210d_8_Shape_cu_49f7391c26CatArrayBatchedCopy_contigINS1_10OpaqueTypeILj1EEEjLi1ELi64ELi64EEEvPT_NS1_25CatArrInputTensorMetadataIS5_T0_XT2_EXT3_EEENS1_16TensorSizeStrideIS8_Lj4EEEiS8_)
        /*1748*/ 	.word	0x00000000


	//----- nvinfo : EIATTR_MIN_STACK_SIZE
	.align		4
.L_1021:
        /*174c*/ 	.byte	0x04, 0x12
        /*174e*/ 	.short	(.L_1023 - .L_1022)
	.align		4
.L_1022:
        /*1750*/ 	.word	index@(_ZN2at6native40_GLOBAL__N__2351210d_8_Shape_cu_49f7391c35CatArrayBatchedCopy_alignedK_contigINS1_10OpaqueTypeILj1EEEjLi1ELi64ELi64ELi8EEEvPT_NS1_25CatArrInputTensorMetadataIS5_T0_XT2_EXT3_EEENS1_16TensorSizeStrideIS8_Lj4EEEiS8_)
        /*1754*/ 	.word	0x00000000


	//----- nvinfo : EIATTR_MIN_STACK_SIZE
	.align		4
.L_1023:
        /*1758*/ 	.byte	0x04, 0x12
        /*175a*/ 	.short	(.L_1025 - .L_1024)
	.align		4
.L_1024:
        /*175c*/ 	.word	index@(_ZN2at6native40_GLOBAL__N__2351210d_8_Shape_cu_49f7391c35CatArrayBatchedCopy_alignedK_contigINS1_10OpaqueTypeILj1EEEjLi1ELi64ELi64ELi16EEEvPT_NS1_25CatArrInputTensorMetadataIS5_T0_XT2_EXT3_EEENS1_16TensorSizeStrideIS8_Lj4EEEiS8_)
        /*1760*/ 	.word	0x00000000


	//----- nvinfo : EIATTR_MIN_STACK_SIZE
	.align		4
.L_1025:
        /*1764*/ 	.byte	0x04, 0x12
        /*1766*/ 	.short	(.L_1027 - .L_1026)
	.align		4
.L_1026:
        /*1768*/ 	.word	index@(_ZN2at6native40_GLOBAL__N__2351210d_8_Shape_cu_49f7391c30CatArrayBatchedCopy_vectorizedINS1_10OpaqueTypeILj1EEEjLi1ELi64ELi64ELi16ELi16EEEvPcNS1_25CatArrInputTensorMetadataIT_T0_XT2_EXT3_EEENS1_16TensorSizeStrideIS8_Lj4EEEiS8_)
        /*176c*/ 	.word	0x00000000


	//----- nvinfo : EIATTR_MIN_STACK_SIZE
	.align		4
.L_1027:
        /*1770*/ 	.byte	0x04, 0x12
        /*1772*/ 	.short	(.L_1029 - .L_1028)
	.align		4
.L_1028:
        /*1774*/ 	.word	index@(_ZN2at6native40_GLOBAL__N__2351210d_8_Shape_cu_49f7391c19CatArrayBatchedCopyINS1_10OpaqueTypeILj16EEEjLi4ELi128ELi1EEEvPT_NS1_25CatArrInputTensorMetadataIS5_T0_XT2_EXT3_EEENS1_16TensorSizeStrideIS8_Lj4EEEiS8_)
        /*1778*/ 	.word	0x00000000


	//----- nvinfo : EIATTR_MIN_STACK_SIZE
	.align		4
.L_1029:
        /*177c*/ 	.byte	0x04, 0x12
        /*177e*/ 	.short	(.L_1031 - .L_1030)
	.align		4
.L_1030:
        /*1780*/ 	.word	index@(_ZN2at6native40_GLOBAL__N__2351210d_8_Shape_cu_49f7391c26CatArrayBatchedCopy_contigINS1_10OpaqueTypeILj16EEEjLi4ELi128ELi1EEEvPT_NS1_25CatArrInputTensorMetadataIS5_T0_XT2_EXT3_EEENS1_16TensorSizeStrideIS8_Lj4EEEiS8_)
        /*1784*/ 	.word	0x00000000


	//----- nvinfo : EIATTR_MIN_STACK_SIZE
	.align		4
.L_1031:
        /*1788*/ 	.byte	0x04, 0x12
        /*178a*/ 	.short	(.L_1033 - .L_1032)
	.align		4
.L_1032:
        /*178c*/ 	.word	index@(_ZN2at6native40_GLOBAL__N__2351210d_8_Shape_cu_49f7391c35CatArrayBatchedCopy_alignedK_contigINS1_10OpaqueTypeILj16EEEjLi4ELi128ELi1ELi8EEEvPT_NS1_25CatArrInputTensorMetadataIS5_T0_XT2_EXT3_EEENS1_16TensorSizeStrideIS8_Lj4EEEiS8_)
        /*1790*/ 	.word	0x00000000


	//----- nvinfo : EIATTR_MIN_STACK_SIZE
	.align		4
.L_1033:
        /*1794*/ 	.byte	0x04, 0x12
        /*1796*/ 	.short	(.L_1035 - .L_1034)
	.align		4
.L_1034:
        /*1798*/ 	.word	index@(_ZN2at6native40_GLOBAL__N__2351210d_8_Shape_cu_49f7391c35CatArrayBatchedCopy_alignedK_contigINS1_10OpaqueTypeILj16EEEjLi4ELi128ELi1ELi16EEEvPT_NS1_25CatArrInputTensorMetadataIS5_T0_XT2_EXT3_EEENS1_16TensorSizeStrideIS8_Lj4EEEiS8_)
        /*179c*/ 	.word	0x00000000


	//----- nvinfo : EIATTR_MIN_STACK_SIZE
	.align		4
.L_1035:
        /*17a0*/ 	.byte	0x04, 0x12
        /*17a2*/ 	.short	(.L_1037 - .L_1036)
	.align		4
.L_1036:
        /*17a4*/ 	.word	index@(_ZN2at6native40_GLOBAL__N__2351210d_8_Shape_cu_49f7391c30CatArrayBatchedCopy_vectorizedINS1_10OpaqueTypeILj16EEEjLi4ELi128ELi1ELi16ELi1EEEvPcNS1_25CatArrInputTensorMetadataIT_T0_XT2_EXT3_EEENS1_16TensorSizeStrideIS8_Lj4EEEiS8_)
        /*17a8*/ 	.word	0x00000000


	//----- nvinfo : EIATTR_MIN_STACK_SIZE
	.align		4
.L_1037:
        /*17ac*/ 	.byte	0x04, 0x12
        /*17ae*/ 	.short	(.L_1039 - .L_1038)
	.align		4
.L_1038:
        /*17b0*/ 	.word	index@(_ZN2at6native40_GLOBAL__N__2351210d_8_Shape_cu_49f7391c19CatArrayBatchedCopyINS1_10OpaqueTypeILj16EEEjLi3ELi128ELi1EEEvPT_NS1_25CatArrInputTensorMetadataIS5_T0_XT2_EXT3_EEENS1_16TensorSizeStrideIS8_Lj4EEEiS8_)
        /*17b4*/ 	.word	0x00000000


	//----- nvinfo : EIATTR_MIN_STACK_SIZE
	.align		4
.L_1039:
        /*17b8*/ 	.byte	0x04, 0x12
        /*17ba*/ 	.short	(.L_1041 - .L_1040)
	.align		4
.L_1040:
        /*17bc*/ 	.word	index@(_ZN2at6native40_GLOBAL__N__2351210d_8_Shape_cu_49f7391c26CatArrayBatchedCopy_contigINS1_10OpaqueTypeILj16EEEjLi3ELi128ELi1EEEvPT_NS1_25CatArrInputTensorMetadataIS5_T0_XT2_EXT3_EEENS1_16TensorSizeStrideIS8_Lj4EEEiS8_)
        /*17c0*/ 	.word	0x00000000


	//----- nvinfo : EIATTR_MIN_STACK_SIZE
	.align		4
.L_1041:
        /*17c4*/ 	.byte	0x04, 0x12
        /*17c6*/ 	.short	(.L_1043 - .L_1042)
	.align		4
.L_1042:
        /*17c8*/ 	.word	index@(_ZN2at6native40_GLOBAL__N__2351210d_8_Shape_cu_49f7391c35CatArrayBatchedCopy_alignedK_contigINS1_10OpaqueTypeILj16EEEjLi3ELi128ELi1ELi8EEEvPT_NS1_25CatArrInputTensorMetadataIS5_T0_XT2_EXT3_EEENS1_16TensorSizeStrideIS8_Lj4EEEiS8_)
        /*17cc*/ 	.word	0x00000000


	//----- nvinfo : EIATTR_MIN_STACK_SIZE
	.align		4
.L_1043:
        /*17d0*/ 	.byte	0x04, 0x12
        /*17d2*/ 	.short	(.L_1045 - .L_1044)
	.align		4
.L_1044:
        /*17d4*/ 	.word	index@(_ZN2at6native40_GLOBAL__N__2351210d_8_Shape_cu_49f7391c35CatArrayBatchedCopy_alignedK_contigINS1_10OpaqueTypeILj16EEEjLi3ELi128ELi1ELi16EEEvPT_NS1_25CatArrInputTensorMetadataIS5_T0_XT2_EXT3_EEENS1_16TensorSizeStrideIS8_Lj4EEEiS8_)
        /*17d8*/ 	.word	0x00000000


	//----- nvinfo : EIATTR_MIN_STACK_SIZE
	.align		4
.L_1045:
        /*17dc*/ 	.byte	0x04, 0x12
        /*17de*/ 	.short	(.L_1047 - .L_1046)
	.align		4
.L_1046:
        /*17e0*/ 	.word	index@(_ZN2at6native40_GLOBAL__N__2351210d_8_Shape_cu_49f7391c30CatArrayBatchedCopy_vectorizedINS1_10OpaqueTypeILj16EEEjLi3ELi128ELi1ELi16ELi1EEEvPcNS1_25CatArrInputTensorMetadataIT_T0_XT2_EXT3_EEENS1_16TensorSizeStrideIS8_Lj4EEEiS8_)
        /*17e4*/ 	.word	0x00000000


	//----- nvinfo : EIATTR_MIN_STACK_SIZE
	.align		4
.L_1047:
        /*17e8*/ 	.byte	0x04, 0x12
        /*17ea*/ 	.short	(.L_1049 - .L_1048)
	.align		4
.L_1048:
        /*17ec*/ 	.word	index@(_ZN2at6native40_GLOBAL__N__2351210d_8_Shape_cu_49f7391c19CatArrayBatchedCopyINS1_10OpaqueTypeILj16EEEjLi2ELi128ELi1EEEvPT_NS1_25CatArrInputTensorMetadataIS5_T0_XT2_EXT3_EEENS1_16TensorSizeStrideIS8_Lj4EEEiS8_)
        /*17f0*/ 	.word	0x00000000


	//----- nvinfo : EIATTR_MIN_STACK_SIZE
	.align		4
.L_1049:
        /*17f4*/ 	.byte	0x04, 0x12
        /*17f6*/ 	.short	(.L_1051 - .L_1050)
	.align		4
.L_1050:
        /*17f8*/ 	.word	index@(_ZN2at6native40_GLOBAL__N__2351210d_8_Shape_cu_49f7391c26CatArrayBatchedCopy_contigINS1_10OpaqueTypeILj16EEEjLi2ELi128ELi1EEEvPT_NS1_25CatArrInputTensorMetadataIS5_T0_XT2_EXT3_EEENS1_16TensorSizeStrideIS8_Lj4EEEiS8_)
        /*17fc*/ 	.word	0x00000000


	//----- nvinfo : EIATTR_MIN_STACK_SIZE
	.align		4
.L_1051:
        /*1800*/ 	.byte	0x04, 0x12
        /*1802*/ 	.short	(.L_1053 - .L_1052)
	.align		4
.L_1052:
        /*1804*/ 	.word	index@(_ZN2at6native40_GLOBAL__N__2351210d_8_Shape_cu_49f7391c35CatArrayBatchedCopy_alignedK_contigINS1_10OpaqueTypeILj16EEEjLi2ELi128ELi1ELi8EEEvPT_NS1_25CatArrInputTensorMetadataIS5_T0_XT2_EXT3_EEENS1_16TensorSizeStrideIS8_Lj4EEEiS8_)
        /*1808*/ 	.word	0x00000000


	//----- nvinfo : EIATTR_MIN_STACK_SIZE
	.align		4
.L_1053:
        /*180c*/ 	.byte	0x04, 0x12
        /*180e*/ 	.short	(.L_1055 - .L_1054)
	.align		4
.L_1054:
        /*1810*/ 	.word	index@(_ZN2at6native40_GLOBAL__N__2351210d_8_Shape_cu_49f7391c35CatArrayBatchedCopy_alignedK_contigINS1_10OpaqueTypeILj16EEEjLi2ELi128ELi1ELi16EEEvPT_NS1_25CatArrInputTensorMetadataIS5_T0_XT2_EXT3_EEENS1_16TensorSizeStrideIS8_Lj4EEEiS8_)
        /*1814*/ 	.word	0x00000000


	//----- nvinfo : EIATTR_MIN_STACK_SIZE
	.align		4
.L_1055:
        /*1818*/ 	.byte	0x04, 0x12
        /*181a*/ 	.short	(.L_1057 - .L_1056)
	.align		4
.L_1056:
        /*181c*/ 	.word	index@(_ZN2at6native40_GLOBAL__N__2351210d_8_Shape_cu_49f7391c30CatArrayBatchedCopy_vectorizedINS1_10OpaqueTypeILj16EEEjLi2ELi128ELi1ELi16ELi1EEEvPcNS1_25CatArrInputTensorMetadataIT_T0_XT2_EXT3_EEENS1_16TensorSizeStrideIS8_Lj4EEEiS8_)
        /*1820*/ 	.word	0x00000000


	//----- nvinfo : EIATTR_MIN_STACK_SIZE
	.align		4
.L_1057:
        /*1824*/ 	.byte	0x04, 0x12
        /*1826*/ 	.short	(.L_1059 - .L_1058)
	.align		4
.L_1058:
        /*1828*/ 	.word	index@(_ZN2at6native40_GLOBAL__N__2351210d_8_Shape_cu_49f7391c19CatArrayBatchedCopyINS1_10OpaqueTypeILj16EEEjLi1ELi128ELi1EEEvPT_NS1_25CatArrInputTensorMetadataIS5_T0_XT2_EXT3_EEENS1_16TensorSizeStrideIS8_Lj4EEEiS8_)
        /*182c*/ 	.word	0x00000000


	//----- nvinfo : EIATTR_MIN_STACK_SIZE
	.align		4
.L_1059:
        /*1830*/ 	.byte	0x04, 0x12
        /*1832*/ 	.short	(.L_1061 - .L_1060)
	.align		4
.L_1060:
        /*1834*/ 	.word	index@(_ZN2at6native40_GLOBAL__N__2351210d_8_Shape_cu_49f7391c26CatArrayBatchedCopy_contigINS1_10OpaqueTypeILj16EEEjLi1ELi128ELi1EEEvPT_NS1_25CatArrInputTensorMetadataIS5_T0_XT2_EXT3_EEENS1_16TensorSizeStrideIS8_Lj4EEEiS8_)
        /*1838*/ 	.word	0x00000000


	//----- nvinfo : EIATTR_MIN_STACK_SIZE
	.align		4
.L_1061:
        /*183c*/ 	.byte	0x04, 0x12
        /*183e*/ 	.short	(.L_1063 - .L_1062)
	.align		4
.L_1062:
        /*1840*/ 	.word	index@(_ZN2at6native40_GLOBAL__N__2351210d_8_Shape_cu_49f7391c35CatArrayBatchedCopy_alignedK_contigINS1_10OpaqueTypeILj16EEEjLi1ELi128ELi1ELi8EEEvPT_NS1_25CatArrInputTensorMetadataIS5_T0_XT2_EXT3_EEENS1_16TensorSizeStrideIS8_Lj4EEEiS8_)
        /*1844*/ 	.word	0x00000000


	//----- nvinfo : EIATTR_MIN_STACK_SIZE
	.align		4
.L_1063:
        /*1848*/ 	.byte	0x04, 0x12
        /*184a*/ 	.short	(.L_1065 - .L_1064)
	.align		4
.L_1064:
        /*184c*/ 	.word	index@(_ZN2at6native40_GLOBAL__N__2351210d_8_Shape_cu_49f7391c35CatArrayBatchedCopy_alignedK_contigINS1_10OpaqueTypeILj16EEEjLi1ELi128ELi1ELi16EEEvPT_NS1_25CatArrInputTensorMetadataIS5_T0_XT2_EXT3_EEENS1_16TensorSizeStrideIS8_Lj4EEEiS8_)
        /*1850*/ 	.word	0x00000000


	//----- nvinfo : EIATTR_MIN_STACK_SIZE
	.align		4
.L_1065:
        /*1854*/ 	.byte	0x04, 0x12
        /*1856*/ 	.short	(.L_1067 - .L_1066)
	.align		4
.L_1066:
        /*1858*/ 	.word	index@(_ZN2at6native40_GLOBAL__N__2351210d_8_Shape_cu_49f7391c30CatArrayBatchedCopy_vectorizedINS1_10OpaqueTypeILj16EEEjLi1ELi128ELi1ELi16ELi1EEEvPcNS1_25CatArrInputTensorMetadataIT_T0_XT2_EXT3_EEENS1_16TensorSizeStrideIS8_Lj4EEEiS8_)
        /*185c*/ 	.word	0x00000000


	//----- nvinfo : EIATTR_MIN_STACK_SIZE
	.align		4
.L_1067:
        /*1860*/ 	.byte	0x04, 0x12
        /*1862*/ 	.short	(.L_1069 - .L_1068)
	.align		4
.L_1068:
        /*1864*/ 	.word	index@(_ZN2at6native40_GLOBAL__N__2351210d_8_Shape_cu_49f7391c19CatArrayBatchedCopyINS1_10OpaqueTypeILj8EEEjLi4ELi128ELi1EEEvPT_NS1_25CatArrInputTensorMetadataIS5_T0_XT2_EXT3_EEENS1_16TensorSizeStrideIS8_Lj4EEEiS8_)
        /*1868*/ 	.word	0x00000000


	//----- nvinfo : EIATTR_MIN_STACK_SIZE
	.align		4
.L_1069:
        /*186c*/ 	.byte	0x04, 0x12
        /*186e*/ 	.short	(.L_1071 - .L_1070)
	.align		4
.L_1070:
        /*1870*/ 	.word	index@(_ZN2at6native40_GLOBAL__N__2351210d_8_Shape_cu_49f7391c26CatArrayBatchedCopy_contigINS1_10OpaqueTypeILj8EEEjLi4ELi128ELi1EEEvPT_NS1_25CatArrInputTensorMetadataIS5_T0_XT2_EXT3_EEENS1_16TensorSizeStrideIS8_Lj4EEEiS8_)
        /*1874*/ 	.word	0x00000000


	//----- nvinfo : EIATTR_MIN_STACK_SIZE
	.align		4
.L_1071:
        /*1878*/ 	.byte	0x04, 0x12
        /*187a*/ 	.short	(.L_1073 - .L_1072)
	.align		4
.L_1072:
        /*187c*/ 	.word	index@(_ZN2at6native40_GLOBAL__N__2351210d_8_Shape_cu_49f7391c35CatArrayBatchedCopy_alignedK_contigINS1_10OpaqueTypeILj8EEEjLi4ELi128ELi1ELi8EEEvPT_NS1_25CatArrInputTensorMetadataIS5_T0_XT2_EXT3_EEENS1_16TensorSizeStrideIS8_Lj4EEEiS8_)
        /*1880*/ 	.word	0x00000000


	//----- nvinfo : EIATTR_MIN_STACK_SIZE
	.align		4
.L_1073:
        /*1884*/ 	.byte	0x04, 0x12
        /*1886*/ 	.short	(.L_1075 - .L_1074)
	.align		4
.L_1074:
        /*1888*/ 	.word	index@(_ZN2at6native40_GLOBAL__N__2351210d_8_Shape_cu_49f7391c35CatArrayBatchedCopy_alignedK_contigINS1_10OpaqueTypeILj8EEEjLi4ELi128ELi1ELi16EEEvPT_NS1_25CatArrInputTensorMetadataIS5_T0_XT2_EXT3_EEENS1_16TensorSizeStrideIS8_Lj4EEEiS8_)
        /*188c*/ 	.word	0x00000000


	//----- nvinfo : EIATTR_MIN_STACK_SIZE
	.align		4
.L_1075:
        /*1890*/ 	.byte	0x04, 0x12
        /*1892*/ 	.short	(.L_1077 - .L_1076)
	.align		4
.L_1076:
        /*1894*/ 	.word	index@(_ZN2at6native40_GLOBAL__N__2351210d_8_Shape_cu_49f7391c30CatArrayBatchedCopy_vectorizedINS1_10OpaqueTypeILj8EEEjLi4ELi128ELi1ELi16ELi2EEEvPcNS1_25CatArrInputTensorMetadataIT_T0_XT2_EXT3_EEENS1_16TensorSizeStrideIS8_Lj4EEEiS8_)
        /*1898*/ 	.word	0x00000000


	//----- nvinfo : EIATTR_MIN_STACK_SIZE
	.align		4
.L_1077:
        /*189c*/ 	.byte	0x04, 0x12
        /*189e*/ 	.short	(.L_1079 - .L_1078)
	.align		4
.L_1078:
        /*18a0*/ 	.word	index@(_ZN2at6native40_GLOBAL__N__2351210d_8_Shape_cu_49f7391c19CatArrayBatchedCopyINS1_10OpaqueTypeILj8EEEjLi3ELi128ELi1EEEvPT_NS1_25CatArrInputTensorMetadataIS5_T0_XT2_EXT3_EEENS1_16TensorSizeStrideIS8_Lj4EEEiS8_)
        /*18a4*/ 	.word	0x00000000


	//----- nvinfo : EIATTR_MIN_STACK_SIZE
	.align		4
.L_1079:
        /*18a8*/ 	.byte	0x04, 0x12
        /*18aa*/ 	.short	(.L_1081 - .L_1080)
	.align		4
.L_1080:
        /*18ac*/ 	.word	index@(_ZN2at6native40_GLOBAL__N__2351210d_8_Shape_cu_49f7391c26CatArrayBatchedCopy_contigINS1_10OpaqueTypeILj8EEEjLi3ELi128ELi1EEEvPT_NS1_25CatArrInputTensorMetadataIS5_T0_XT2_EXT3_EEENS1_16TensorSizeStrideIS8_Lj4EEEiS8_)
        /*18b0*/ 	.word	0x00000000


	//----- nvinfo : EIATTR_MIN_STACK_SIZE
	.align		4
.L_1081:
        /*18b4*/ 	.byte	0x04, 0x12
        /*18b6*/ 	.short	(.L_1083 - .L_1082)
	.align		4
.L_1082:
        /*18b8*/ 	.word	index@(_ZN2at6native40_GLOBAL__N__2351210d_8_Shape_cu_49f7391c35CatArrayBatchedCopy_alignedK_contigINS1_10OpaqueTypeILj8EEEjLi3ELi128ELi1ELi8EEEvPT_NS1_25CatArrInputTensorMetadataIS5_T0_XT2_EXT3_EEENS1_16TensorSizeStrideIS8_Lj4EEEiS8_)
        /*18bc*/ 	.word	0x00000000


	//----- nvinfo : EIATTR_MIN_STACK_SIZE
	.align		4
.L_1083:
        /*18c0*/ 	.byte	0x04, 0x12
        /*18c2*/ 	.short	(.L_1085 - .L_1084)
	.align		4
.L_1084:
        /*18c4*/ 	.word	index@(_ZN2at6native40_GLOBAL__N__2351210d_8_Shape_cu_49f7391c35CatArrayBatchedCopy_alignedK_contigINS1_10OpaqueTypeILj8EEEjLi3ELi128ELi1ELi16EEEvPT_NS1_25CatArrInputTensorMetadataIS5_T0_XT2_EXT3_EEENS1_16TensorSizeStrideIS8_Lj4EEEiS8_)
        /*18c8*/ 	.word	0x00000000


	//----- nvinfo : EIATTR_MIN_STACK_SIZE
	.align		4
.L_1085:
        /*18cc*/ 	.byte	0x04, 0x12
        /*18ce*/ 	.short	(.L_1087 - .L_1086)
	.align		4
.L_1086:
        /*18d0*/ 	.word	index@(_ZN2at6native40_GLOBAL__N__2351210d_8_Shape_cu_49f7391c30CatArrayBatchedCopy_vectorizedINS1_10OpaqueTypeILj8EEEjLi3ELi128ELi1ELi16ELi2EEEvPcNS1_25CatArrInputTensorMetadataIT_T0_XT2_EXT3_EEENS1_16TensorSizeStrideIS8_Lj4EEEiS8_)
        /*18d4*/ 	.word	0x00000000


	//----- nvinfo : EIATTR_MIN_STACK_SIZE
	.align		4
.L_1087:
        /*18d8*/ 	.byte	0x04, 0x12
        /*18da*/ 	.short	(.L_1089 - .L_1088)
	.align		4
.L_1088:
        /*18dc*/ 	.word	index@(_ZN2at6native40_GLOBAL__N__2351210d_8_Shape_cu_49f7391c19CatArrayBatchedCopyINS1_10OpaqueTypeILj8EEEjLi2ELi128ELi1EEEvPT_NS1_25CatArrInputTensorMetadataIS5_T0_XT2_EXT3_EEENS1_16TensorSizeStrideIS8_Lj4EEEiS8_)
        /*18e0*/ 	.word	0x00000000


	//----- nvinfo : EIATTR_MIN_STACK_SIZE
	.align		4
.L_1089:
        /*18e4*/ 	.byte	0x04, 0x12
        /*18e6*/ 	.short	(.L_1091 - .L_1090)
	.align		4
.L_1090:
        /*18e8*/ 	.word	index@(_ZN2at6native40_GLOBAL__N__2351210d_8_Shape_cu_49f7391c26CatArrayBatchedCopy_contigINS1_10OpaqueTypeILj8EEEjLi2ELi128ELi1EEEvPT_NS1_25CatArrInputTensorMetadataIS5_T0_XT2_EXT3_EEENS1_16TensorSizeStrideIS8_Lj4EEEiS8_)
        /*18ec*/ 	.word	0x00000000


	//----- nvinfo : EIATTR_MIN_STACK_SIZE
	.align		4
.L_1091:
        /*18f0*/ 	.byte	0x04, 0x12
        /*18f2*/ 	.short	(.L_1093 - .L_1092)
	.align		4
.L_1092:
        /*18f4*/ 	.word	index@(_ZN2at6native40_GLOBAL__N__2351210d_8_Shape_cu_49f7391c35CatArrayBatchedCopy_alignedK_contigINS1_10OpaqueTypeILj8EEEjLi2ELi128ELi1ELi8EEEvPT_NS1_25CatArrInputTensorMetadataIS5_T0_XT2_EXT3_EEENS1_16TensorSizeStrideIS8_Lj4EEEiS8_)
        /*18f8*/ 	.word	0x00000000


	//----- nvinfo : EIATTR_MIN_STACK_SIZE
	.align		4
.L_1093:
        /*18fc*/ 	.byte	0x04, 0x12
        /*18fe*/ 	.short	(.L_1095 - .L_1094)
	.align		4
.L_1094:
        /*1900*/ 	.word	index@(_ZN2at6native40_GLOBAL__N__2351210d_8_Shape_cu_49f7391c35CatArrayBatchedCopy_alignedK_contigINS1_10OpaqueTypeILj8EEEjLi2ELi128ELi1ELi16EEEvPT_NS1_25CatArrInputTensorMetadataIS5_T0_XT2_EXT3_EEENS1_16TensorSizeStrideIS8_Lj4EEEiS8_)
        /*1904*/ 	.word	0x00000000


	//----- nvinfo : EIATTR_MIN_STACK_SIZE
	.align		4
.L_1095:
        /*1908*/ 	.byte	0x04, 0x12
        /*190a*/ 	.short	(.L_1097 - .L_1096)
	.align		4
.L_1096:
        /*190c*/ 	.word	index@(_ZN2at6native40_GLOBAL__N__2351210d_8_Shape_cu_49f7391c30CatArrayBatchedCopy_vectorizedINS1_10OpaqueTypeILj8EEEjLi2ELi128ELi1ELi16ELi2EEEvPcNS1_25CatArrInputTensorMetadataIT_T0_XT2_EXT3_EEENS1_16TensorSizeStrideIS8_Lj4EEEiS8_)
        /*1910*/ 	.word	0x00000000


	//----- nvinfo : EIATTR_MIN_STACK_SIZE
	.align		4
.L_1097:
        /*1914*/ 	.byte	0x04, 0x12
        /*1916*/ 	.short	(.L_1099 - .L_1098)
	.align		4
.L_1098:
        /*1918*/ 	.word	index@(_ZN2at6native40_GLOBAL__N__2351210d_8_Shape_cu_49f7391c19CatArrayBatchedCopyINS1_10OpaqueTypeILj8EEEjLi1ELi128ELi1EEEvPT_NS1_25CatArrInputTensorMetadataIS5_T0_XT2_EXT3_EEENS1_16TensorSizeStrideIS8_Lj4EEEiS8_)
        /*191c*/ 	.word	0x00000000


	//----- nvinfo : EIATTR_MIN_STACK_SIZE
	.align		4
.L_1099:
        /*1920*/ 	.byte	0x04, 0x12
        /*1922*/ 	.short	(.L_1101 - .L_1100)
	.align		4
.L_1100:
        /*1924*/ 	.word	index@(_ZN2at6native40_GLOBAL__N__2351210d_8_Shape_cu_49f7391c26CatArrayBatchedCopy_contigINS1_10OpaqueTypeILj8EEEjLi1ELi128ELi1EEEvPT_NS1_25CatArrInputTensorMetadataIS5_T0_XT2_EXT3_EEENS1_16TensorSizeStrideIS8_Lj4EEEiS8_)
        /*1928*/ 	.word	0x00000000


	//----- nvinfo : EIATTR_MIN_STACK_SIZE
	.align		4
.L_1101:
        /*192c*/ 	.byte	0x04, 0x12
        /*192e*/ 	.short	(.L_1103 - .L_1102)
	.align		4
.L_1102:
        /*1930*/ 	.word	index@(_ZN2at6native40_GLOBAL__N__2351210d_8_Shape_cu_49f7391c35CatArrayBatchedCopy_alignedK_contigINS1_10OpaqueTypeILj8EEEjLi1ELi128ELi1ELi8EEEvPT_NS1_25CatArrInputTensorMetadataIS5_T0_XT2_EXT3_EEENS1_16TensorSizeStrideIS8_Lj4EEEiS8_)
        /*1934*/ 	.word	0x00000000


	//----- nvinfo : EIATTR_MIN_STACK_SIZE
	.align		4
.L_1103:
        /*1938*/ 	.byte	0x04, 0x12
        /*193a*/ 	.short	(.L_1105 - .L_1104)
	.align		4
.L_1104:
        /*193c*/ 	.word	index@(_ZN2at6native40_GLOBAL__N__2351210d_8_Shape_cu_49f7391c35CatArrayBatchedCopy_alignedK_contigINS1_10OpaqueTypeILj8EEEjLi1ELi128ELi1ELi16EEEvPT_NS1_25CatArrInputTensorMetadataIS5_T0_XT2_EXT3_EEENS1_16TensorSizeStrideIS8_Lj4EEEiS8_)
        /*1940*/ 	.word	0x00000000


	//----- nvinfo : EIATTR_MIN_STACK_SIZE
	.align		4
.L_1105:
        /*1944*/ 	.byte	0x04, 0x12
        /*1946*/ 	.short	(.L_1107 - .L_1106)
	.align		4
.L_1106:
        /*1948*/ 	.word	index@(_ZN2at6native40_GLOBAL__N__2351210d_8_Shape_cu_49f7391c30CatArrayBatchedCopy_vectorizedINS1_10OpaqueTypeILj8EEEjLi1ELi128ELi1ELi16ELi2EEEvPcNS1_25CatArrInputTensorMetadataIT_T0_XT2_EXT3_EEENS1_16TensorSizeStrideIS8_Lj4EEEiS8_)
        /*194c*/ 	.word	0x00000000


	//----- nvinfo : EIATTR_MIN_STACK_SIZE
	.align		4
.L_1107:
        /*1950*/ 	.byte	0x04, 0x12
        /*1952*/ 	.short	(.L_1109 - .L_1108)
	.align		4
.L_1108:
        /*1954*/ 	.word	index@(_ZN2at6native40_GLOBAL__N__2351210d_8_Shape_cu_49f7391c19CatArrayBatchedCopyINS1_10OpaqueTypeILj4EEEjLi4ELi128ELi1EEEvPT_NS1_25CatArrInputTensorMetadataIS5_T0_XT2_EXT3_EEENS1_16TensorSizeStrideIS8_Lj4EEEiS8_)
        /*1958*/ 	.word	0x00000000


	//----- nvinfo : EIATTR_MIN_STACK_SIZE
	.align		4
.L_1109:
        /*195c*/ 	.byte	0x04, 0x12
        /*195e*/ 	.short	(.L_1111 - .L_1110)
	.align		4
.L_1110:
        /*1960*/ 	.word	index@(_ZN2at6native40_GLOBAL__N__2351210d_8_Shape_cu_49f7391c26CatArrayBatchedCopy_contigINS1_10OpaqueTypeILj4EEEjLi4ELi128ELi1EEEvPT_NS1_25CatArrInputTensorMetadataIS5_T0_XT2_EXT3_EEENS1_16TensorSizeStrideIS8_Lj4EEEiS8_)
        /*1964*/ 	.word	0x00000000


	//----- nvinfo : EIATTR_MIN_STACK_SIZE
	.align		4
.L_1111:
        /*1968*/ 	.byte	0x04, 0x12
        /*196a*/ 	.short	(.L_1113 - .L_1112)
	.align		4
.L_1112:
        /*196c*/ 	.word	index@(_ZN2at6native40_GLOBAL__N__2351210d_8_Shape_cu_49f7391c35CatArrayBatchedCopy_alignedK_contigINS1_10OpaqueTypeILj4EEEjLi4ELi128ELi1ELi8EEEvPT_NS1_25CatArrInputTensorMetadataIS5_T0_XT2_EXT3_EEENS1_16TensorSizeStrideIS8_Lj4EEEiS8_)
        /*1970*/ 	.word	0x00000000


	//----- nvinfo : EIATTR_MIN_STACK_SIZE
	.align		4
.L_1113:
        /*1974*/ 	.byte	0x04, 0x12
        /*1976*/ 	.short	(.L_1115 - .L_1114)
	.align		4
.L_1114:
        /*1978*/ 	.word	index@(_ZN2at6native40_GLOBAL__N__2351210d_8_Shape_cu_49f7391c35CatArrayBatchedCopy_alignedK_contigINS1_10OpaqueTypeILj4EEEjLi4ELi128ELi1ELi16EEEvPT_NS1_25CatArrInputTensorMetadataIS5_T0_XT2_EXT3_EEENS1_16TensorSizeStrideIS8_Lj4EEEiS8_)
        /*197c*/ 	.word	0x00000000


	//----- nvinfo : EIATTR_MIN_STACK_SIZE
	.align		4
.L_1115:
        /*1980*/ 	.byte	0x04, 0x12
        /*1982*/ 	.short	(.L_1117 - .L_1116)
	.align		4
.L_1116:
        /*1984*/ 	.word	index@(_ZN2at6native40_GLOBAL__N__2351210d_8_Shape_cu_49f7391c30CatArrayBatchedCopy_vectorizedINS1_10OpaqueTypeILj4EEEjLi4ELi128ELi1ELi16ELi4EEEvPcNS1_25CatArrInputTensorMetadataIT_T0_XT2_EXT3_EEENS1_16TensorSizeStrideIS8_Lj4EEEiS8_)
        /*1988*/ 	.word	0x00000000


	//----- nvinfo : EIATTR_MIN_STACK_SIZE
	.align		4
.L_1117:
        /*198c*/ 	.byte	0x04, 0x12
        /*198e*/ 	.short	(.L_1119 - .L_1118)
	.align		4
.L_1118:
        /*1990*/ 	.word	index@(_ZN2at6native40_GLOBAL__N__2351210d_8_Shape_cu_49f7391c19CatArrayBatchedCopyINS1_10OpaqueTypeILj4EEEjLi3ELi128ELi1EEEvPT_NS1_25CatArrInputTensorMetadataIS5_T0_XT2_EXT3_EEENS1_16TensorSizeStrideIS8_Lj4EEEiS8_)
        /*1994*/ 	.word	0x00000000


	//----- nvinfo : EIATTR_MIN_STACK_SIZE
	.align		4
.L_1119:
        /*1998*/ 	.byte	0x04, 0x12
        /*199a*/ 	.short	(.L_1121 - .L_1120)
	.align		4
.L_1120:
        /*199c*/ 	.word	index@(_ZN2at6native40_GLOBAL__N__2351210d_8_Shape_cu_49f7391c26CatArrayBatchedCopy_contigINS1_10OpaqueTypeILj4EEEjLi3ELi128ELi1EEEvPT_NS1_25CatArrInputTensorMetadataIS5_T0_XT2_EXT3_EEENS1_16TensorSizeStrideIS8_Lj4EEEiS8_)
        /*19a0*/ 	.word	0x00000000


	//----- nvinfo : EIATTR_MIN_STACK_SIZE
	.align		4
.L_1121:
        /*19a4*/ 	.byte	0x04, 0x12
        /*19a6*/ 	.short	(.L_1123 - .L_1122)
	.align		4
.L_1122:
        /*19a8*/ 	.word	index@(_ZN2at6native40_GLOBAL__N__2351210d_8_Shape_cu_49f7391c35CatArrayBatchedCopy_alignedK_contigINS1_10OpaqueTypeILj4EEEjLi3ELi128ELi1ELi8EEEvPT_NS1_25CatArrInputTensorMetadataIS5_T0_XT2_EXT3_EEENS1_16TensorSizeStrideIS8_Lj4EEEiS8_)
        /*19ac*/ 	.word	0x00000000


	//----- nvinfo : EIATTR_MIN_STACK_SIZE
	.align		4
.L_1123:
        /*19b0*/ 	.byte	0x04, 0x12
        /*19b2*/ 	.short	(.L_1125 - .L_1124)
	.align		4
.L_1124:
        /*19b4*/ 	.word	index@(_ZN2at6native40_GLOBAL__N__2351210d_8_Shape_cu_49f7391c35CatArrayBatchedCopy_alignedK_contigINS1_10OpaqueTypeILj4EEEjLi3ELi128ELi1ELi16EEEvPT_NS1_25CatArrInputTensorMetadataIS5_T0_XT2_EXT3_EEENS1_16TensorSizeStrideIS8_Lj4EEEiS8_)
        /*19b8*/ 	.word	0x00000000


	//----- nvinfo : EIATTR_MIN_STACK_SIZE
	.align		4
.L_1125:
        /*19bc*/ 	.byte	0x04, 0x12
        /*19be*/ 	.short	(.L_1127 - .L_1126)
	.align		4
.L_1126:
        /*19c0*/ 	.word	index@(_ZN2at6native40_GLOBAL__N__2351210d_8_Shape_cu_49f7391c30CatArrayBatchedCopy_vectorizedINS1_10OpaqueTypeILj4EEEjLi3ELi128ELi1ELi16ELi4EEEvPcNS1_25CatArrInputTensorMetadataIT_T0_XT2_EXT3_EEENS1_16TensorSizeStrideIS8_Lj4EEEiS8_)
        /*19c4*/ 	.word	0x00000000


	//----- nvinfo : EIATTR_MIN_STACK_SIZE
	.align		4
.L_1127:
        /*19c8*/ 	.byte	0x04, 0x12
        /*19ca*/ 	.short	(.L_1129 - .L_1128)
	.align		4
.L_1128:
        /*19cc*/ 	.word	index@(_ZN2at6native40_GLOBAL__N__2351210d_8_Shape_cu_49f7391c19CatArrayBatchedCopyINS1_10OpaqueTypeILj4EEEjLi2ELi128ELi1EEEvPT_NS1_25CatArrInputTensorMetadataIS5_T0_XT2_EXT3_EEENS1_16TensorSizeStrideIS8_Lj4EEEiS8_)
        /*19d0*/ 	.word	0x00000000


	//----- nvinfo : EIATTR_MIN_STACK_SIZE
	.align		4
.L_1129:
        /*19d4*/ 	.byte	0x04, 0x12
        /*19d6*/ 	.short	(.L_1131 - .L_1130)
	.align		4
.L_1130:
        /*19d8*/ 	.word	index@(_ZN2at6native40_GLOBAL__N__2351210d_8_Shape_cu_49f7391c26CatArrayBatchedCopy_contigINS1_10OpaqueTypeILj4EEEjLi2ELi128ELi1EEEvPT_NS1_25CatArrInputTensorMetadataIS5_T0_XT2_EXT3_EEENS1_16TensorSizeStrideIS8_Lj4EEEiS8_)
        /*19dc*/ 	.word	0x00000000


	//----- nvinfo : EIATTR_MIN_STACK_SIZE
	.align		4
.L_1131:
        /*19e0*/ 	.byte	0x04, 0x12
        /*19e2*/ 	.short	(.L_1133 - .L_1132)
	.align		4
.L_1132:
        /*19e4*/ 	.word	index@(_ZN2at6native40_GLOBAL__N__2351210d_8_Shape_cu_49f7391c35CatArrayBatchedCopy_alignedK_contigINS1_10OpaqueTypeILj4EEEjLi2ELi128ELi1ELi8EEEvPT_NS1_25CatArrInputTensorMetadataIS5_T0_XT2_EXT3_EEENS1_16TensorSizeStrideIS8_Lj4EEEiS8_)
        /*19e8*/ 	.word	0x00000000


	//----- nvinfo : EIATTR_MIN_STACK_SIZE
	.align		4
.L_1133:
        /*19ec*/ 	.byte	0x04, 0x12
        /*19ee*/ 	.short	(.L_1135 - .L_1134)
	.align		4
.L_1134:
        /*19f0*/ 	.word	index@(_ZN2at6native40_GLOBAL__N__2351210d_8_Shape_cu_49f7391c35CatArrayBatchedCopy_alignedK_contigINS1_10OpaqueTypeILj4EEEjLi2ELi128ELi1ELi16EEEvPT_NS1_25CatArrInputTensorMetadataIS5_T0_XT2_EXT3_EEENS1_16TensorSizeStrideIS8_Lj4EEEiS8_)
        /*19f4*/ 	.word	0x00000000


	//----- nvinfo : EIATTR_MIN_STACK_SIZE
	.align		4
.L_1135:
        /*19f8*/ 	.byte	0x04, 0x12
        /*19fa*/ 	.short	(.L_1137 - .L_1136)
	.align		4
.L_1136:
        /*19fc*/ 	.word	index@(_ZN2at6native40_GLOBAL__N__2351210d_8_Shape_cu_49f7391c30CatArrayBatchedCopy_vectorizedINS1_10OpaqueTypeILj4EEEjLi2ELi128ELi1ELi16ELi4EEEvPcNS1_25CatArrInputTensorMetadataIT_T0_XT2_EXT3_EEENS1_16TensorSizeStrideIS8_Lj4EEEiS8_)
        /*1a00*/ 	.word	0x00000000


	//----- nvinfo : EIATTR_MIN_STACK_SIZE
	.align		4
.L_1137:
        /*1a04*/ 	.byte	0x04, 0x12
        /*1a06*/ 	.short	(.L_1139 - .L_1138)
	.align		4
.L_1138:
        /*1a08*/ 	.word	index@(_ZN2at6native40_GLOBAL__N__2351210d_8_Shape_cu_49f7391c19CatArrayBatchedCopyINS1_10OpaqueTypeILj4EEEjLi1ELi128ELi1EEEvPT_NS1_25CatArrInputTensorMetadataIS5_T0_XT2_EXT3_EEENS1_16TensorSizeStrideIS8_Lj4EEEiS8_)
        /*1a0c*/ 	.word	0x00000000


	//----- nvinfo : EIATTR_MIN_STACK_SIZE
	.align		4
.L_1139:
        /*1a10*/ 	.byte	0x04, 0x12
        /*1a12*/ 	.short	(.L_1141 - .L_1140)
	.align		4
.L_1140:
        /*1a14*/ 	.word	index@(_ZN2at6native40_GLOBAL__N__2351210d_8_Shape_cu_49f7391c26CatArrayBatchedCopy_contigINS1_10OpaqueTypeILj4EEEjLi1ELi128ELi1EEEvPT_NS1_25CatArrInputTensorMetadataIS5_T0_XT2_EXT3_EEENS1_16TensorSizeStrideIS8_Lj4EEEiS8_)
        /*1a18*/ 	.word	0x00000000


	//----- nvinfo : EIATTR_MIN_STACK_SIZE
	.align		4
.L_1141:
        /*1a1c*/ 	.byte	0x04, 0x12
        /*1a1e*/ 	.short	(.L_1143 - .L_1142)
	.align		4
.L_1142:
        /*1a20*/ 	.word	index@(_ZN2at6native40_GLOBAL__N__2351210d_8_Shape_cu_49f7391c35CatArrayBatchedCopy_alignedK_contigINS1_10OpaqueTypeILj4EEEjLi1ELi128ELi1ELi8EEEvPT_NS1_25CatArrInputTensorMetadataIS5_T0_XT2_EXT3_EEENS1_16TensorSizeStrideIS8_Lj4EEEiS8_)
        /*1a24*/ 	.word	0x00000000


	//----- nvinfo : EIATTR_MIN_STACK_SIZE
	.align		4
.L_1143:
        /*1a28*/ 	.byte	0x04, 0x12
        /*1a2a*/ 	.short	(.L_1145 - .L_1144)
	.align		4
.L_1144:
        /*1a2c*/ 	.word	index@(_ZN2at6native40_GLOBAL__N__2351210d_8_Shape_cu_49f7391c35CatArrayBatchedCopy_alignedK_contigINS1_10OpaqueTypeILj4EEEjLi1ELi128ELi1ELi16EEEvPT_NS1_25CatArrInputTensorMetadataIS5_T0_XT2_EXT3_EEENS1_16TensorSizeStrideIS8_Lj4EEEiS8_)
        /*1a30*/ 	.word	0x00000000


	//----- nvinfo : EIATTR_MIN_STACK_SIZE
	.align		4
.L_1145:
        /*1a34*/ 	.byte	0x04, 0x12
        /*1a36*/ 	.short	(.L_1147 - .L_1146)
	.align		4
.L_1146:
        /*1a38*/ 	.word	index@(_ZN2at6native40_GLOBAL__N__2351210d_8_Shape_cu_49f7391c30CatArrayBatchedCopy_vectorizedINS1_10OpaqueTypeILj4EEEjLi1ELi128ELi1ELi16ELi4EEEvPcNS1_25CatArrInputTensorMetadataIT_T0_XT2_EXT3_EEENS1_16TensorSizeStrideIS8_Lj4EEEiS8_)
        /*1a3c*/ 	.word	0x00000000


	//----- nvinfo : EIATTR_MIN_STACK_SIZE
	.align		4
.L_1147:
        /*1a40*/ 	.byte	0x04, 0x12
        /*1a42*/ 	.short	(.L_1149 - .L_1148)
	.align		4
.L_1148:
        /*1a44*/ 	.word	index@(_ZN2at6native40_GLOBAL__N__2351210d_8_Shape_cu_49f7391c19CatArrayBatchedCopyINS1_10OpaqueTypeILj2EEEjLi4ELi128ELi1EEEvPT_NS1_25CatArrInputTensorMetadataIS5_T0_XT2_EXT3_EEENS1_16TensorSizeStrideIS8_Lj4EEEiS8_)
        /*1a48*/ 	.word	0x00000000


	//----- nvinfo : EIATTR_MIN_STACK_SIZE
	.align		4
.L_1149:
        /*1a4c*/ 	.byte	0x04, 0x12
        /*1a4e*/ 	.short	(.L_1151 - .L_1150)
	.align		4
.L_1150:
        /*1a50*/ 	.word	index@(_ZN2at6native40_GLOBAL__N__2351210d_8_Shape_cu_49f7391c26CatArrayBatchedCopy_contigINS1_10OpaqueTypeILj2EEEjLi4ELi128ELi1EEEvPT_NS1_25CatArrInputTensorMetadataIS5_T0_XT2_EXT3_EEENS1_16TensorSizeStrideIS8_Lj4EEEiS8_)
        /*1a54*/ 	.word	0x00000000


	//----- nvinfo : EIATTR_MIN_STACK_SIZE
	.align		4
.L_1151:
        /*1a58*/ 	.byte	0x04, 0x12
        /*1a5a*/ 	.short	(.L_1153 - .L_1152)
	.align		4
.L_1152:
        /*1a5c*/ 	.word	index@(_ZN2at6native40_GLOBAL__N__2351210d_8_Shape_cu_49f7391c35CatArrayBatchedCopy_alignedK_contigINS1_10OpaqueTypeILj2EEEjLi4ELi128ELi1ELi8EEEvPT_NS1_25CatArrInputTensorMetadataIS5_T0_XT2_EXT3_EEENS1_16TensorSizeStrideIS8_Lj4EEEiS8_)
        /*1a60*/ 	.word	0x00000000


	//----- nvinfo : EIATTR_MIN_STACK_SIZE
	.align		4
.L_1153:
        /*1a64*/ 	.byte	0x04, 0x12
        /*1a66*/ 	.short	(.L_1155 - .L_1154)
	.align		4
.L_1154:
        /*1a68*/ 	.word	index@(_ZN2at6native40_GLOBAL__N__2351210d_8_Shape_cu_49f7391c35CatArrayBatchedCopy_alignedK_contigINS1_10OpaqueTypeILj2EEEjLi4ELi128ELi1ELi16EEEvPT_NS1_25CatArrInputTensorMetadataIS5_T0_XT2_EXT3_EEENS1_16TensorSizeStrideIS8_Lj4EEEiS8_)
        /*1a6c*/ 	.word	0x00000000


	//----- nvinfo : EIATTR_MIN_STACK_SIZE
	.align		4
.L_1155:
        /*1a70*/ 	.byte	0x04, 0x12
        /*1a72*/ 	.short	(.L_1157 - .L_1156)
	.align		4
.L_1156:
        /*1a74*/ 	.word	index@(_ZN2at6native40_GLOBAL__N__2351210d_8_Shape_cu_49f7391c30CatArrayBatchedCopy_vectorizedINS1_10OpaqueTypeILj2EEEjLi4ELi128ELi1ELi16ELi8EEEvPcNS1_25CatArrInputTensorMetadataIT_T0_XT2_EXT3_EEENS1_16TensorSizeStrideIS8_Lj4EEEiS8_)
        /*1a78*/ 	.word	0x00000000


	//----- nvinfo : EIATTR_MIN_STACK_SIZE
	.align		4
.L_1157:
        /*1a7c*/ 	.byte	0x04, 0x12
        /*1a7e*/ 	.short	(.L_1159 - .L_1158)
	.align		4
.L_1158:
        /*1a80*/ 	.word	index@(_ZN2at6native40_GLOBAL__N__2351210d_8_Shape_cu_49f7391c19CatArrayBatchedCopyINS1_10OpaqueTypeILj2EEEjLi3ELi128ELi1EEEvPT_NS1_25CatArrInputTensorMetadataIS5_T0_XT2_EXT3_EEENS1_16TensorSizeStrideIS8_Lj4EEEiS8_)
        /*1a84*/ 	.word	0x00000000


	//----- nvinfo : EIATTR_MIN_STACK_SIZE
	.align		4
.L_1159:
        /*1a88*/ 	.byte	0x04, 0x12
        /*1a8a*/ 	.short	(.L_1161 - .L_1160)
	.align		4
.L_1160:
        /*1a8c*/ 	.word	index@(_ZN2at6native40_GLOBAL__N__2351210d_8_Shape_cu_49f7391c26CatArrayBatchedCopy_contigINS1_10OpaqueTypeILj2EEEjLi3ELi128ELi1EEEvPT_NS1_25CatArrInputTensorMetadataIS5_T0_XT2_EXT3_EEENS1_16TensorSizeStrideIS8_Lj4EEEiS8_)
        /*1a90*/ 	.word	0x00000000


	//----- nvinfo : EIATTR_MIN_STACK_SIZE
	.align		4
.L_1161:
        /*1a94*/ 	.byte	0x04, 0x12
        /*1a96*/ 	.short	(.L_1163 - .L_1162)
	.align		4
.L_1162:
        /*1a98*/ 	.word	index@(_ZN2at6native40_GLOBAL__N__2351210d_8_Shape_cu_49f7391c35CatArrayBatchedCopy_alignedK_contigINS1_10OpaqueTypeILj2EEEjLi3ELi128ELi1ELi8EEEvPT_NS1_25CatArrInputTensorMetadataIS5_T0_XT2_EXT3_EEENS1_16TensorSizeStrideIS8_Lj4EEEiS8_)
        /*1a9c*/ 	.word	0x00000000


	//----- nvinfo : EIATTR_MIN_STACK_SIZE
	.align		4
.L_1163:
        /*1aa0*/ 	.byte	0x04, 0x12
        /*1aa2*/ 	.short	(.L_1165 - .L_1164)
	.align		4
.L_1164:
        /*1aa4*/ 	.word	index@(_ZN2at6native40_GLOBAL__N__2351210d_8_Shape_cu_49f7391c35CatArrayBatchedCopy_alignedK_contigINS1_10OpaqueTypeILj2EEEjLi3ELi128ELi1ELi16EEEvPT_NS1_25CatArrInputTensorMetadataIS5_T0_XT2_EXT3_EEENS1_16TensorSizeStrideIS8_Lj4EEEiS8_)
        /*1aa8*/ 	.word	0x00000000


	//----- nvinfo : EIATTR_MIN_STACK_SIZE
	.align		4
.L_1165:
        /*1aac*/ 	.byte	0x04, 0x12
        /*1aae*/ 	.short	(.L_1167 - .L_1166)
	.align		4
.L_1166:
        /*1ab0*/ 	.word	index@(_ZN2at6native40_GLOBAL__N__2351210d_8_Shape_cu_49f7391c30CatArrayBatchedCopy_vectorizedINS1_10OpaqueTypeILj2EEEjLi3ELi128ELi1ELi16ELi8EEEvPcNS1_25CatArrInputTensorMetadataIT_T0_XT2_EXT3_EEENS1_16TensorSizeStrideIS8_Lj4EEEiS8_)
        /*1ab4*/ 	.word	0x00000000


	//----- nvinfo : EIATTR_MIN_STACK_SIZE
	.align		4
.L_1167:
        /*1ab8*/ 	.byte	0x04, 0x12
        /*1aba*/ 	.short	(.L_1169 - .L_1168)
	.align		4
.L_1168:
        /*1abc*/ 	.word	index@(_ZN2at6native40_GLOBAL__N__2351210d_8_Shape_cu_49f7391c19CatArrayBatchedCopyINS1_10OpaqueTypeILj2EEEjLi2ELi128ELi1EEEvPT_NS1_25CatArrInputTensorMetadataIS5_T0_XT2_EXT3_EEENS1_16TensorSizeStrideIS8_Lj4EEEiS8_)
        /*1ac0*/ 	.word	0x00000000


	//----- nvinfo : EIATTR_MIN_STACK_SIZE
	.align		4
.L_1169:
        /*1ac4*/ 	.byte	0x04, 0x12
        /*1ac6*/ 	.short	(.L_1171 - .L_1170)
	.align		4
.L_1170:
        /*1ac8*/ 	.word	index@(_ZN2at6native40_GLOBAL__N__2351210d_8_Shape_cu_49f7391c26CatArrayBatchedCopy_contigINS1_10OpaqueTypeILj2EEEjLi2ELi128ELi1EEEvPT_NS1_25CatArrInputTensorMetadataIS5_T0_XT2_EXT3_EEENS1_16TensorSizeStrideIS8_Lj4EEEiS8_)
        /*1acc*/ 	.word	0x00000000


	//----- nvinfo : EIATTR_MIN_STACK_SIZE
	.align		4
.L_1171:
        /*1ad0*/ 	.byte	0x04, 0x12
        /*1ad2*/ 	.short	(.L_1173 - .L_1172)
	.align		4
.L_1172:
        /*1ad4*/ 	.word	index@(_ZN2at6native40_GLOBAL__N__2351210d_8_Shape_cu_49f7391c35CatArrayBatchedCopy_alignedK_contigINS1_10OpaqueTypeILj2EEEjLi2ELi128ELi1ELi8EEEvPT_NS1_25CatArrInputTensorMetadataIS5_T0_XT2_EXT3_EEENS1_16TensorSizeStrideIS8_Lj4EEEiS8_)
        /*1ad8*/ 	.word	0x00000000


	//----- nvinfo : EIATTR_MIN_STACK_SIZE
	.align		4
.L_1173:
        /*1adc*/ 	.byte	0x04, 0x12
        /*1ade*/ 	.short	(.L_1175 - .L_1174)
	.align		4
.L_1174:
        /*1ae0*/ 	.word	index@(_ZN2at6native40_GLOBAL__N__2351210d_8_Shape_cu_49f7391c35CatArrayBatchedCopy_alignedK_contigINS1_10OpaqueTypeILj2EEEjLi2ELi128ELi1ELi16EEEvPT_NS1_25CatArrInputTensorMetadataIS5_T0_XT2_EXT3_EEENS1_16TensorSizeStrideIS8_Lj4EEEiS8_)
        /*1ae4*/ 	.word	0x00000000


	//----- nvinfo : EIATTR_MIN_STACK_SIZE
	.align		4
.L_1175:
        /*1ae8*/ 	.byte	0x04, 0x12
        /*1aea*/ 	.short	(.L_1177 - .L_1176)
	.align		4
.L_1176:
        /*1aec*/ 	.word	index@(_ZN2at6native40_GLOBAL__N__2351210d_8_Shape_cu_49f7391c30CatArrayBatchedCopy_vectorizedINS1_10OpaqueTypeILj2EEEjLi2ELi128ELi1ELi16ELi8EEEvPcNS1_25CatArrInputTensorMetadataIT_T0_XT2_EXT3_EEENS1_16TensorSizeStrideIS8_Lj4EEEiS8_)
        /*1af0*/ 	.word	0x00000000


	//----- nvinfo : EIATTR_MIN_STACK_SIZE
	.align		4
.L_1177:
        /*1af4*/ 	.byte	0x04, 0x12
        /*1af6*/ 	.short	(.L_1179 - .L_1178)
	.align		4
.L_1178:
        /*1af8*/ 	.word	index@(_ZN2at6native40_GLOBAL__N__2351210d_8_Shape_cu_49f7391c19CatArrayBatchedCopyINS1_10OpaqueTypeILj2EEEjLi1ELi128ELi1EEEvPT_NS1_25CatArrInputTensorMetadataIS5_T0_XT2_EXT3_EEENS1_16TensorSizeStrideIS8_Lj4EEEiS8_)
        /*1afc*/ 	.word	0x00000000


	//----- nvinfo : EIATTR_MIN_STACK_SIZE
	.align		4
.L_1179:
        /*1b00*/ 	.byte	0x04, 0x12
        /*1b02*/ 	.short	(.L_1181 - .L_1180)
	.align		4
.L_1180:
        /*1b04*/ 	.word	index@(_ZN2at6native40_GLOBAL__N__2351210d_8_Shape_cu_49f7391c26CatArrayBatchedCopy_contigINS1_10OpaqueTypeILj2EEEjLi1ELi128ELi1EEEvPT_NS1_25CatArrInputTensorMetadataIS5_T0_XT2_EXT3_EEENS1_16TensorSizeStrideIS8_Lj4EEEiS8_)
        /*1b08*/ 	.word	0x00000000


	//----- nvinfo : EIATTR_MIN_STACK_SIZE
	.align		4
.L_1181:
        /*1b0c*/ 	.byte	0x04, 0x12
        /*1b0e*/ 	.short	(.L_1183 - .L_1182)
	.align		4
.L_1182:
        /*1b10*/ 	.word	index@(_ZN2at6native40_GLOBAL__N__2351210d_8_Shape_cu_49f7391c35CatArrayBatchedCopy_alignedK_contigINS1_10OpaqueTypeILj2EEEjLi1ELi128ELi1ELi8EEEvPT_NS1_25CatArrInputTensorMetadataIS5_T0_XT2_EXT3_EEENS1_16TensorSizeStrideIS8_Lj4EEEiS8_)
        /*1b14*/ 	.word	0x00000000


	//----- nvinfo : EIATTR_MIN_STACK_SIZE
	.align		4
.L_1183:
        /*1b18*/ 	.byte	0x04, 0x12
        /*1b1a*/ 	.short	(.L_1185 - .L_1184)
	.align		4
.L_1184:
        /*1b1c*/ 	.word	index@(_ZN2at6native40_GLOBAL__N__2351210d_8_Shape_cu_49f7391c35CatArrayBatchedCopy_alignedK_contigINS1_10OpaqueTypeILj2EEEjLi1ELi128ELi1ELi16EEEvPT_NS1_25CatArrInputTensorMetadataIS5_T0_XT2_EXT3_EEENS1_16TensorSizeStrideIS8_Lj4EEEiS8_)
        /*1b20*/ 	.word	0x00000000


	//----- nvinfo : EIATTR_MIN_STACK_SIZE
	.align		4
.L_1185:
        /*1b24*/ 	.byte	0x04, 0x12
        /*1b26*/ 	.short	(.L_1187 - .L_1186)
	.align		4
.L_1186:
        /*1b28*/ 	.word	index@(_ZN2at6native40_GLOBAL__N__2351210d_8_Shape_cu_49f7391c30CatArrayBatchedCopy_vectorizedINS1_10OpaqueTypeILj2EEEjLi1ELi128ELi1ELi16ELi8EEEvPcNS1_25CatArrInputTensorMetadataIT_T0_XT2_EXT3_EEENS1_16TensorSizeStrideIS8_Lj4EEEiS8_)
        /*1b2c*/ 	.word	0x00000000


	//----- nvinfo : EIATTR_MIN_STACK_SIZE
	.align		4
.L_1187:
        /*1b30*/ 	.byte	0x04, 0x12
        /*1b32*/ 	.short	(.L_1189 - .L_1188)
	.align		4
.L_1188:
        /*1b34*/ 	.word	index@(_ZN2at6native40_GLOBAL__N__2351210d_8_Shape_cu_49f7391c19CatArrayBatchedCopyINS1_10OpaqueTypeILj1EEEjLi4ELi128ELi1EEEvPT_NS1_25CatArrInputTensorMetadataIS5_T0_XT2_EXT3_EEENS1_16TensorSizeStrideIS8_Lj4EEEiS8_)
        /*1b38*/ 	.word	0x00000000


	//----- nvinfo : EIATTR_MIN_STACK_SIZE
	.align		4
.L_1189:
        /*1b3c*/ 	.byte	0x04, 0x12
        /*1b3e*/ 	.short	(.L_1191 - .L_1190)
	.align		4
.L_1190:
        /*1b40*/ 	.word	index@(_ZN2at6native40_GLOBAL__N__2351210d_8_Shape_cu_49f7391c26CatArrayBatchedCopy_contigINS1_10OpaqueTypeILj1EEEjLi4ELi128ELi1EEEvPT_NS1_25CatArrInputTensorMetadataIS5_T0_XT2_EXT3_EEENS1_16TensorSizeStrideIS8_Lj4EEEiS8_)
        /*1b44*/ 	.word	0x00000000


	//----- nvinfo : EIATTR_MIN_STACK_SIZE
	.align		4
.L_1191:
        /*1b48*/ 	.byte	0x04, 0x12
        /*1b4a*/ 	.short	(.L_1193 - .L_1192)
	.align		4
.L_1192:
        /*1b4c*/ 	.word	index@(_ZN2at6native40_GLOBAL__N__2351210d_8_Shape_cu_49f7391c35CatArrayBatchedCopy_alignedK_contigINS1_10OpaqueTypeILj1EEEjLi4ELi128ELi1ELi8EEEvPT_NS1_25CatArrInputTensorMetadataIS5_T0_XT2_EXT3_EEENS1_16TensorSizeStrideIS8_Lj4EEEiS8_)
        /*1b50*/ 	.word	0x00000000


	//----- nvinfo : EIATTR_MIN_STACK_SIZE
	.align		4
.L_1193:
        /*1b54*/ 	.byte	0x04, 0x12
        /*1b56*/ 	.short	(.L_1195 - .L_1194)
	.align		4
.L_1194:
        /*1b58*/ 	.word	index@(_ZN2at6native40_GLOBAL__N__2351210d_8_Shape_cu_49f7391c35CatArrayBatchedCopy_alignedK_contigINS1_10OpaqueTypeILj1EEEjLi4ELi128ELi1ELi16EEEvPT_NS1_25CatArrInputTensorMetadataIS5_T0_XT2_EXT3_EEENS1_16TensorSizeStrideIS8_Lj4EEEiS8_)
        /*1b5c*/ 	.word	0x00000000


	//----- nvinfo : EIATTR_MIN_STACK_SIZE
	.align		4
.L_1195:
        /*1b60*/ 	.byte	0x04, 0x12
        /*1b62*/ 	.short	(.L_1197 - .L_1196)
	.align		4
.L_1196:
        /*1b64*/ 	.word	index@(_ZN2at6native40_GLOBAL__N__2351210d_8_Shape_cu_49f7391c30CatArrayBatchedCopy_vectorizedINS1_10OpaqueTypeILj1EEEjLi4ELi128ELi1ELi16ELi16EEEvPcNS1_25CatArrInputTensorMetadataIT_T0_XT2_EXT3_EEENS1_16TensorSizeStrideIS8_Lj4EEEiS8_)
        /*1b68*/ 	.word	0x00000000


	//----- nvinfo : EIATTR_MIN_STACK_SIZE
	.align		4
.L_1197:
        /*1b6c*/ 	.byte	0x04, 0x12
        /*1b6e*/ 	.short	(.L_1199 - .L_1198)
	.align		4
.L_1198:
        /*1b70*/ 	.word	index@(_ZN2at6native40_GLOBAL__N__2351210d_8_Shape_cu_49f7391c19CatArrayBatchedCopyINS1_10OpaqueTypeILj1EEEjLi3ELi128ELi1EEEvPT_NS1_25CatArrInputTensorMetadataIS5_T0_XT2_EXT3_EEENS1_16TensorSizeStrideIS8_Lj4EEEiS8_)
        /*1b74*/ 	.word	0x00000000


	//----- nvinfo : EIATTR_MIN_STACK_SIZE
	.align		4
.L_1199:
        /*1b78*/ 	.byte	0x04, 0x12
        /*1b7a*/ 	.short	(.L_1201 - .L_1200)
	.align		4
.L_1200:
        /*1b7c*/ 	.word	index@(_ZN2at6native40_GLOBAL__N__2351210d_8_Shape_cu_49f7391c26CatArrayBatchedCopy_contigINS1_10OpaqueTypeILj1EEEjLi3ELi128ELi1EEEvPT_NS1_25CatArrInputTensorMetadataIS5_T0_XT2_EXT3_EEENS1_16TensorSizeStrideIS8_Lj4EEEiS8_)
        /*1b80*/ 	.word	0x00000000


	//----- nvinfo : EIATTR_MIN_STACK_SIZE
	.align		4
.L_1201:
        /*1b84*/ 	.byte	0x04, 0x12
        /*1b86*/ 	.short	(.L_1203 - .L_1202)
	.align		4
.L_1202:
        /*1b88*/ 	.word	index@(_ZN2at6native40_GLOBAL__N__2351210d_8_Shape_cu_49f7391c35CatArrayBatchedCopy_alignedK_contigINS1_10OpaqueTypeILj1EEEjLi3ELi128ELi1ELi8EEEvPT_NS1_25CatArrInputTensorMetadataIS5_T0_XT2_EXT3_EEENS1_16TensorSizeStrideIS8_Lj4EEEiS8_)
        /*1b8c*/ 	.word	0x00000000


	//----- nvinfo : EIATTR_MIN_STACK_SIZE
	.align		4
.L_1203:
        /*1b90*/ 	.byte	0x04, 0x12
        /*1b92*/ 	.short	(.L_1205 - .L_1204)
	.align		4
.L_1204:
        /*1b94*/ 	.word	index@(_ZN2at6native40_GLOBAL__N__2351210d_8_Shape_cu_49f7391c35CatArrayBatchedCopy_alignedK_contigINS1_10OpaqueTypeILj1EEEjLi3ELi128ELi1ELi16EEEvPT_NS1_25CatArrInputTensorMetadataIS5_T0_XT2_EXT3_EEENS1_16TensorSizeStrideIS8_Lj4EEEiS8_)
        /*1b98*/ 	.word	0x00000000


	//----- nvinfo : EIATTR_MIN_STACK_SIZE
	.align		4
.L_1205:
        /*1b9c*/ 	.byte	0x04, 0x12
        /*1b9e*/ 	.short	(.L_1207 - .L_1206)
	.align		4
.L_1206:
        /*1ba0*/ 	.word	index@(_ZN2at6native40_GLOBAL__N__2351210d_8_Shape_cu_49f7391c30CatArrayBatchedCopy_vectorizedINS1_10OpaqueTypeILj1EEEjLi3ELi128ELi1ELi16ELi16EEEvPcNS1_25CatArrInputTensorMetadataIT_T0_XT2_EXT3_EEENS1_16TensorSizeStrideIS8_Lj4EEEiS8_)
        /*1ba4*/ 	.word	0x00000000


	//----- nvinfo : EIATTR_MIN_STACK_SIZE
	.align		4
.L_1207:
        /*1ba8*/ 	.byte	0x04, 0x12
        /*1baa*/ 	.short	(.L_1209 - .L_1208)
	.align		4
.L_1208:
        /*1bac*/ 	.word	index@(_ZN2at6native40_GLOBAL__N__2351210d_8_Shape_cu_49f7391c19CatArrayBatchedCopyINS1_10OpaqueTypeILj1EEEjLi2ELi128ELi1EEEvPT_NS1_25CatArrInputTensorMetadataIS5_T0_XT2_EXT3_EEENS1_16TensorSizeStrideIS8_Lj4EEEiS8_)
        /*1bb0*/ 	.word	0x00000000


	//----- nvinfo : EIATTR_MIN_STACK_SIZE
	.align		4
.L_1209:
        /*1bb4*/ 	.byte	0x04, 0x12
        /*1bb6*/ 	.short	(.L_1211 - .L_1210)
	.align		4
.L_1210:
        /*1bb8*/ 	.word	index@(_ZN2at6native40_GLOBAL__N__2351210d_8_Shape_cu_49f7391c26CatArrayBatchedCopy_contigINS1_10OpaqueTypeILj1EEEjLi2ELi128ELi1EEEvPT_NS1_25CatArrInputTensorMetadataIS5_T0_XT2_EXT3_EEENS1_16TensorSizeStrideIS8_Lj4EEEiS8_)
        /*1bbc*/ 	.word	0x00000000


	//----- nvinfo : EIATTR_MIN_STACK_SIZE
	.align		4
.L_1211:
        /*1bc0*/ 	.byte	0x04, 0x12
        /*1bc2*/ 	.short	(.L_1213 - .L_1212)
	.align		4
.L_1212:
        /*1bc4*/ 	.word	index@(_ZN2at6native40_GLOBAL__N__2351210d_8_Shape_cu_49f7391c35CatArrayBatchedCopy_alignedK_contigINS1_10OpaqueTypeILj1EEEjLi2ELi128ELi1ELi8EEEvPT_NS1_25CatArrInputTensorMetadataIS5_T0_XT2_EXT3_EEENS1_16TensorSizeStrideIS8_Lj4EEEiS8_)
        /*1bc8*/ 	.word	0x00000000


	//----- nvinfo : EIATTR_MIN_STACK_SIZE
	.align		4
.L_1213:
        /*1bcc*/ 	.byte	0x04, 0x12
        /*1bce*/ 	.short	(.L_1215 - .L_1214)
	.align		4
.L_1214:
        /*1bd0*/ 	.word	index@(_ZN2at6native40_GLOBAL__N__2351210d_8_Shape_cu_49f7391c35CatArrayBatchedCopy_alignedK_contigINS1_10OpaqueTypeILj1EEEjLi2ELi128ELi1ELi16EEEvPT_NS1_25CatArrInputTensorMetadataIS5_T0_XT2_EXT3_EEENS1_16TensorSizeStrideIS8_Lj4EEEiS8_)
        /*1bd4*/ 	.word	0x00000000


	//----- nvinfo : EIATTR_MIN_STACK_SIZE
	.align		4
.L_1215:
        /*1bd8*/ 	.byte	0x04, 0x12
        /*1bda*/ 	.short	(.L_1217 - .L_1216)
	.align		4
.L_1216:
        /*1bdc*/ 	.word	index@(_ZN2at6native40_GLOBAL__N__2351210d_8_Shape_cu_49f7391c30CatArrayBatchedCopy_vectorizedINS1_10OpaqueTypeILj1EEEjLi2ELi128ELi1ELi16ELi16EEEvPcNS1_25CatArrInputTensorMetadataIT_T0_XT2_EXT3_EEENS1_16TensorSizeStrideIS8_Lj4EEEiS8_)
        /*1be0*/ 	.word	0x00000000


	//----- nvinfo : EIATTR_MIN_STACK_SIZE
	.align		4
.L_1217:
        /*1be4*/ 	.byte	0x04, 0x12
        /*1be6*/ 	.short	(.L_1219 - .L_1218)
	.align		4
.L_1218:
        /*1be8*/ 	.word	index@(_ZN2at6native40_GLOBAL__N__2351210d_8_Shape_cu_49f7391c19CatArrayBatchedCopyINS1_10OpaqueTypeILj1EEEjLi1ELi128ELi1EEEvPT_NS1_25CatArrInputTensorMetadataIS5_T0_XT2_EXT3_EEENS1_16TensorSizeStrideIS8_Lj4EEEiS8_)
        /*1bec*/ 	.word	0x00000000


	//----- nvinfo : EIATTR_MIN_STACK_SIZE
	.align		4
.L_1219:
        /*1bf0*/ 	.byte	0x04, 0x12
        /*1bf2*/ 	.short	(.L_1221 - .L_1220)
	.align		4
.L_1220:
        /*1bf4*/ 	.word	index@(_ZN2at6native40_GLOBAL__N__2351210d_8_Shape_cu_49f7391c26CatArrayBatchedCopy_contigINS1_10OpaqueTypeILj1EEEjLi1ELi128ELi1EEEvPT_NS1_25CatArrInputTensorMetadataIS5_T0_XT2_EXT3_EEENS1_16TensorSizeStrideIS8_Lj4EEEiS8_)
        /*1bf8*/ 	.word	0x00000000


	//----- nvinfo : EIATTR_MIN_STACK_SIZE
	.align		4
.L_1221:
        /*1bfc*/ 	.byte	0x04, 0x12
        /*1bfe*/ 	.short	(.L_1223 - .L_1222)
	.align		4
.L_1222:
        /*1c00*/ 	.word	index@(_ZN2at6native40_GLOBAL__N__2351210d_8_Shape_cu_49f7391c35CatArrayBatchedCopy_alignedK_contigINS1_10OpaqueTypeILj1EEEjLi1ELi128ELi1ELi8EEEvPT_NS1_25CatArrInputTensorMetadataIS5_T0_XT2_EXT3_EEENS1_16TensorSizeStrideIS8_Lj4EEEiS8_)
        /*1c04*/ 	.word	0x00000000


	//----- nvinfo : EIATTR_MIN_STACK_SIZE
	.align		4
.L_1223:
        /*1c08*/ 	.byte	0x04, 0x12
        /*1c0a*/ 	.short	(.L_1225 - .L_1224)
	.align		4
.L_1224:
        /*1c0c*/ 	.word	index@(_ZN2at6native40_GLOBAL__N__2351210d_8_Shape_cu_49f7391c35CatArrayBatchedCopy_alignedK_contigINS1_10OpaqueTypeILj1EEEjLi1ELi128ELi1ELi16EEEvPT_NS1_25CatArrInputTensorMetadataIS5_T0_XT2_EXT3_EEENS1_16TensorSizeStrideIS8_Lj4EEEiS8_)
        /*1c10*/ 	.word	0x00000000


	//----- nvinfo : EIATTR_MIN_STACK_SIZE
	.align		4
.L_1225:
        /*1c14*/ 	.byte	0x04, 0x12
        /*1c16*/ 	.short	(.L_1227 - .L_1226)
	.align		4
.L_1226:
        /*1c18*/ 	.word	index@(_ZN2at6native40_GLOBAL__N__2351210d_8_Shape_cu_49f7391c30CatArrayBatchedCopy_vectorizedINS1_10OpaqueTypeILj1EEEjLi1ELi128ELi1ELi16ELi16EEEvPcNS1_25CatArrInputTensorMetadataIT_T0_XT2_EXT3_EEENS1_16TensorSizeStrideIS8_Lj4EEEiS8_)
        /*1c1c*/ 	.word	0x00000000
.L_1227:


//--------------------- .nv.info._ZN2at6native40_GLOBAL__N__2351210d_8_Shape_cu_49f7391c19CatArrayBatchedCopyINS1_10OpaqueTypeILj16EEEjLi4ELi64ELi64EEEvPT_NS1_25CatArrInputTensorMetadataIS5_T0_XT2_EXT3_EEENS1_16TensorSizeStrideIS8_Lj4EEEiS8_ --------------------------
	.section	.nv.info._ZN2at6native40_GLOBAL__N__2351210d_8_Shape_cu_49f7391c19CatArrayBatchedCopyINS1_10OpaqueTypeILj16EEEjLi4ELi64ELi64EEEvPT_NS1_25CatArrInputTensorMetadataIS5_T0_XT2_EXT3_EEENS1_16TensorSizeStrideIS8_Lj4EEEiS8_,"",@"SHT_CUDA_INFO"
	.sectionflags	@""
	.align	4


	//----- nvinfo : EIATTR_CUDA_API_VERSION
	.align		4
        /*0000*/ 	.byte	0x04, 0x37
        /*0002*/ 	.short	(.L_1229 - .L_1228)
.L_1228:
        /*0004*/ 	.word	0x00000082


	//----- nvinfo : EIATTR_SW2861232_WAR
	.align		4
.L_1229:
        /*0008*/ 	.byte	0x01, 0x35
	.zero		2


	//----- nvinfo : EIATTR_PARAM_CBANK
	.align		4
        /*000c*/ 	.byte	0x04, 0x0a
        /*000e*/ 	.short	(.L_1231 - .L_1230)
	.align		4
.L_1230:
        /*0010*/ 	.word	index@(.nv.constant0._ZN2at6native40_GLOBAL__N__2351210d_8_Shape_cu_49f7391c19CatArrayBatchedCopyINS1_10OpaqueTypeILj16EEEjLi4ELi64ELi64EEEvPT_NS1_25CatArrInputTensorMetadataIS5_T0_XT2_EXT3_EEENS1_16TensorSizeStrideIS8_Lj4EEEiS8_)
        /*0014*/ 	.short	0x0160
        /*0016*/ 	.short	0x0d70


	//----- nvinfo : EIATTR_CBANK_PARAM_SIZE
	.align		4
.L_1231:
        /*0018*/ 	.byte	0x03, 0x19
        /*001a*/ 	.short	0x0d70


	//----- nvinfo : EIATTR_KPARAM_INFO
	.align		4
        /*001c*/ 	.byte	0x04, 0x17
        /*001e*/ 	.short	(.L_1233 - .L_1232)
.L_1232:
        /*0020*/ 	.word	0x00000000
        /*0024*/ 	.short	0x0004
        /*0026*/ 	.short	0x0d6c
        /*0028*/ 	.byte	0x00, 0xf0, 0x11, 0x00


	//----- nvinfo : EIATTR_KPARAM_INFO
	.align		4
.L_1233:
        /*002c*/ 	.byte	0x04, 0x17
        /*002e*/ 	.short	(.L_1235 - .L_1234)
.L_1234:
        /*0030*/ 	.word	0x00000000
        /*0034*/ 	.short	0x0003
        /*0036*/ 	.short	0x0d68
        /*0038*/ 	.byte	0x00, 0xf0, 0x11, 0x00


	//----- nvinfo : EIATTR_KPARAM_INFO
	.align		4
.L_1235:
        /*003c*/ 	.byte	0x04, 0x17
        /*003e*/ 	.short	(.L_1237 - .L_1236)
.L_1236:
        /*0040*/ 	.word	0x00000000
        /*0044*/ 	.short	0x0002
        /*0046*/ 	.short	0x0d48
        /*0048*/ 	.byte	0x00, 0xf0, 0x81, 0x00


	//----- nvinfo : EIATTR_KPARAM_INFO
	.align		4
.L_1237:
        /*004c*/ 	.byte	0x04, 0x17
        /*004e*/ 	.short	(.L_1239 - .L_1238)
.L_1238:
        /*0050*/ 	.word	0x00000000
        /*0054*/ 	.short	0x0001
        /*0056*/ 	.short	0x0008
        /*0058*/ 	.byte	0x00, 0xf0, 0x01, 0x35


	//----- nvinfo : EIATTR_KPARAM_INFO
	.align		4
.L_1239:
        /*005c*/ 	.byte	0x04, 0x17
        /*005e*/ 	.short	(.L_1241 - .L_1240)
.L_1240:
        /*0060*/ 	.word	0x00000000
        /*0064*/ 	.short	0x0000
        /*0066*/ 	.short	0x0000
        /*0068*/ 	.byte	0x00, 0xf0, 0x21, 0x00


	//----- nvinfo : EIATTR_MAXREG_COUNT
	.align		4
.L_1241:
        /*006c*/ 	.byte	0x03, 0x1b
        /*006e*/ 	.short	0x00ff


	//----- nvinfo : EIATTR_MERCURY_ISA_VERSION
	.align		4
        /*0070*/ 	.byte	0x03, 0x5f
        /*0072*/ 	.short	0x0000


	//----- nvinfo : EIATTR_EXIT_INSTR_OFFSETS
	.align		4
        /*0074*/ 	.byte	0x04, 0x1c
        /*0076*/ 	.short	(.L_1243 - .L_1242)


	//   ....[0]....
.L_1242:
        /*0078*/ 	.word	0x000000a0


	//   ....[1]....
        /*007c*/ 	.word	0x000006d0


	//   ....[2]....
        /*0080*/ 	.word	0x00001090


	//----- nvinfo : EIATTR_CRS_STACK_SIZE
	.align		4
.L_1243:
        /*0084*/ 	.byte	0x04, 0x1e
        /*0086*/ 	.short	(.L_1245 - .L_1244)
.L_1244:
        /*0088*/ 	.word	0x00000000
.L_1245:


//--------------------- .nv.info._ZN2at6native40_GLOBAL__N__2351210d_8_Shape_cu_49f7391c26CatArrayBatchedCopy_contigINS1_10OpaqueTypeILj16EEEjLi4ELi64ELi64EEEvPT_NS1_25CatArrInputTensorMetadataIS5_T0_XT2_EXT3_EEENS1_16TensorSizeStrideIS8_Lj4EEEiS8_ --------------------------
	.section	.nv.info._ZN2at6native40_GLOBAL__N__2351210d_8_Shape_cu_49f7391c26CatArrayBatchedCopy_contigINS1_10OpaqueTypeILj16EEEjLi4ELi64ELi64EEEvPT_NS1_25CatArrInputTensorMetadataIS5_T0_XT2_EXT3_EEENS1_16TensorSizeStrideIS8_Lj4EEEiS8_,"",@"SHT_CUDA_INFO"
	.sectionflags	@""
	.align	4


	//----- nvinfo : EIATTR_CUDA_API_VERSION
	.align		4
        /*0000*/ 	.byte	0x04, 0x37
        /*0002*/ 	.short	(.L_1247 - .L_1246)
.L_1246:
        /*0004*/ 	.word	0x00000082


	//----- nvinfo : EIATTR_SW2861232_WAR
	.align		4
.L_1247:
        /*0008*/ 	.byte	0x01, 0x35
	.zero		2


	//----- nvinfo : EIATTR_PARAM_CBANK
	.align		4
        /*000c*/ 	.byte	0x04, 0x0a
        /*000e*/ 	.short	(.L_1249 - .L_1248)
	.align		4
.L_1248:
        /*0010*/ 	.word	index@(.nv.constant0._ZN2at6native40_GLOBAL__N__2351210d_8_Shape_cu_49f7391c26CatArrayBatchedCopy_contigINS1_10OpaqueTypeILj16EEEjLi4ELi64ELi64EEEvPT_NS1_25CatArrInputTensorMetadataIS5_T0_XT2_EXT3_EEENS1_16TensorSizeStrideIS8_Lj4EEEiS8_)
        /*0014*/ 	.short	0x0160
        /*0016*/ 	.short	0x0d70


	//----- nvinfo : EIATTR_CBANK_PARAM_SIZE
	.align		4
.L_1249:
        /*0018*/ 	.byte	0x03, 0x19
        /*001a*/ 	.short	0x0d70


	//----- nvinfo : EIATTR_KPARAM_INFO
	.align		4
        /*001c*/ 	.byte	0x04, 0x17
        /*001e*/ 	.short	(.L_1251 - .L_1250)
.L_1250:
        /*0020*/ 	.word	0x00000000
        /*0024*/ 	.short	0x0004
        /*0026*/ 	.short	0x0d6c
        /*0028*/ 	.byte	0x00, 0xf0, 0x11, 0x00


	//----- nvinfo : EIATTR_KPARAM_INFO
	.align		4
.L_1251:
        /*002c*/ 	.byte	0x04, 0x17
        /*002e*/ 	.short	(.L_1253 - .L_1252)
.L_1252:
        /*0030*/ 	.word	0x00000000
        /*0034*/ 	.short	0x0003
        /*0036*/ 	.short	0x0d68
        /*0038*/ 	.byte	0x00, 0xf0, 0x11, 0x00


	//----- nvinfo : EIATTR_KPARAM_INFO
	.align		4
.L_1253:
        /*003c*/ 	.byte	0x04, 0x17
        /*003e*/ 	.short	(.L_1255 - .L_1254)
.L_1254:
        /*0040*/ 	.word	0x00000000
        /*0044*/ 	.short	0x0002
        /*0046*/ 	.short	0x0d48
        /*0048*/ 	.byte	0x00, 0xf0, 0x81, 0x00


	//----- nvinfo : EIATTR_KPARAM_INFO
	.align		4
.L_1255:
        /*004c*/ 	.byte	0x04, 0x17
        /*004e*/ 	.short	(.L_1257 - .L_1256)
.L_1256:
        /*0050*/ 	.word	0x00000000
        /*0054*/ 	.short	0x0001
        /*0056*/ 	.short	0x0008
        /*0058*/ 	.byte	0x00, 0xf0, 0x01, 0x35


	//----- nvinfo : EIATTR_KPARAM_INFO
	.align		4
.L_1257:
        /*005c*/ 	.byte	0x04, 0x17
        /*005e*/ 	.short	(.L_1259 - .L_1258)
.L_1258:
        /*0060*/ 	.word	0x00000000
        /*0064*/ 	.short	0x0000
        /*0066*/ 	.short	0x0000
        /*0068*/ 	.byte	0x00, 0xf0, 0x21, 0x00


	//----- nvinfo : EIATTR_MAXREG_COUNT
	.align		4
.L_1259:
        /*006c*/ 	.byte	0x03, 0x1b
        /*006e*/ 	.short	0x00ff


	//----- nvinfo : EIATTR_MERCURY_ISA_VERSION
	.align		4
        /*0070*/ 	.byte	0x03, 0x5f
        /*0072*/ 	.short	0x0000


	//----- nvinfo : EIATTR_EXIT_INSTR_OFFSETS
	.align		4
        /*0074*/ 	.byte	0x04, 0x1c
        /*0076*/ 	.short	(.L_1261 - .L_1260)


	//   ....[0]....
.L_1260:
        /*0078*/ 	.word	0x00000090


	//   ....[1]....
        /*007c*/ 	.word	0x00000640


	//----- nvinfo : EIATTR_CRS_STACK_SIZE
	.align		4
.L_1261:
        /*0080*/ 	.byte	0x04, 0x1e
        /*0082*/ 	.short	(.L_1263 - .L_1262)
.L_1262:
        /*0084*/ 	.word	0x00000000
.L_1263:


//--------------------- .nv.info._ZN2at6native40_GLOBAL__N__2351210d_8_Shape_cu_49f7391c35CatArrayBatchedCopy_alignedK_contigINS1_10OpaqueTypeILj16EEEjLi4ELi64ELi64ELi8EEEvPT_NS1_25CatArrInputTensorMetadataIS5_T0_XT2_EXT3_EEENS1_16TensorSizeStrideIS8_Lj4EEEiS8_ --------------------------
	.section	.nv.info._ZN2at6native40_GLOBAL__N__2351210d_8_Shape_cu_49f7391c35CatArrayBatchedCopy_alignedK_contigINS1_10OpaqueTypeILj16EEEjLi4ELi64ELi64ELi8EEEvPT_NS1_25CatArrInputTensorMetadataIS5_T0_XT2_EXT3_EEENS1_16TensorSizeStrideIS8_Lj4EEEiS8_,"",@"SHT_CUDA_INFO"
	.sectionflags	@""
	.align	4


	//----- nvinfo : EIATTR_CUDA_API_VERSION
	.align		4
        /*0000*/ 	.byte	0x04, 0x37
        /*0002*/ 	.short	(.L_1265 - .L_1264)
.L_1264:
        /*0004*/ 	.word	0x00000082


	//----- nvinfo : EIATTR_SW2861232_WAR
	.align		4
.L_1265:
        /*0008*/ 	.byte	0x01, 0x35
	.zero		2


	//----- nvinfo : EIATTR_PARAM_CBANK
	.align		4
        /*000c*/ 	.byte	0x04, 0x0a
        /*000e*/ 	.short	(.L_1267 - .L_1266)
	.align		4
.L_1266:
        /*0010*/ 	.word	index@(.nv.constant0._ZN2at6native40_GLOBAL__N__2351210d_8_Shape_cu_49f7391c35CatArrayBatchedCopy_alignedK_contigINS1_10OpaqueTypeILj16EEEjLi4ELi64ELi64ELi8EEEvPT_NS1_25CatArrInputTensorMetadataIS5_T0_XT2_EXT3_EEENS1_16TensorSizeStrideIS8_Lj4EEEiS8_)
        /*0014*/ 	.short	0x0160
        /*0016*/ 	.short	0x0d70


	//----- nvinfo : EIATTR_CBANK_PARAM_SIZE
	.align		4
.L_1267:
        /*0018*/ 	.byte	0x03, 0x19
        /*001a*/ 	.short	0x0d70


	//----- nvinfo : EIATTR_KPARAM_INFO
	.align		4
        /*001c*/ 	.byte	0x04, 0x17
        /*001e*/ 	.short	(.L_1269 - .L_1268)
.L_1268:
        /*0020*/ 	.word	0x00000000
        /*0024*/ 	.short	0x0004
        /*0026*/ 	.short	0x0d6c
        /*0028*/ 	.byte	0x00, 0xf0, 0x11, 0x00


	//----- nvinfo : EIATTR_KPARAM_INFO
	.align		4
.L_1269:
        /*002c*/ 	.byte	0x04, 0x17
        /*002e*/ 	.short	(.L_1271 - .L_1270)
.L_1270:
        /*0030*/ 	.word	0x00000000
        /*0034*/ 	.short	0x0003
        /*0036*/ 	.short	0x0d68
        /*0038*/ 	.byte	0x00, 0xf0, 0x11, 0x00


	//----- nvinfo : EIATTR_KPARAM_INFO
	.align		4
.L_1271:
        /*003c*/ 	.byte	0x04, 0x17
        /*003e*/ 	.short	(.L_1273 - .L_1272)
.L_1272:
        /*0040*/ 	.word	0x00000000
        /*0044*/ 	.short	0x0002
        /*0046*/ 	.short	0x0d48
        /*0048*/ 	.byte	0x00, 0xf0, 0x81, 0x00


	//----- nvinfo : EIATTR_KPARAM_INFO
	.align		4
.L_1273:
        /*004c*/ 	.byte	0x04, 0x17
        /*004e*/ 	.short	(.L_1275 - .L_1274)
.L_1274:
        /*0050*/ 	.word	0x00000000
        /*0054*/ 	.short	0x0001
        /*0056*/ 	.short	0x0008
        /*0058*/ 	.byte	0x00, 0xf0, 0x01, 0x35


	//----- nvinfo : EIATTR_KPARAM_INFO
	.align		4
.L_1275:
        /*005c*/ 	.byte	0x04, 0x17
        /*005e*/ 	.short	(.L_1277 - .L_1276)
.L_1276:
        /*0060*/ 	.word	0x00000000
        /*0064*/ 	.short	0x0000
        /*0066*/ 	.short	0x0000
        /*0068*/ 	.byte	0x00, 0xf0, 0x21, 0x00


	//----- nvinfo : EIATTR_MAXREG_COUNT
	.align		4
.L_1277:
        /*006c*/ 	.byte	0x03, 0x1b
        /*006e*/ 	.short	0x00ff


	//----- nvinfo : EIATTR_MERCURY_ISA_VERSION
	.align		4
        /*0070*/ 	.byte	0x03, 0x5f
        /*0072*/ 	.short	0x0000


	//----- nvinfo : EIATTR_EXIT_INSTR_OFFSETS
	.align		4
        /*0074*/ 	.byte	0x04, 0x1c
        /*0076*/ 	.short	(.L_1279 - .L_1278)


	//   ....[0]....
.L_1278:
        /*0078*/ 	.word	0x00000090


	//   ....[1]....
        /*007c*/ 	.word	0x000006c0


	//   ....[2]....
        /*0080*/ 	.word	0x00000cb0


	//   ....[3]....
        /*0084*/ 	.word	0x00001a10


	//----- nvinfo : EIATTR_CRS_STACK_SIZE
	.align		4
.L_1279:
        /*0088*/ 	.byte	0x04, 0x1e
        /*008a*/ 	.short	(.L_1281 - .L_1280)
.L_1280:
        /*008c*/ 	.word	0x00000000
.L_1281:


//--------------------- .nv.info._ZN2at6native40_GLOBAL__N__2351210d_8_Shape_cu_49f7391c35CatArrayBatchedCopy_alignedK_contigINS1_10OpaqueTypeILj16EEEjLi4ELi64ELi64ELi16EEEvPT_NS1_25CatArrInputTensorMetadataIS5_T0_XT2_EXT3_EEENS1_16TensorSizeStrideIS8_Lj4EEEiS8_ --------------------------
	.section	.nv.info._ZN2at6native40_GLOBAL__N__2351210d_8_Shape_cu_49f7391c35CatArrayBatchedCopy_alignedK_contigINS1_10OpaqueTypeILj16EEEjLi4ELi64ELi64ELi16EEEvPT_NS1_25CatArrInputTensorMetadataIS5_T0_XT2_EXT3_EEENS1_16TensorSizeStrideIS8_Lj4EEEiS8_,"",@"SHT_CUDA_INFO"
	.sectionflags	@""
	.align	4


	//----- nvinfo : EIATTR_CUDA_API_VERSION
	.align		4
        /*0000*/ 	.byte	0x04, 0x37
        /*0002*/ 	.short	(.L_1283 - .L_1282)
.L_1282:
        /*0004*/ 	.word	0x00000082


	//----- nvinfo : EIATTR_SW2861232_WAR
	.align		4
.L_1283:
        /*0008*/ 	.byte	0x01, 0x35
	.zero		2


	//----- nvinfo : EIATTR_PARAM_CBANK
	.align		4
        /*000c*/ 	.byte	0x04, 0x0a
        /*000e*/ 	.short	(.L_1285 - .L_1284)
	.align		4
.L_1284:
        /*0010*/ 	.word	index@(.nv.constant0._ZN2at6native40_GLOBAL__N__2351210d_8_Shape_cu_49f7391c35CatArrayBatchedCopy_alignedK_contigINS1_10OpaqueTypeILj16EEEjLi4ELi64ELi64ELi16EEEvPT_NS1_25CatArrInputTensorMetadataIS5_T0_XT2_EXT3_EEENS1_16TensorSizeStrideIS8_Lj4EEEiS8_)
        /*0014*/ 	.short	0x0160
        /*0016*/ 	.short	0x0d70


	//----- nvinfo : EIATTR_CBANK_PARAM_SIZE
	.align		4
.L_1285:
        /*0018*/ 	.byte	0x03, 0x19
        /*001a*/ 	.short	0x0d70


	//----- nvinfo : EIATTR_KPARAM_INFO
	.align		4
        /*001c*/ 	.byte	0x04, 0x17
        /*001e*/ 	.short	(.L_1287 - .L_1286)
.L_1286:
        /*0020*/ 	.word	0x00000000
        /*0024*/ 	.short	0x0004
        /*0026*/ 	.short	0x0d6c
        /*0028*/ 	.byte	0x00, 0xf0, 0x11, 0x00


	//----- nvinfo : EIATTR_KPARAM_INFO
	.align		4
.L_1287:
        /*002c*/ 	.byte	0x04, 0x17
        /*002e*/ 	.short	(.L_1289 - .L_1288)
.L_1288:
        /*0030*/ 	.word	0x00000000
        /*0034*/ 	.short	0x0003
        /*0036*/ 	.short	0x0d68
        /*0038*/ 	.byte	0x00, 0xf0, 0x11, 0x00


	//----- nvinfo : EIATTR_KPARAM_INFO
	.align		4
.L_1289:
        /*003c*/ 	.byte	0x04, 0x17
        /*003e*/ 	.short	(.L_1291 - .L_1290)
.L_1290:
        /*0040*/ 	.word	0x00000000
        /*0044*/ 	.short	0x0002
        /*0046*/ 	.short	0x0d48
        /*0048*/ 	.byte	0x00, 0xf0, 0x81, 0x00


	//----- nvinfo : EIATTR_KPARAM_INFO
	.align		4
.L_1291:
        /*004c*/ 	.byte	0x04, 0x17
        /*004e*/ 	.short	(.L_1293 - .L_1292)
.L_1292:
        /*0050*/ 	.word	0x00000000
        /*0054*/ 	.short	0x0001
        /*0056*/ 	.short	0x0008
        /*0058*/ 	.byte	0x00, 0xf0, 0x01, 0x35


	//----- nvinfo : EIATTR_KPARAM_INFO
	.align		4
.L_1293:
        /*005c*/ 	.byte	0x04, 0x17
        /*005e*/ 	.short	(.L_1295 - .L_1294)
.L_1294:
        /*0060*/ 	.word	0x00000000
        /*0064*/ 	.short	0x0000
        /*0066*/ 	.short	0x0000
        /*0068*/ 	.byte	0x00, 0xf0, 0x21, 0x00


	//----- nvinfo : EIATTR_MAXREG_COUNT
	.align		4
.L_1295:
        /*006c*/ 	.byte	0x03, 0x1b
        /*006e*/ 	.short	0x00ff


	//----- nvinfo : EIATTR_MERCURY_ISA_VERSION
	.align		4
        /*0070*/ 	.byte	0x03, 0x5f
        /*0072*/ 	.short	0x0000


	//----- nvinfo : EIATTR_EXIT_INSTR_OFFSETS
	.align		4
        /*0074*/ 	.byte	0x04, 0x1c
        /*0076*/ 	.short	(.L_1297 - .L_1296)


	//   ....[0]....
.L_1296:
        /*0078*/ 	.word	0x00000090


	//   ....[1]....
        /*007c*/ 	.word	0x000006c0


	//   ....[2]....
        /*0080*/ 	.word	0x00000cb0


	//   ....[3]....
        /*0084*/ 	.word	0x00001a10


	//----- nvinfo : EIATTR_CRS_STACK_SIZE
	.align		4
.L_1297:
        /*0088*/ 	.byte	0x04, 0x1e
        /*008a*/ 	.short	(.L_1299 - .L_1298)
.L_1298:
        /*008c*/ 	.word	0x00000000
.L_1299:


//--------------------- .nv.info._ZN2at6native40_GLOBAL__N__2351210d_8_Shape_cu_49f7391c30CatArrayBatchedCopy_vectorizedINS1_10OpaqueTypeILj16EEEjLi4ELi64ELi64ELi16ELi1EEEvPcNS1_25CatArrInputTensorMetadataIT_T0_XT2_EXT3_EEENS1_16TensorSizeStrideIS8_Lj4EEEiS8_ --------------------------
	.section	.nv.info._ZN2at6native40_GLOBAL__N__2351210d_8_Shape_cu_49f7391c30CatArrayBatchedCopy_vectorizedINS1_10OpaqueTypeILj16EEEjLi4ELi64ELi64ELi16ELi1EEEvPcNS1_25CatArrInputTensorMetadataIT_T0_XT2_EXT3_EEENS1_16TensorSizeStrideIS8_Lj4EEEiS8_,"",@"SHT_CUDA_INFO"
	.sectionflags	@""
	.align	4


	//----- nvinfo : EIATTR_CUDA_API_VERSION
	.align		4
        /*0000*/ 	.byte	0x04, 0x37
        /*0002*/ 	.short	(.L_1301 - .L_1300)
.L_1300:
        /*0004*/ 	.word	0x00000082


	//----- nvinfo : EIATTR_SW2861232_WAR
	.align		4
.L_1301:
        /*0008*/ 	.byte	0x01, 0x35
	.zero		2


	//----- nvinfo : EIATTR_PARAM_CBANK
	.align		4
        /*000c*/ 	.byte	0x04, 0x0a
        /*000e*/ 	.short	(.L_1303 - .L_1302)
	.align		4
.L_1302:
        /*0010*/ 	.word	index@(.nv.constant0._ZN2at6native40_GLOBAL__N__2351210d_8_Shape_cu_49f7391c30CatArrayBatchedCopy_vectorizedINS1_10OpaqueTypeILj16EEEjLi4ELi64ELi64ELi16ELi1EEEvPcNS1_25CatArrInputTensorMetadataIT_T0_XT2_EXT3_EEENS1_16TensorSizeStrideIS8_Lj4EEEiS8_)
        /*0014*/ 	.short	0x0160
        /*0016*/ 	.short	0x0d70


	//----- nvinfo : EIATTR_CBANK_PARAM_SIZE
	.align		4
.L_1303:
        /*0018*/ 	.byte	0x03, 0x19
        /*001a*/ 	.short	0x0d70


	//----- nvinfo : EIATTR_KPARAM_INFO
	.align		4
        /*001c*/ 	.byte	0x04, 0x17
        /*001e*/ 	.short	(.L_1305 - .L_1304)
.L_1304:
        /*0020*/ 	.word	0x00000000
        /*0024*/ 	.short	0x0004
        /*0026*/ 	.short	0x0d6c
        /*0028*/ 	.byte	0x00, 0xf0, 0x11, 0x00


	//----- nvinfo : EIATTR_KPARAM_INFO
	.align		4
.L_1305:
        /*002c*/ 	.byte	0x04, 0x17
        /*002e*/ 	.short	(.L_1307 - .L_1306)
.L_1306:
        /*0030*/ 	.word	0x00000000
        /*0034*/ 	.short	0x0003
        /*0036*/ 	.short	0x0d68
        /*0038*/ 	.byte	0x00, 0xf0, 0x11, 0x00


	//----- nvinfo : EIATTR_KPARAM_INFO
	.align		4
.L_1307:
        /*003c*/ 	.byte	0x04, 0x17
        /*003e*/ 	.short	(.L_1309 - .L_1308)
.L_1308:
        /*0040*/ 	.word	0x00000000
        /*0044*/ 	.short	0x0002
        /*0046*/ 	.short	0x0d48
        /*0048*/ 	.byte	0x00, 0xf0, 0x81, 0x00


	//----- nvinfo : EIATTR_KPARAM_INFO
	.align		4
.L_1309:
        /*004c*/ 	.byte	0x04, 0x17
        /*004e*/ 	.short	(.L_1311 - .L_1310)
.L_1310:
        /*0050*/ 	.word	0x00000000
        /*0054*/ 	.short	0x0001
        /*0056*/ 	.short	0x0008
        /*0058*/ 	.byte	0x00, 0xf0, 0x01, 0x35


	//----- nvinfo : EIATTR_KPARAM_INFO
	.align		4
.L_1311:
        /*005c*/ 	.byte	0x04, 0x17
        /*005e*/ 	.short	(.L_1313 - .L_1312)
.L_1312:
        /*0060*/ 	.word	0x00000000
        /*0064*/ 	.short	0x0000
        /*0066*/ 	.short	0x0000
        /*0068*/ 	.byte	0x00, 0xf0, 0x21, 0x00


	//----- nvinfo : EIATTR_MAXREG_COUNT
	.align		4
.L_1313:
        /*006c*/ 	.byte	0x03, 0x1b
        /*006e*/ 	.short	0x00ff


	//----- nvinfo : EIATTR_MERCURY_ISA_VERSION
	.align		4
        /*0070*/ 	.byte	0x03, 0x5f
        /*0072*/ 	.short	0x0000


	//----- nvinfo : EIATTR_EXIT_INSTR_OFFSETS
	.align		4
        /*0074*/ 	.byte	0x04, 0x1c
        /*0076*/ 	.short	(.L_1315 - .L_1314)


	//   ....[0]....
.L_1314:
        /*0078*/ 	.word	0x00000090


	//   ....[1]....
        /*007c*/ 	.word	0x00000660


	//----- nvinfo : EIATTR_CRS_STACK_SIZE
	.align		4
.L_1315:
        /*0080*/ 	.byte	0x04, 0x1e
        /*0082*/ 	.short	(.L_1317 - .L_1316)
.L_1316:
        /*0084*/ 	.word	0x00000000
.L_1317:


//--------------------- .nv.info._ZN2at6native40_GLOBAL__N__2351210d_8_Shape_cu_49f7391c19CatArrayBatchedCopyINS1_10OpaqueTypeILj16EEEjLi3ELi64ELi64EEEvPT_NS1_25CatArrInputTensorMetadataIS5_T0_XT2_EXT3_EEENS1_16TensorSizeStrideIS8_Lj4EEEiS8_ --------------------------
	.section	.nv.info._ZN2at6native40_GLOBAL__N__2351210d_8_Shape_cu_49f7391c19CatArrayBatchedCopyINS1_10OpaqueTypeILj16EEEjLi3ELi64ELi64EEEvPT_NS1_25CatArrInputTensorMetadataIS5_T0_XT2_EXT3_EEENS1_16TensorSizeStrideIS8_Lj4EEEiS8_,"",@"SHT_CUDA_INFO"
	.sectionflags	@""
	.align	4


	//----- nvinfo : EIATTR_CUDA_API_VERSION
	.align		4
        /*0000*/ 	.byte	0x04, 0x37
        /*0002*/ 	.short	(.L_1319 - .L_1318)
.L_1318:
        /*0004*/ 	.word	0x00000082


	//----- nvinfo : EIATTR_SW2861232_WAR
	.align		4
.L_1319:
        /*0008*/ 	.byte	0x01, 0x35
	.zero		2


	//----- nvinfo : EIATTR_PARAM_CBANK
	.align		4
        /*000c*/ 	.byte	0x04, 0x0a
        /*000e*/ 	.short	(.L_1321 - .L_1320)
	.align		4
.L_1320:
        /*0010*/ 	.word	index@(.nv.constant0._ZN2at6native40_GLOBAL__N__2351210d_8_Shape_cu_49f7391c19CatArrayBatchedCopyINS1_10OpaqueTypeILj16EEEjLi3ELi64ELi64EEEvPT_NS1_25CatArrInputTensorMetadataIS5_T0_XT2_EXT3_EEENS1_16TensorSizeStrideIS8_Lj4EEEiS8_)
        /*0014*/ 	.short	0x0160
        /*0016*/ 	.short	0x0d70


	//----- nvinfo : EIATTR_CBANK_PARAM_SIZE
	.align		4
.L_1321:
        /*0018*/ 	.byte	0x03, 0x19
        /*001a*/ 	.short	0x0d70


	//----- nvinfo : EIATTR_KPARAM_INFO
	.align		4
        /*001c*/ 	.byte	0x04, 0x17
        /*001e*/ 	.short	(.L_1323 - .L_1322)
.L_1322:
        /*0020*/ 	.word	0x00000000
        /*0024*/ 	.short	0x0004
        /*0026*/ 	.short	0x0d6c
        /*0028*/ 	.byte	0x00, 0xf0, 0x11, 0x00


	//----- nvinfo : EIATTR_KPARAM_INFO
	.align		4
.L_1323:
        /*002c*/ 	.byte	0x04, 0x17
        /*002e*/ 	.short	(.L_1325 - .L_1324)
.L_1324:
        /*0030*/ 	.word	0x00000000
        /*0034*/ 	.short	0x0003
        /*0036*/ 	.short	0x0d68
        /*0038*/ 	.byte	0x00, 0xf0, 0x11, 0x00


	//----- nvinfo : EIATTR_KPARAM_INFO
	.align		4
.L_1325:
        /*003c*/ 	.byte	0x04, 0x17
        /*003e*/ 	.short	(.L_1327 - .L_1326)
.L_1326:
        /*0040*/ 	.word	0x00000000
        /*0044*/ 	.short	0x0002
        /*0046*/ 	.short	0x0d48
        /*0048*/ 	.byte	0x00, 0xf0, 0x81, 0x00


	//----- nvinfo : EIATTR_KPARAM_INFO
	.align		4
.L_1327:
        /*004c*/ 	.byte	0x04, 0x17
        /*004e*/ 	.short	(.L_1329 - .L_1328)
.L_1328:
        /*0050*/ 	.word	0x00000000
        /*0054*/ 	.short	0x0001
        /*0056*/ 	.short	0x0008
        /*0058*/ 	.byte	0x00, 0xf0, 0x01, 0x35


	//----- nvinfo : EIATTR_KPARAM_INFO
	.align		4
.L_1329:
        /*005c*/ 	.byte	0x04, 0x17
        /*005e*/ 	.short	(.L_1331 - .L_1330)
.L_1330:
        /*0060*/ 	.word	0x00000000
        /*0064*/ 	.short	0x0000
        /*0066*/ 	.short	0x0000
        /*0068*/ 	.byte	0x00, 0xf0, 0x21, 0x00


	//----- nvinfo : EIATTR_MAXREG_COUNT
	.align		4
.L_1331:
        /*006c*/ 	.byte	0x03, 0x1b
        /*006e*/ 	.short	0x00ff


	//----- nvinfo : EIATTR_MERCURY_ISA_VERSION
	.align		4
        /*0070*/ 	.byte	0x03, 0x5f
        /*0072*/ 	.short	0x0000


	//----- nvinfo : EIATTR_EXIT_INSTR_OFFSETS
	.align		4
        /*0074*/ 	.byte	0x04, 0x1c
        /*0076*/ 	.short	(.L_1333 - .L_1332)


	//   ....[0]....
.L_1332:
        /*0078*/ 	.word	0x00000090


	//   ....[1]....
        /*007c*/ 	.word	0x000004f0


	//   ....[2]....
        /*0080*/ 	.word	0x00000ba0


	//----- nvinfo : EIATTR_CRS_STACK_SIZE
	.align		4
.L_1333:
        /*0084*/ 	.byte	0x04, 0x1e
        /*0086*/ 	.short	(.L_1335 - .L_1334)
.L_1334:
        /*0088*/ 	.word	0x00000000
.L_1335:


//--------------------- .nv.info._ZN2at6native40_GLOBAL__N__2351210d_8_Shape_cu_49f7391c26CatArrayBatchedCopy_contigINS1_10OpaqueTypeILj16EEEjLi3ELi64ELi64EEEvPT_NS1_25CatArrInputTensorMetadataIS5_T0_XT2_EXT3_EEENS1_16TensorSizeStrideIS8_Lj4EEEiS8_ --------------------------
	.section	.nv.info._ZN2at6native40_GLOBAL__N__2351210d_8_Shape_cu_49f7391c26CatArrayBatchedCopy_contigINS1_10OpaqueTypeILj16EEEjLi3ELi64ELi64EEEvPT_NS1_25CatArrInputTensorMetadataIS5_T0_XT2_EXT3_EEENS1_16TensorSizeStrideIS8_Lj4EEEiS8_,"",@"SHT_CUDA_INFO"
	.sectionflags	@""
	.align	4


	//----- nvinfo : EIATTR_CUDA_API_VERSION
	.align		4
        /*0000*/ 	.byte	0x04, 0x37
        /*0002*/ 	.short	(.L_1337 - .L_1336)
.L_1336:
        /*0004*/ 	.word	0x00000082


	//----- nvinfo : EIATTR_SW2861232_WAR
	.align		4
.L_1337:
        /*0008*/ 	.byte	0x01, 0x35
	.zero		2


	//----- nvinfo : EIATTR_PARAM_CBANK
	.align		4
        /*000c*/ 	.byte	0x04, 0x0a
        /*000e*/ 	.short	(.L_1339 - .L_1338)
	.align		4
.L_1338:
        /*0010*/ 	.word	index@(.nv.constant0._ZN2at6native40_GLOBAL__N__2351210d_8_Shape_cu_49f7391c26CatArrayBatchedCopy_contigINS1_10OpaqueTypeILj16EEEjLi3ELi64ELi64EEEvPT_NS1_25CatArrInputTensorMetadataIS5_T0_XT2_EXT3_EEENS1_16TensorSizeStrideIS8_Lj4EEEiS8_)
        /*0014*/ 	.short	0x0160
        /*0016*/ 	.short	0x0d70


	//----- nvinfo : EIATTR_CBANK_PARAM_SIZE
	.align		4
.L_1339:
        /*0018*/ 	.byte	0x03, 0x19
        /*001a*/ 	.short	0x0d70


	//----- nvinfo : EIATTR_KPARAM_INFO
	.align		4
        /*001c*/ 	.byte	0x04, 0x17
        /*001e*/ 	.short	(.L_1341 - .L_1340)
.L_1340:
        /*0020*/ 	.word	0x00000000
        /*0024*/ 	.short	0x0004
        /*0026*/ 	.short	0x0d6c
        /*0028*/ 	.byte	0x00, 0xf0, 0x11, 0x00


	//----- nvinfo : EIATTR_KPARAM_INFO
	.align		4
.L_1341:
        /*002c*/ 	.byte	0x04, 0x17
        /*002e*/ 	.short	(.L_1343 - .L_1342)
.L_1342:
        /*0030*/ 	.word	0x00000000
        /*0034*/ 	.short	0x0003
        /*0036*/ 	.short	0x0d68
        /*0038*/ 	.byte	0x00, 0xf0, 0x11, 0x00


	//----- nvinfo : EIATTR_KPARAM_INFO
	.align		4
.L_1343:
        /*003c*/ 	.byte	0x04, 0x17
        /*003e*/ 	.short	(.L_1345 - .L_1344)
.L_1344:
        /*0040*/ 	.word	0x00000000
        /*0044*/ 	.short	0x0002
        /*0046*/ 	.short	0x0d48
        /*0048*/ 	.byte	0x00, 0xf0, 0x81, 0x00


	//----- nvinfo : EIATTR_KPARAM_INFO
	.align		4
.L_1345:
        /*004c*/ 	.byte	0x04, 0x17
        /*004e*/ 	.short	(.L_1347 - .L_1346)
.L_1346:
        /*0050*/ 	.word	0x00000000
        /*0054*/ 	.short	0x0001
        /*0056*/ 	.short	0x0008
        /*0058*/ 	.byte	0x00, 0xf0, 0x01, 0x35


	//----- nvinfo : EIATTR_KPARAM_INFO
	.align		4
.L_1347:
        /*005c*/ 	.byte	0x04, 0x17
        /*005e*/ 	.short	(.L_1349 - .L_1348)
.L_1348:
        /*0060*/ 	.word	0x00000000
        /*0064*/ 	.short	0x0000
        /*0066*/ 	.short	0x0000
        /*0068*/ 	.byte	0x00, 0xf0, 0x21, 0x00


	//----- nvinfo : EIATTR_MAXREG_COUNT
	.align		4
.L_1349:
        /*006c*/ 	.byte	0x03, 0x1b
        /*006e*/ 	.short	0x00ff


	//----- nvinfo : EIATTR_MERCURY_ISA_VERSION
	.align		4
        /*0070*/ 	.byte	0x03, 0x5f
        /*0072*/ 	.short	0x0000


	//----- nvinfo : EIATTR_EXIT_INSTR_OFFSETS
	.align		4
        /*0074*/ 	.byte	0x04, 0x1c
        /*0076*/ 	.short	(.L_1351 - .L_1350)


	//   ....[0]....
.L_1350:
        /*0078*/ 	.word	0x00000090


	//   ....[1]....
        /*007c*/ 	.word	0x000004b0


	//----- nvinfo : EIATTR_CRS_STACK_SIZE
	.align		4
.L_1351:
        /*0080*/ 	.byte	0x04, 0x1e
        /*0082*/ 	.short	(.L_1353 - .L_1352)
.L_1352:
        /*0084*/ 	.word	0x00000000
.L_1353:


//--------------------- .nv.info._ZN2at6native40_GLOBAL__N__2351210d_8_Shape_cu_49f7391c35CatArrayBatchedCopy_alignedK_contigINS1_10OpaqueTypeILj16EEEjLi3ELi64ELi64ELi8EEEvPT_NS1_25CatArrInputTensorMetadataIS5_T0_XT2_EXT3_EEENS1_16TensorSizeStrideIS8_Lj4EEEiS8_ --------------------------
	.section	.nv.info._ZN2at6native40_GLOBAL__N__2351210d_8_Shape_cu_49f7391c35CatArrayBatchedCopy_alignedK_contigINS1_10OpaqueTypeILj16EEEjLi3ELi64ELi64ELi8EEEvPT_NS1_25CatArrInputTensorMetadataIS5_T0_XT2_EXT3_EEENS1_16TensorSizeStrideIS8_Lj4EEEiS8_,"",@"SHT_CUDA_INFO"
	.sectionflags	@""
	.align	4


	//----- nvinfo : EIATTR_CUDA_API_VERSION
	.align		4
        /*0000*/ 	.byte	0x04, 0x37
        /*0002*/ 	.short	(.L_1355 - .L_1354)
.L_1354:
        /*0004*/ 	.word	0x00000082


	//----- nvinfo : EIATTR_SW2861232_WAR
	.align		4
.L_1355:
        /*0008*/ 	.byte	0x01, 0x35
	.zero		2


	//----- nvinfo : EIATTR_PARAM_CBANK
	.align		4
        /*000c*/ 	.byte	0x04, 0x0a
        /*000e*/ 	.short	(.L_1357 - .L_1356)
	.align		4
.L_1356:
        /*0010*/ 	.word	index@(.nv.constant0._ZN2at6native40_GLOBAL__N__2351210d_8_Shape_cu_49f7391c35CatArrayBatchedCopy_alignedK_contigINS1_10OpaqueTypeILj16EEEjLi3ELi64ELi64ELi8EEEvPT_NS1_25CatArrInputTensorMetadataIS5_T0_XT2_EXT3_EEENS1_16TensorSizeStrideIS8_Lj4EEEiS8_)
        /*0014*/ 	.short	0x0160
        /*0016*/ 	.short	0x0d70


	//----- nvinfo : EIATTR_CBANK_PARAM_SIZE
	.align		4
.L_1357:
        /*0018*/ 	.byte	0x03, 0x19
        /*001a*/ 	.short	0x0d70


	//----- nvinfo : EIATTR_KPARAM_INFO
	.align		4
        /*001c*/ 	.byte	0x04, 0x17
        /*001e*/ 	.short	(.L_1359 - .L_1358)
.L_1358:
        /*0020*/ 	.word	0x00000000
        /*0024*/ 	.short	0x0004
        /*0026*/ 	.short	0x0d6c
        /*0028*/ 	.byte	0x00, 0xf0, 0x11, 0x00


	//----- nvinfo : EIATTR_KPARAM_INFO
	.align		4
.L_1359:
        /*002c*/ 	.byte	0x04, 0x17
        /*002e*/ 	.short	(.L_1361 - .L_1360)
.L_1360:
        /*0030*/ 	.word	0x00000000
        /*0034*/ 	.short	0x0003
        /*0036*/ 	.short	0x0d68
        /*0038*/ 	.byte	0x00, 0xf0, 0x11, 0x00


	//----- nvinfo : EIATTR_KPARAM_INFO
	.align		4
.L_1361:
        /*003c*/ 	.byte	0x04, 0x17
        /*003e*/ 	.short	(.L_1363 - .L_1362)
.L_1362:
        /*0040*/ 	.word	0x00000000
        /*0044*/ 	.short	0x0002
        /*0046*/ 	.short	0x0d48
        /*0048*/ 	.byte	0x00, 0xf0, 0x81, 0x00


	//----- nvinfo : EIATTR_KPARAM_INFO
	.align		4
.L_1363:
        /*004c*/ 	.byte	0x04, 0x17
        /*004e*/ 	.short	(.L_1365 - .L_1364)
.L_1364:
        /*0050*/ 	.word	0x00000000
        /*0054*/ 	.short	0x0001
        /*0056*/ 	.short	0x0008
        /*0058*/ 	.byte	0x00, 0xf0, 0x01, 0x35


	//----- nvinfo : EIATTR_KPARAM_INFO
	.align		4
.L_1365:
        /*005c*/ 	.byte	0x04, 0x17
        /*005e*/ 	.short	(.L_1367 - .L_1366)
.L_1366:
        /*0060*/ 	.word	0x00000000
        /*0064*/ 	.short	0x0000
        /*0066*/ 	.short	0x0000
        /*0068*/ 	.byte	0x00, 0xf0, 0x21, 0x00


	//----- nvinfo : EIATTR_MAXREG_COUNT
	.align		4
.L_1367:
        /*006c*/ 	.byte	0x03, 0x1b
        /*006e*/ 	.short	0x00ff


	//----- nvinfo : EIATTR_MERCURY_ISA_VERSION
	.align		4
        /*0070*/ 	.byte	0x03, 0x5f
        /*0072*/ 	.short	0x0000


	//----- nvinfo : EIATTR_EXIT_INSTR_OFFSETS
	.align		4
        /*0074*/ 	.byte	0x04, 0x1c
        /*0076*/ 	.short	(.L_1369 - .L_1368)


	//   ....[0]....
.L_1368:
        /*0078*/ 	.word	0x00000090


	//   ....[1]....
        /*007c*/ 	.word	0x00000520


	//   ....[2]....
        /*0080*/ 	.word	0x00000990


	//   ....[3]....
        /*0084*/ 	.word	0x00001320


	//----- nvinfo : EIATTR_CRS_STACK_SIZE
	.align		4
.L_1369:
        /*0088*/ 	.byte	0x04, 0x1e
        /*008a*/ 	.short	(.L_1371 - .L_1370)
.L_1370:
        /*008c*/ 	.word	0x00000000
.L_1371:


//--------------------- .nv.info._ZN2at6native40_GLOBAL__N__2351210d_8_Shape_cu_49f7391c35CatArrayBatchedCopy_alignedK_contigINS1_10OpaqueTypeILj16EEEjLi3ELi64ELi64ELi16EEEvPT_NS1_25CatArrInputTensorMetadataIS5_T0_XT2_EXT3_EEENS1_16TensorSizeStrideIS8_Lj4EEEiS8_ --------------------------
	.section	.nv.info._ZN2at6native40_GLOBAL__N__2351210d_8_Shape_cu_49f7391c35CatArrayBatchedCopy_alignedK_contigINS1_10OpaqueTypeILj16EEEjLi3ELi64ELi64ELi16EEEvPT_NS1_25CatArrInputTensorMetadataIS5_T0_XT2_EXT3_EEENS1_16TensorSizeStrideIS8_Lj4EEEiS8_,"",@"SHT_CUDA_INFO"
	.sectionflags	@""
	.align	4


	//----- nvinfo : EIATTR_CUDA_API_VERSION
	.align		4
        /*0000*/ 	.byte	0x04, 0x37
        /*0002*/ 	.short	(.L_1373 - .L_1372)
.L_1372:
        /*0004*/ 	.word	0x00000082


	//----- nvinfo : EIATTR_SW2861232_WAR
	.align		4
.L_1373:
        /*0008*/ 	.byte	0x01, 0x35
	.zero		2


	//----- nvinfo : EIATTR_PARAM_CBANK
	.align		4
        /*000c*/ 	.byte	0x04, 0x0a
        /*000e*/ 	.short	(.L_1375 - .L_1374)
	.align		4
.L_1374:
        /*0010*/ 	.word	index@(.nv.constant0._ZN2at6native40_GLOBAL__N__2351210d_8_Shape_cu_49f7391c35CatArrayBatchedCopy_alignedK_contigINS1_10OpaqueTypeILj16EEEjLi3ELi64ELi64ELi16EEEvPT_NS1_25CatArrInputTensorMetadataIS5_T0_XT2_EXT3_EEENS1_16TensorSizeStrideIS8_Lj4EEEiS8_)
        /*0014*/ 	.short	0x0160
        /*0016*/ 	.short	0x0d70


	//----- nvinfo : EIATTR_CBANK_PARAM_SIZE
	.align		4
.L_1375:
        /*0018*/ 	.byte	0x03, 0x19
        /*001a*/ 	.short	0x0d70


	//----- nvinfo : EIATTR_KPARAM_INFO
	.align		4
        /*001c*/ 	.byte	0x04, 0x17
        /*001e*/ 	.short	(.L_1377 - .L_1376)
.L_1376:
        /*0020*/ 	.word	0x00000000
        /*0024*/ 	.short	0x0004
        /*0026*/ 	.short	0x0d6c
        /*0028*/ 	.byte	0x00, 0xf0, 0x11, 0x00


	//----- nvinfo : EIATTR_KPARAM_INFO
	.align		4
.L_1377:
        /*002c*/ 	.byte	0x04, 0x17
        /*002e*/ 	.short	(.L_1379 - .L_1378)
.L_1378:
        /*0030*/ 	.word	0x00000000
        /*0034*/ 	.short	0x0003
        /*0036*/ 	.short	0x0d68
        /*0038*/ 	.byte	0x00, 0xf0, 0x11, 0x00


	//----- nvinfo : EIATTR_KPARAM_INFO
	.align		4
.L_1379:
        /*003c*/ 	.byte	0x04, 0x17
        /*003e*/ 	.short	(.L_1381 - .L_1380)
.L_1380:
        /*0040*/ 	.word	0x00000000
        /*0044*/ 	.short	0x0002
        /*0046*/ 	.short	0x0d48
        /*0048*/ 	.byte	0x00, 0xf0, 0x81, 0x00


	//----- nvinfo : EIATTR_KPARAM_INFO
	.align		4
.L_1381:
        /*004c*/ 	.byte	0x04, 0x17
        /*004e*/ 	.short	(.L_1383 - .L_1382)
.L_1382:
        /*0050*/ 	.word	0x00000000
        /*0054*/ 	.short	0x0001
        /*0056*/ 	.short	0x0008
        /*0058*/ 	.byte	0x00, 0xf0, 0x01, 0x35


	//----- nvinfo : EIATTR_KPARAM_INFO
	.align		4
.L_1383:
        /*005c*/ 	.byte	0x04, 0x17
        /*005e*/ 	.short	(.L_1385 - .L_1384)
.L_1384:
        /*0060*/ 	.word	0x00000000
        /*0064*/ 	.short	0x0000
        /*0066*/ 	.short	0x0000
        /*0068*/ 	.byte	0x00, 0xf0, 0x21, 0x00


	//----- nvinfo : EIATTR_MAXREG_COUNT
	.align		4
.L_1385:
        /*006c*/ 	.byte	0x03, 0x1b
        /*006e*/ 	.short	0x00ff


	//----- nvinfo : EIATTR_MERCURY_ISA_VERSION
	.align		4
        /*0070*/ 	.byte	0x03, 0x5f
        /*0072*/ 	.short	0x0000


	//----- nvinfo : EIATTR_EXIT_INSTR_OFFSETS
	.align		4
        /*0074*/ 	.byte	0x04, 0x1c
        /*0076*/ 	.short	(.L_1387 - .L_1386)


	//   ....[0]....
.L_1386:
        /*0078*/ 	.word	0x00000090


	//   ....[1]....
        /*007c*/ 	.word	0x00000520


	//   ....[2]....
        /*0080*/ 	.word	0x00000990


	//   ....[3]....
        /*0084*/ 	.word	0x00001320


	//----- nvinfo : EIATTR_CRS_STACK_SIZE
	.align		4
.L_1387:
        /*0088*/ 	.byte	0x04, 0x1e
        /*008a*/ 	.short	(.L_1389 - .L_1388)
.L_1388:
        /*008c*/ 	.word	0x00000000
.L_1389:


//--------------------- .nv.info._ZN2at6native40_GLOBAL__N__2351210d_8_Shape_cu_49f7391c30CatArrayBatchedCopy_vectorizedINS1_10OpaqueTypeILj16EEEjLi3ELi64ELi64ELi16ELi1EEEvPcNS1_25CatArrInputTensorMetadataIT_T0_XT2_EXT3_EEENS1_16TensorSizeStrideIS8_Lj4EEEiS8_ --------------------------
	.section	.nv.info._ZN2at6native40_GLOBAL__N__2351210d_8_Shape_cu_49f7391c30CatArrayBatchedCopy_vectorizedINS1_10OpaqueTypeILj16EEEjLi3ELi64ELi64ELi16ELi1EEEvPcNS1_25CatArrInputTensorMetadataIT_T0_XT2_EXT3_EEENS1_16TensorSizeStrideIS8_Lj4EEEiS8_,"",@"SHT_CUDA_INFO"
	.sectionflags	@""
	.align	4


	//----- nvinfo : EIATTR_CUDA_API_VERSION
	.align		4
        /*0000*/ 	.byte	0x04, 0x37
        /*0002*/ 	.short	(.L_1391 - .L_1390)
.L_1390:
        /*0004*/ 	.word	0x00000082


	//----- nvinfo : EIATTR_SW2861232_WAR
	.align		4
.L_1391:
        /*0008*/ 	.byte	0x01, 0x35
	.zero		2


	//----- nvinfo : EIATTR_PARAM_CBANK
	.align		4
        /*000c*/ 	.byte	0x04, 0x0a
        /*000e*/ 	.short	(.L_1393 - .L_1392)
	.align		4
.L_1392:
        /*0010*/ 	.word	index@(.nv.constant0._ZN2at6native40_GLOBAL__N__2351210d_8_Shape_cu_49f7391c30CatArrayBatchedCopy_vectorizedINS1_10OpaqueTypeILj16EEEjLi3ELi64ELi64ELi16ELi1EEEvPcNS1_25CatArrInputTensorMetadataIT_T0_XT2_EXT3_EEENS1_16TensorSizeStrideIS8_Lj4EEEiS8_)
        /*0014*/ 	.short	0x0160
        /*0016*/ 	.short	0x0d70


	//----- nvinfo : EIATTR_CBANK_PARAM_SIZE
	.align		4
.L_1393:
        /*0018*/ 	.byte	0x03, 0x19
        /*001a*/ 	.short	0x0d70


	//----- nvinfo : EIATTR_KPARAM_INFO
	.align		4
        /*001c*/ 	.byte	0x04, 0x17
        /*001e*/ 	.short	(.L_1395 - .L_1394)
.L_1394:
        /*0020*/ 	.word	0x00000000
        /*0024*/ 	.short	0x0004
        /*0026*/ 	.short	0x0d6c
        /*0028*/ 	.byte	0x00, 0xf0, 0x11, 0x00


	//----- nvinfo : EIATTR_KPARAM_INFO
	.align		4
.L_1395:
        /*002c*/ 	.byte	0x04, 0x17
        /*002e*/ 	.short	(.L_1397 - .L_1396)
.L_1396:
        /*0030*/ 	.word	0x00000000
        /*0034*/ 	.short	0x0003
        /*0036*/ 	.short	0x0d68
        /*0038*/ 	.byte	0x00, 0xf0, 0x11, 0x00


	//----- nvinfo : EIATTR_KPARAM_INFO
	.align		4
.L_1397:
        /*003c*/ 	.byte	0x04, 0x17
        /*003e*/ 	.short	(.L_1399 - .L_1398)
.L_1398:
        /*0040*/ 	.word	0x00000000
        /*0044*/ 	.short	0x0002
        /*0046*/ 	.short	0x0d48
        /*0048*/ 	.byte	0x00, 0xf0, 0x81, 0x00


	//----- nvinfo : EIATTR_KPARAM_INFO
	.align		4
.L_1399:
        /*004c*/ 	.byte	0x04, 0x17
        /*004e*/ 	.short	(.L_1401 - .L_1400)
.L_1400:
        /*0050*/ 	.word	0x00000000
        /*0054*/ 	.short	0x0001
        /*0056*/ 	.short	0x0008
        /*0058*/ 	.byte	0x00, 0xf0, 0x01, 0x35


	//----- nvinfo : EIATTR_KPARAM_INFO
	.align		4
.L_1401:
        /*005c*/ 	.byte	0x04, 0x17
        /*005e*/ 	.short	(.L_1403 - .L_1402)
.L_1402:
        /*0060*/ 	.word	0x00000000
        /*0064*/ 	.short	0x0000
        /*0066*/ 	.short	0x0000
        /*0068*/ 	.byte	0x00, 0xf0, 0x21, 0x00


	//----- nvinfo : EIATTR_MAXREG_COUNT
	.align		4
.L_1403:
        /*006c*/ 	.byte	0x03, 0x1b
        /*006e*/ 	.short	0x00ff


	//----- nvinfo : EIATTR_MERCURY_ISA_VERSION
	.align		4
        /*0070*/ 	.byte	0x03, 0x5f
        /*0072*/ 	.short	0x0000


	//----- nvinfo : EIATTR_EXIT_INSTR_OFFSETS
	.align		4
        /*0074*/ 	.byte	0x04, 0x1c
        /*0076*/ 	.short	(.L_1405 - .L_1404)


	//   ....[0]....
.L_1404:
        /*0078*/ 	.word	0x00000090


	//   ....[1]....
        /*007c*/ 	.word	0x000004e0


	//----- nvinfo : EIATTR_CRS_STACK_SIZE
	.align		4
.L_1405:
        /*0080*/ 	.byte	0x04, 0x1e
        /*0082*/ 	.short	(.L_1407 - .L_1406)
.L_1406:
        /*0084*/ 	.word	0x00000000
.L_1407:


//--------------------- .nv.info._ZN2at6native40_GLOBAL__N__2351210d_8_Shape_cu_49f7391c19CatArrayBatchedCopyINS1_10OpaqueTypeILj16EEEjLi2ELi64ELi64EEEvPT_NS1_25CatArrInputTensorMetadataIS5_T0_XT2_EXT3_EEENS1_16TensorSizeStrideIS8_Lj4EEEiS8_ --------------------------
	.section	.nv.info._ZN2at6native40_GLOBAL__N__2351210d_8_Shape_cu_49f7391c19CatArrayBatchedCopyINS1_10OpaqueTypeILj16EEEjLi2ELi64ELi64EEEvPT_NS1_25CatArrInputTensorMetadataIS5_T0_XT2_EXT3_EEENS1_16TensorSizeStrideIS8_Lj4EEEiS8_,"",@"SHT_CUDA_INFO"
	.sectionflags	@""
	.align	4


	//----- nvinfo : EIATTR_CUDA_API_VERSION
	.align		4
        /*0000*/ 	.byte	0x04, 0x37
        /*0002*/ 	.short	(.L_1409 - .L_1408)
.L_1408:
        /*0004*/ 	.word	0x00000082


	//----- nvinfo : EIATTR_SW2861232_WAR
	.align		4
.L_1409:
        /*0008*/ 	.byte	0x01, 0x35
	.zero		2


	//----- nvinfo : EIATTR_PARAM_CBANK
	.align		4
        /*000c*/ 	.byte	0x04, 0x0a
        /*000e*/ 	.short	(.L_1411 - .L_1410)
	.align		4
.L_1410:
        /*0010*/ 	.word	index@(.nv.constant0._ZN2at6native40_GLOBAL__N__2351210d_8_Shape_cu_49f7391c19CatArrayBatchedCopyINS1_10OpaqueTypeILj16EEEjLi2ELi64ELi64EEEvPT_NS1_25CatArrInputTensorMetadataIS5_T0_XT2_EXT3_EEENS1_16TensorSizeStrideIS8_Lj4EEEiS8_)
        /*0014*/ 	.short	0x0160
        /*0016*/ 	.short	0x0d70


	//----- nvinfo : EIATTR_CBANK_PARAM_SIZE
	.align		4
.L_1411:
        /*0018*/ 	.byte	0x03, 0x19
        /*001a*/ 	.short	0x0d70


	//----- nvinfo : EIATTR_KPARAM_INFO
	.align		4
        /*001c*/ 	.byte	0x04, 0x17
        /*001e*/ 	.short	(.L_1413 - .L_1412)
.L_1412:
        /*0020*/ 	.word	0x00000000
        /*0024*/ 	.short	0x0004
        /*0026*/ 	.short	0x0d6c
        /*0028*/ 	.byte	0x00, 0xf0, 0x11, 0x00


	//----- nvinfo : EIATTR_KPARAM_INFO
	.align		4
.L_1413:
        /*002c*/ 	.byte	0x04, 0x17
        /*002e*/ 	.short	(.L_1415 - .L_1414)
.L_1414:
        /*0030*/ 	.word	0x00000000
        /*0034*/ 	.short	0x0003
        /*0036*/ 	.short	0x0d68
        /*0038*/ 	.byte	0x00, 0xf0, 0x11, 0x00


	//----- nvinfo : EIATTR_KPARAM_INFO
	.align		4
.L_1415:
        /*003c*/ 	.byte	0x04, 0x17
        /*003e*/ 	.short	(.L_1417 - .L_1416)
.L_1416:
        /*0040*/ 	.word	0x00000000
        /*0044*/ 	.short	0x0002
        /*0046*/ 	.short	0x0d48
        /*0048*/ 	.byte	0x00, 0xf0, 0x81, 0x00


	//----- nvinfo : EIATTR_KPARAM_INFO
	.align		4
.L_1417:
        /*004c*/ 	.byte	0x04, 0x17
        /*004e*/ 	.short	(.L_1419 - .L_1418)
.L_1418:
        /*0050*/ 	.word	0x00000000
        /*0054*/ 	.short	0x0001
        /*0056*/ 	.short	0x0008
        /*0058*/ 	.byte	0x00, 0xf0, 0x01, 0x35


	//----- nvinfo : EIATTR_KPARAM_INFO
	.align		4
.L_1419:
        /*005c*/ 	.byte	0x04, 0x17
        /*005e*/ 	.short	(.L_1421 - .L_1420)
.L_1420:
        /*0060*/ 	.word	0x00000000
        /*0064*/ 	.short	0x0000
        /*0066*/ 	.short	0x0000
        /*0068*/ 	.byte	0x00, 0xf0, 0x21, 0x00


	//----- nvinfo : EIATTR_MAXREG_COUNT
	.align		4
.L_1421:
        /*006c*/ 	.byte	0x03, 0x1b
        /*006e*/ 	.short	0x00ff


	//----- nvinfo : EIATTR_MERCURY_ISA_VERSION
	.align		4
        /*0070*/ 	.byte	0x03, 0x5f
        /*0072*/ 	.short	0x0000


	//----- nvinfo : EIATTR_EXIT_INSTR_OFFSETS
	.align		4
        /*0074*/ 	.byte	0x04, 0x1c
        /*0076*/ 	.short	(.L_1423 - .L_1422)


	//   ....[0]....
.L_1422:
        /*0078*/ 	.word	0x00000090


	//   ....[1]....
        /*007c*/ 	.word	0x00000370


	//   ....[2]....
        /*0080*/ 	.word	0x00000720


	//----- nvinfo : EIATTR_CRS_STACK_SIZE
	.align		4
.L_1423:
        /*0084*/ 	.byte	0x04, 0x1e
        /*0086*/ 	.short	(.L_1425 - .L_1424)
.L_1424:
        /*0088*/ 	.word	0x00000000
.L_1425:


//--------------------- .nv.info._ZN2at6native40_GLOBAL__N__2351210d_8_Shape_cu_49f7391c26CatArrayBatchedCopy_contigINS1_10OpaqueTypeILj16EEEjLi2ELi64ELi64EEEvPT_NS1_25CatArrInputTensorMetadataIS5_T0_XT2_EXT3_EEENS1_16TensorSizeStrideIS8_Lj4EEEiS8_ --------------------------
	.section	.nv.info._ZN2at6native40_GLOBAL__N__2351210d_8_Shape_cu_49f7391c26CatArrayBatchedCopy_contigINS1_10OpaqueTypeILj16EEEjLi2ELi64ELi64EEEvPT_NS1_25CatArrInputTensorMetadataIS5_T0_XT2_EXT3_EEENS1_16TensorSizeStrideIS8_Lj4EEEiS8_,"",@"SHT_CUDA_INFO"
	.sectionflags	@""
	.align	4


	//----- nvinfo : EIATTR_CUDA_API_VERSION
	.align		4
        /*0000*/ 	.byte	0x04, 0x37
        /*0002*/ 	.short	(.L_1427 - .L_1426)
.L_1426:
        /*0004*/ 	.word	0x00000082


	//----- nvinfo : EIATTR_SW2861232_WAR
	.align		4
.L_1427:
        /*0008*/ 	.byte	0x01, 0x35
	.zero		2


	//----- nvinfo : EIATTR_PARAM_CBANK
	.align		4
        /*000c*/ 	.byte	0x04, 0x0a
        /*000e*/ 	.short	(.L_1429 - .L_1428)
	.align		4
.L_1428:
        /*0010*/ 	.word	index@(.nv.constant0._ZN2at6native40_GLOBAL__N__2351210d_8_Shape_cu_49f7391c26CatArrayBatchedCopy_contigINS1_10OpaqueTypeILj16EEEjLi2ELi64ELi64EEEvPT_NS1_25CatArrInputTensorMetadataIS5_T0_XT2_EXT3_EEENS1_16TensorSizeStrideIS8_Lj4EEEiS8_)
        /*0014*/ 	.short	0x0160
        /*0016*/ 	.short	0x0d70


	//----- nvinfo : EIATTR_CBANK_PARAM_SIZE
	.align		4
.L_1429:
        /*0018*/ 	.byte	0x03, 0x19
        /*001a*/ 	.short	0x0d70


	//----- nvinfo : EIATTR_KPARAM_INFO
	.align		4
        /*001c*/ 	.byte	0x04, 0x17
        /*001e*/ 	.short	(.L_1431 - .L_1430)
.L_1430:
        /*0020*/ 	.word	0x00000000
        /*0024*/ 	.short	0x0004
        /*0026*/ 	.short	0x0d6c
        /*0028*/ 	.byte	0x00, 0xf0, 0x11, 0x00


	//----- nvinfo : EIATTR_KPARAM_INFO
	.align		4
.L_1431:
        /*002c*/ 	.byte	0x04, 0x17
        /*002e*/ 	.short	(.L_1433 - .L_1432)
.L_1432:
        /*0030*/ 	.word	0x00000000
        /*0034*/ 	.short	0x0003
        /*0036*/ 	.short	0x0d68
        /*0038*/ 	.byte	0x00, 0xf0, 0x11, 0x00


	//----- nvinfo : EIATTR_KPARAM_INFO
	.align		4
.L_1433:
        /*003c*/ 	.byte	0x04, 0x17
        /*003e*/ 	.short	(.L_1435 - .L_1434)
.L_1434:
        /*0040*/ 	.word	0x00000000
        /*0044*/ 	.short	0x0002
        /*0046*/ 	.short	0x0d48
        /*0048*/ 	.byte	0x00, 0xf0, 0x81, 0x00


	//----- nvinfo : EIATTR_KPARAM_INFO
	.align		4
.L_1435:
        /*004c*/ 	.byte	0x04, 0x17
        /*004e*/ 	.short	(.L_1437 - .L_1436)
.L_1436:
        /*0050*/ 	.word	0x00000000
        /*0054*/ 	.short	0x0001
        /*0056*/ 	.short	0x0008
        /*0058*/ 	.byte	0x00, 0xf0, 0x01, 0x35


	//----- nvinfo : EIATTR_KPARAM_INFO
	.align		4
.L_1437:
        /*005c*/ 	.byte	0x04, 0x17
        /*005e*/ 	.short	(.L_1439 - .L_1438)
.L_1438:
        /*0060*/ 	.word	0x00000000
        /*0064*/ 	.short	0x0000
        /*0066*/ 	.short	0x0000
        /*0068*/ 	.byte	0x00, 0xf0, 0x21, 0x00


	//----- nvinfo : EIATTR_MAXREG_COUNT
	.align		4
.L_1439:
        /*006c*/ 	.byte	0x03, 0x1b
        /*006e*/ 	.short	0x00ff


	//----- nvinfo : EIATTR_MERCURY_ISA_VERSION
	.align		4
        /*0070*/ 	.byte	0x03, 0x5f
        /*0072*/ 	.short	0x0000


	//----- nvinfo : EIATTR_EXIT_INSTR_OFFSETS
	.align		4
        /*0074*/ 	.byte	0x04, 0x1c
        /*0076*/ 	.short	(.L_1441 - .L_1440)


	//   ....[0]....
.L_1440:
        /*0078*/ 	.word	0x00000090


	//   ....[1]....
        /*007c*/ 	.word	0x00000340


	//----- nvinfo : EIATTR_CRS_STACK_SIZE
	.align		4
.L_1441:
        /*0080*/ 	.byte	0x04, 0x1e
        /*0082*/ 	.short	(.L_1443 - .L_1442)
.L_1442:
        /*0084*/ 	.word	0x00000000
.L_1443:


//--------------------- .nv.info._ZN2at6native40_GLOBAL__N__2351210d_8_Shape_cu_49f7391c35CatArrayBatchedCopy_alignedK_contigINS1_10OpaqueTypeILj16EEEjLi2ELi64ELi64ELi8EEEvPT_NS1_25CatArrInputTensorMetadataIS5_T0_XT2_EXT3_EEENS1_16TensorSizeStrideIS8_Lj4EEEiS8_ --------------------------
	.section	.nv.info._ZN2at6native40_GLOBAL__N__2351210d_8_Shape_cu_49f7391c35CatArrayBatchedCopy_alignedK_contigINS1_10OpaqueTypeILj16EEEjLi2ELi64ELi64ELi8EEEvPT_NS1_25CatArrInputTensorMetadataIS5_T0_XT2_EXT3_EEENS1_16TensorSizeStrideIS8_Lj4EEEiS8_,"",@"SHT_CUDA_INFO"
	.sectionflags	@""
	.align	4


	//----- nvinfo : EIATTR_CUDA_API_VERSION
	.align		4
        /*0000*/ 	.byte	0x04, 0x37
        /*0002*/ 	.short	(.L_1445 - .L_1444)
.L_1444:
        /*0004*/ 	.word	0x00000082


	//----- nvinfo : EIATTR_SW2861232_WAR
	.align		4
.L_1445:
        /*0008*/ 	.byte	0x01, 0x35
	.zero		2


	//----- nvinfo : EIATTR_PARAM_CBANK
	.align		4
        /*000c*/ 	.byte	0x04, 0x0a
        /*000e*/ 	.short	(.L_1447 - .L_1446)
	.align		4
.L_1446:
        /*0010*/ 	.word	index@(.nv.constant0._ZN2at6native40_GLOBAL__N__2351210d_8_Shape_cu_49f7391c35CatArrayBatchedCopy_alignedK_contigINS1_10OpaqueTypeILj16EEEjLi2ELi64ELi64ELi8EEEvPT_NS1_25CatArrInputTensorMetadataIS5_T0_XT2_EXT3_EEENS1_16TensorSizeStrideIS8_Lj4EEEiS8_)
        /*0014*/ 	.short	0x0160
        /*0016*/ 	.short	0x0d70


	//----- nvinfo : EIATTR_CBANK_PARAM_SIZE
	.align		4
.L_1447:
        /*0018*/ 	.byte	0x03, 0x19
        /*001a*/ 	.short	0x0d70


	//----- nvinfo : EIATTR_KPARAM_INFO
	.align		4
        /*001c*/ 	.byte	0x04, 0x17
        /*001e*/ 	.short	(.L_1449 - .L_1448)
.L_1448:
        /*0020*/ 	.word	0x00000000
        /*0024*/ 	.short	0x0004
        /*0026*/ 	.short	0x0d6c
        /*0028*/ 	.byte	0x00, 0xf0, 0x11, 0x00


	//----- nvinfo : EIATTR_KPARAM_INFO
	.align		4
.L_1449:
        /*002c*/ 	.byte	0x04, 0x17
        /*002e*/ 	.short	(.L_1451 - .L_1450)
.L_1450:
        /*0030*/ 	.word	0x00000000
        /*0034*/ 	.short	0x0003
        /*0036*/ 	.short	0x0d68
        /*0038*/ 	.byte	0x00, 0xf0, 0x11, 0x00


	//----- nvinfo : EIATTR_KPARAM_INFO
	.align		4
.L_1451:
        /*003c*/ 	.byte	0x04, 0x17
        /*003e*/ 	.short	(.L_1453 - .L_1452)
.L_1452:
        /*0040*/ 	.word	0x00000000
        /*0044*/ 	.short	0x0002
        /*0046*/ 	.short	0x0d48
        /*0048*/ 	.byte	0x00, 0xf0, 0x81, 0x00


	//----- nvinfo : EIATTR_KPARAM_INFO
	.align		4
.L_1453:
        /*004c*/ 	.byte	0x04, 0x17
        /*004e*/ 	.short	(.L_1455 - .L_1454)
.L_1454:
        /*0050*/ 	.word	0x00000000
        /*0054*/ 	.short	0x0001
        /*0056*/ 	.short	0x0008
        /*0058*/ 	.byte	0x00, 0xf0, 0x01, 0x35


	//----- nvinfo : EIATTR_KPARAM_INFO
	.align		4
.L_1455:
        /*005c*/ 	.byte	0x04, 0x17
        /*005e*/ 	.short	(.L_1457 - .L_1456)
.L_1456:
        /*0060*/ 	.word	0x00000000
        /*0064*/ 	.short	0x0000
        /*0066*/ 	.short	0x0000
        /*0068*/ 	.byte	0x00, 0xf0, 0x21, 0x00


	//----- nvinfo : EIATTR_MAXREG_COUNT
	.align		4
.L_1457:
        /*006c*/ 	.byte	0x03, 0x1b
        /*006e*/ 	.short	0x00ff


	//----- nvinfo : EIATTR_MERCURY_ISA_VERSION
	.align		4
        /*0070*/ 	.byte	0x03, 0x5f
        /*0072*/ 	.short	0x0000


	//----- nvinfo : EIATTR_EXIT_INSTR_OFFSETS
	.align		4
        /*0074*/ 	.byte	0x04, 0x1c
        /*0076*/ 	.short	(.L_1459 - .L_1458)


	//   ....[0]....
.L_1458:
        /*0078*/ 	.word	0x00000090


	//   ....[1]....
        /*007c*/ 	.word	0x000003b0


	//   ....[2]....
        /*0080*/ 	.word	0x00000690


	//   ....[3]....
        /*0084*/ 	.word	0x00000c20


	//----- nvinfo : EIATTR_CRS_STACK_SIZE
	.align		4
.L_1459:
        /*0088*/ 	.byte	0x04, 0x1e
        /*008a*/ 	.short	(.L_1461 - .L_1460)
.L_1460:
        /*008c*/ 	.word	0x00000000
.L_1461:


//--------------------- .nv.info._ZN2at6native40_GLOBAL__N__2351210d_8_Shape_cu_49f7391c35CatArrayBatchedCopy_alignedK_contigINS1_10OpaqueTypeILj16EEEjLi2ELi64ELi64ELi16EEEvPT_NS1_25CatArrInputTensorMetadataIS5_T0_XT2_EXT3_EEENS1_16TensorSizeStrideIS8_Lj4EEEiS8_ --------------------------
	.section	.nv.info._ZN2at6native40_GLOBAL__N__2351210d_8_Shape_cu_49f7391c35CatArrayBatchedCopy_alignedK_contigINS1_10OpaqueTypeILj16EEEjLi2ELi64ELi64ELi16EEEvPT_NS1_25CatArrInputTensorMetadataIS5_T0_XT2_EXT3_EEENS1_16TensorSizeStrideIS8_Lj4EEEiS8_,"",@"SHT_CUDA_INFO"
	.sectionflags	@""
	.align	4


	//----- nvinfo : EIATTR_CUDA_API_VERSION
	.align		4
        /*0000*/ 	.byte	0x04, 0x37
        /*0002*/ 	.short	(.L_1463 - .L_1462)
.L_1462:
        /*0004*/ 	.word	0x00000082


	//----- nvinfo : EIATTR_SW2861232_WAR
	.align		4
.L_1463:
        /*0008*/ 	.byte	0x01, 0x35
	.zero		2


	//----- nvinfo : EIATTR_PARAM_CBANK
	.align		4
        /*000c*/ 	.byte	0x04, 0x0a
        /*000e*/ 	.short	(.L_1465 - .L_1464)
	.align		4
.L_1464:
        /*0010*/ 	.word	index@(.nv.constant0._ZN2at6native40_GLOBAL__N__2351210d_8_Shape_cu_49f7391c35CatArrayBatchedCopy_alignedK_contigINS1_10OpaqueTypeILj16EEEjLi2ELi64ELi64ELi16EEEvPT_NS1_25CatArrInputTensorMetadataIS5_T0_XT2_EXT3_EEENS1_16TensorSizeStrideIS8_Lj4EEEiS8_)
        /*0014*/ 	.short	0x0160
        /*0016*/ 	.short	0x0d70


	//----- nvinfo : EIATTR_CBANK_PARAM_SIZE
	.align		4
.L_1465:
        /*0018*/ 	.byte	0x03, 0x19
        /*001a*/ 	.short	0x0d70


	//----- nvinfo : EIATTR_KPARAM_INFO
	.align		4
        /*001c*/ 	.byte	0x04, 0x17
        /*001e*/ 	.short	(.L_1467 - .L_1466)
.L_1466:
        /*0020*/ 	.word	0x00000000
        /*0024*/ 	.short	0x0004
        /*0026*/ 	.short	0x0d6c
        /*0028*/ 	.byte	0x00, 0xf0, 0x11, 0x00


	//----- nvinfo : EIATTR_KPARAM_INFO
	.align		4
.L_1467:
        /*002c*/ 	.byte	0x04, 0x17
        /*002e*/ 	.short	(.L_1469 - .L_1468)
.L_1468:
        /*0030*/ 	.word	0x00000000
        /*0034*/ 	.short	0x0003
        /*0036*/ 	.short	0x0d68
        /*0038*/ 	.byte	0x00, 0xf0, 0x11, 0x00


	//----- nvinfo : EIATTR_KPARAM_INFO
	.align		4
.L_1469:
        /*003c*/ 	.byte	0x04, 0x17
        /*003e*/ 	.short	(.L_1471 - .L_1470)
.L_1470:
        /*0040*/ 	.word	0x00000000
        /*0044*/ 	.short	0x0002
        /*0046*/ 	.short	0x0d48
        /*0048*/ 	.byte	0x00, 0xf0, 0x81, 0x00


	//----- nvinfo : EIATTR_KPARAM_INFO
	.align		4
.L_1471:
        /*004c*/ 	.byte	0x04, 0x17
        /*004e*/ 	.short	(.L_1473 - .L_1472)
.L_1472:
        /*0050*/ 	.word	0x00000000
        /*0054*/ 	.short	0x0001
        /*0056*/ 	.short	0x0008
        /*0058*/ 	.byte	0x00, 0xf0, 0x01, 0x35


	//----- nvinfo : EIATTR_KPARAM_INFO
	.align		4
.L_1473:
        /*005c*/ 	.byte	0x04, 0x17
        /*005e*/ 	.short	(.L_1475 - .L_1474)
.L_1474:
        /*0060*/ 	.word	0x00000000
        /*0064*/ 	.short	0x0000
        /*0066*/ 	.short	0x0000
        /*0068*/ 	.byte	0x00, 0xf0, 0x21, 0x00


	//----- nvinfo : EIATTR_MAXREG_COUNT
	.align		4
.L_1475:
        /*006c*/ 	.byte	0x03, 0x1b
        /*006e*/ 	.short	0x00ff


	//----- nvinfo : EIATTR_MERCURY_ISA_VERSION
	.align		4
        /*0070*/ 	.byte	0x03, 0x5f
        /*0072*/ 	.short	0x0000


	//----- nvinfo : EIATTR_EXIT_INSTR_OFFSETS
	.align		4
        /*0074*/ 	.byte	0x04, 0x1c
        /*0076*/ 	.short	(.L_1477 - .L_1476)


	//   ....[0]....
.L_1476:
        /*0078*/ 	.word	0x00000090


	//   ....[1]....
        /*007c*/ 	.word	0x000003b0


	//   ....[2]....
        /*0080*/ 	.word	0x00000690


	//   ....[3]....
        /*0084*/ 	.word	0x00000c20


	//----- nvinfo : EIATTR_CRS_STACK_SIZE
	.align		4
.L_1477:
        /*0088*/ 	.byte	0x04, 0x1e
        /*008a*/ 	.short	(.L_1479 - .L_1478)
.L_1478:
        /*008c*/ 	.word	0x00000000
.L_1479:


//--------------------- .nv.info._ZN2at6native40_GLOBAL__N__2351210d_8_Shape_cu_49f7391c30CatArrayBatchedCopy_vectorizedINS1_10OpaqueTypeILj16EEEjLi2ELi64ELi64ELi16ELi1EEEvPcNS1_25CatArrInputTensorMetadataIT_T0_XT2_EXT3_EEENS1_16TensorSizeStrideIS8_Lj4EEEiS8_ --------------------------
	.section	.nv.info._ZN2at6native40_GLOBAL__N__2351210d_8_Shape_cu_49f7391c30CatArrayBatchedCopy_vectorizedINS1_10OpaqueTypeILj16EEEjLi2ELi64ELi64ELi16ELi1EEEvPcNS1_25CatArrInputTensorMetadataIT_T0_XT2_EXT3_EEENS1_16TensorSizeStrideIS8_Lj4EEEiS8_,"",@"SHT_CUDA_INFO"
	.sectionflags	@""
	.align	4


	//----- nvinfo : EIATTR_CUDA_API_VERSION
	.align		4
        /*0000*/ 	.byte	0x04, 0x37
        /*0002*/ 	.short	(.L_1481 - .L_1480)
.L_1480:
        /*0004*/ 	.word	0x00000082


	//----- nvinfo : EIATTR_SW2861232_WAR
	.align		4
.L_1481:
        /*0008*/ 	.byte	0x01, 0x35
	.zero		2


	//----- nvinfo : EIATTR_PARAM_CBANK
	.align		4
        /*000c*/ 	.byte	0x04, 0x0a
        /*000e*/ 	.short	(.L_1483 - .L_1482)
	.align		4
.L_1482:
        /*0010*/ 	.word	index@(.nv.constant0._ZN2at6native40_GLOBAL__N__2351210d_8_Shape_cu_49f7391c30CatArrayBatchedCopy_vectorizedINS1_10OpaqueTypeILj16EEEjLi2ELi64ELi64ELi16ELi1EEEvPcNS1_25CatArrInputTensorMetadataIT_T0_XT2_EXT3_EEENS1_16TensorSizeStrideIS8_Lj4EEEiS8_)
        /*0014*/ 	.short	0x0160
        /*0016*/ 	.short	0x0d70


	//----- nvinfo : EIATTR_CBANK_PARAM_SIZE
	.align		4
.L_1483:
        /*0018*/ 	.byte	0x03, 0x19
        /*001a*/ 	.short	0x0d70


	//----- nvinfo : EIATTR_KPARAM_INFO
	.align		4
        /*001c*/ 	.byte	0x04, 0x17
        /*001e*/ 	.short	(.L_1485 - .L_1484)
.L_1484:
        /*0020*/ 	.word	0x00000000
        /*0024*/ 	.short	0x0004
        /*0026*/ 	.short	0x0d6c
        /*0028*/ 	.byte	0x00, 0xf0, 0x11, 0x00


	//----- nvinfo : EIATTR_KPARAM_INFO
	.align		4
.L_1485:
        /*002c*/ 	.byte	0x04, 0x17
        /*002e*/ 	.short	(.L_1487 - .L_1486)
.L_1486:
        /*0030*/ 	.word	0x00000000
        /*0034*/ 	.short	0x0003
        /*0036*/ 	.short	0x0d68
        /*0038*/ 	.byte	0x00, 0xf0, 0x11, 0x00


	//----- nvinfo : EIATTR_KPARAM_INFO
	.align		4
.L_1487:
        /*003c*/ 	.byte	0x04, 0x17
        /*003e*/ 	.short	(.L_1489 - .L_1488)
.L_1488:
        /*0040*/ 	.word	0x00000000
        /*0044*/ 	.short	0x0002
        /*0046*/ 	.short	0x0d48
        /*0048*/ 	.byte	0x00, 0xf0, 0x81, 0x00


	//----- nvinfo : EIATTR_KPARAM_INFO
	.align		4
.L_1489:
        /*004c*/ 	.byte	0x04, 0x17
        /*004e*/ 	.short	(.L_1491 - .L_1490)
.L_1490:
        /*0050*/ 	.word	0x00000000
        /*0054*/ 	.short	0x0001
        /*0056*/ 	.short	0x0008
        /*0058*/ 	.byte	0x00, 0xf0, 0x01, 0x35


	//----- nvinfo : EIATTR_KPARAM_INFO
	.align		4
.L_1491:
        /*005c*/ 	.byte	0x04, 0x17
        /*005e*/ 	.short	(.L_1493 - .L_1492)
.L_1492:
        /*0060*/ 	.word	0x00000000
        /*0064*/ 	.short	0x0000
        /*0066*/ 	.short	0x0000
        /*0068*/ 	.byte	0x00, 0xf0, 0x21, 0x00


	//----- nvinfo : EIATTR_MAXREG_COUNT
	.align		4
.L_1493:
        /*006c*/ 	.byte	0x03, 0x1b
        /*006e*/ 	.short	0x00ff


	//----- nvinfo : EIATTR_MERCURY_ISA_VERSION
	.align		4
        /*0070*/ 	.byte	0x03, 0x5f
        /*0072*/ 	.short	0x0000


	//----- nvinfo : EIATTR_EXIT_INSTR_OFFSETS
	.align		4
        /*0074*/ 	.byte	0x04, 0x1c
        /*0076*/ 	.short	(.L_1495 - .L_1494)


	//   ....[0]....
.L_1494:
        /*0078*/ 	.word	0x00000090


	//   ....[1]....
        /*007c*/ 	.word	0x00000370


	//----- nvinfo : EIATTR_CRS_STACK_SIZE
	.align		4
.L_1495:
        /*0080*/ 	.byte	0x04, 0x1e
        /*0082*/ 	.short	(.L_1497 - .L_1496)
.L_1496:
        /*0084*/ 	.word	0x00000000
.L_1497:


//--------------------- .nv.info._ZN2at6native40_GLOBAL__N__2351210d_8_Shape_cu_49f7391c19CatArrayBatchedCopyINS1_10OpaqueTypeILj16EEEjLi1ELi64ELi64EEEvPT_NS1_25CatArrInputTensorMetadataIS5_T0_XT2_EXT3_EEENS1_16TensorSizeStrideIS8_Lj4EEEiS8_ --------------------------
	.section	.nv.info._ZN2at6native40_GLOBAL__N__2351210d_8_Shape_cu_49f7391c19CatArrayBatchedCopyINS1_10OpaqueTypeILj16EEEjLi1ELi64ELi64EEEvPT_NS1_25CatArrInputTensorMetadataIS5_T0_XT2_EXT3_EEENS1_16TensorSizeStrideIS8_Lj4EEEiS8_,"",@"SHT_CUDA_INFO"
	.sectionflags	@""
	.align	4


	//----- nvinfo : EIATTR_CUDA_API_VERSION
	.align		4
        /*0000*/ 	.byte	0x04, 0x37
        /*0002*/ 	.short	(.L_1499 - .L_1498)
.L_1498:
        /*0004*/ 	.word	0x00000082


	//----- nvinfo : EIATTR_SW2861232_WAR
	.align		4
.L_1499:
        /*0008*/ 	.byte	0x01, 0x35
	.zero		2


	//----- nvinfo : EIATTR_PARAM_CBANK
	.align		4
        /*000c*/ 	.byte	0x04, 0x0a
        /*000e*/ 	.short	(.L_1501 - .L_1500)
	.align		4
.L_1500:
        /*0010*/ 	.word	index@(.nv.constant0._ZN2at6native40_GLOBAL__N__2351210d_8_Shape_cu_49f7391c19CatArrayBatchedCopyINS1_10OpaqueTypeILj16EEEjLi1ELi64ELi64EEEvPT_NS1_25CatArrInputTensorMetadataIS5_T0_XT2_EXT3_EEENS1_16TensorSizeStrideIS8_Lj4EEEiS8_)
        /*0014*/ 	.short	0x0160
        /*0016*/ 	.short	0x0d70


	//----- nvinfo : EIATTR_CBANK_PARAM_SIZE
	.align		4
.L_1501:
        /*0018*/ 	.byte	0x03, 0x19
        /*001a*/ 	.short	0x0d70


	//----- nvinfo : EIATTR_KPARAM_INFO
	.align		4
        /*001c*/ 	.byte	0x04, 0x17
        /*001e*/ 	.short	(.L_1503 - .L_1502)
.L_1502:
        /*0020*/ 	.word	0x00000000
        /*0024*/ 	.short	0x0004
        /*0026*/ 	.short	0x0d6c
        /*0028*/ 	.byte	0x00, 0xf0, 0x11, 0x00


	//----- nvinfo : EIATTR_KPARAM_INFO
	.align		4
.L_1503:
        /*002c*/ 	.byte	0x04, 0x17
        /*002e*/ 	.short	(.L_1505 - .L_1504)
.L_1504:
        /*0030*/ 	.word	0x00000000
        /*0034*/ 	.short	0x0003
        /*0036*/ 	.short	0x0d68
        /*0038*/ 	.byte	0x00, 0xf0, 0x11, 0x00


	//----- nvinfo : EIATTR_KPARAM_INFO
	.align		4
.L_1505:
        /*003c*/ 	.byte	0x04, 0x17
        /*003e*/ 	.short	(.L_1507 - .L_1506)
.L_1506:
        /*0040*/ 	.word	0x00000000
        /*0044*/ 	.short	0x0002
        /*0046*/ 	.short	0x0d48
        /*0048*/ 	.byte	0x00, 0xf0, 0x81, 0x00


	//----- nvinfo : EIATTR_KPARAM_INFO
	.align		4
.L_1507:
        /*004c*/ 	.byte	0x04, 0x17
        /*004e*/ 	.short	(.L_1509 - .L_1508)
.L_1508:
        /*0050*/ 	.word	0x00000000
        /*0054*/ 	.short	0x0001
        /*0056*/ 	.short	0x0008
        /*0058*/ 	.byte	0x00, 0xf0, 0x01, 0x35


	//----- nvinfo : EIATTR_KPARAM_INFO
	.align		4
.L_1509:
        /*005c*/ 	.byte	0x04, 0x17
        /*005e*/ 	.short	(.L_1511 - .L_1510)
.L_1510:
        /*0060*/ 	.word	0x00000000
        /*0064*/ 	.short	0x0000
        /*0066*/ 	.short	0x0000
        /*0068*/ 	.byte	0x00, 0xf0, 0x21, 0x00


	//----- nvinfo : EIATTR_MAXREG_COUNT
	.align		4
.L_1511:
        /*006c*/ 	.byte	0x03, 0x1b
        /*006e*/ 	.short	0x00ff


	//----- nvinfo : EIATTR_MERCURY_ISA_VERSION
	.align		4
        /*0070*/ 	.byte	0x03, 0x5f
        /*0072*/ 	.short	0x0000


	//----- nvinfo : EIATTR_EXIT_INSTR_OFFSETS
	.align		4
        /*0074*/ 	.byte	0x04, 0x1c
        /*0076*/ 	.short	(.L_1513 - .L_1512)


	//   ....[0]....
.L_1512:
        /*0078*/ 	.word	0x00000090


	//   ....[1]....
        /*007c*/ 	.word	0x000001e0


	//   ....[2]....
        /*0080*/ 	.word	0x000002a0


	//----- nvinfo : EIATTR_CRS_STACK_SIZE
	.align		4
.L_1513:
        /*0084*/ 	.byte	0x04, 0x1e
        /*0086*/ 	.short	(.L_1515 - .L_1514)
.L_1514:
        /*0088*/ 	.word	0x00000000
.L_1515:


//--------------------- .nv.info._ZN2at6native40_GLOBAL__N__2351210d_8_Shape_cu_49f7391c26CatArrayBatchedCopy_contigINS1_10OpaqueTypeILj16EEEjLi1ELi64ELi64EEEvPT_NS1_25CatArrInputTensorMetadataIS5_T0_XT2_EXT3_EEENS1_16TensorSizeStrideIS8_Lj4EEEiS8_ --------------------------
	.section	.nv.info._ZN2at6native40_GLOBAL__N__2351210d_8_Shape_cu_49f7391c26CatArrayBatchedCopy_contigINS1_10OpaqueTypeILj16EEEjLi1ELi64ELi64EEEvPT_NS1_25CatArrInputTensorMetadataIS5_T0_XT2_EXT3_EEENS1_16TensorSizeStrideIS8_Lj4EEEiS8_,"",@"SHT_CUDA_INFO"
	.sectionflags	@""
	.align	4


	//----- nvinfo : EIATTR_CUDA_API_VERSION
	.align		4
        /*0000*/ 	.byte	0x04, 0x37
        /*0002*/ 	.short	(.L_1517 - .L_1516)
.L_1516:
        /*0004*/ 	.word	0x00000082


	//----- nvinfo : EIATTR_SW2861232_WAR
	.align		4
.L_1517:
        /*0008*/ 	.byte	0x01, 0x35
	.zero		2


	//----- nvinfo : EIATTR_PARAM_CBANK
	.align		4
        /*000c*/ 	.byte	0x04, 0x0a
        /*000e*/ 	.short	(.L_1519 - .L_1518)
	.align		4
.L_1518:
        /*0010*/ 	.word	index@(.nv.constant0._ZN2at6native40_GLOBAL__N__2351210d_8_Shape_cu_49f7391c26CatArrayBatchedCopy_contigINS1_10OpaqueTypeILj16EEEjLi1ELi64ELi64EEEvPT_NS1_25CatArrInputTensorMetadataIS5_T0_XT2_EXT3_EEENS1_16TensorSizeStrideIS8_Lj4EEEiS8_)
        /*0014*/ 	.short	0x0160
        /*0016*/ 	.short	0x0d70


	//----- nvinfo : EIATTR_CBANK_PARAM_SIZE
	.align		4
.L_1519:
        /*0018*/ 	.byte	0x03, 0x19
        /*001a*/ 	.short	0x0d70


	//----- nvinfo : EIATTR_KPARAM_INFO
	.align		4
        /*001c*/ 	.byte	0x04, 0x17
        /*001e*/ 	.short	(.L_1521 - .L_1520)
.L_1520:
        /*0020*/ 	.word	0x00000000
        /*0024*/ 	.short	0x0004
        /*0026*/ 	.short	0x0d6c
        /*0028*/ 	.byte	0x00, 0xf0, 0x11, 0x00


	//----- nvinfo : EIATTR_KPARAM_INFO
	.align		4
.L_1521:
        /*002c*/ 	.byte	0x04, 0x17
        /*002e*/ 	.short	(.L_1523 - .L_1522)
.L_1522:
        /*0030*/ 	.word	0x00000000
        /*0034*/ 	.short	0x0003
        /*0036*/ 	.short	0x0d68
        /*0038*/ 	.byte	0x00, 0xf0, 0x11, 0x00


	//----- nvinfo : EIATTR_KPARAM_INFO
	.align		4
.L_1523:
        /*003c*/ 	.byte	0x04, 0x17
        /*003e*/ 	.short	(.L_1525 - .L_1524)
.L_1524:
        /*0040*/ 	.word	0x00000000
        /*0044*/ 	.short	0x0002
        /*0046*/ 	.short	0x0d48
        /*0048*/ 	.byte	0x00, 0xf0, 0x81, 0x00


	//----- nvinfo : EIATTR_KPARAM_INFO
	.align		4
.L_1525:
        /*004c*/ 	.byte	0x04, 0x17
        /*004e*/ 	.short	(.L_1527 - .L_1526)
.L_1526:
        /*0050*/ 	.word	0x00000000
        /*0054*/ 	.short	0x0001
        /*0056*/ 	.short	0x0008
        /*0058*/ 	.byte	0x00, 0xf0, 0x01, 0x35


	//----- nvinfo : EIATTR_KPARAM_INFO
	.align		4
.L_1527:
        /*005c*/ 	.byte	0x04, 0x17
        /*005e*/ 	.short	(.L_1529 - .L_1528)
.L_1528:
        /*0060*/ 	.word	0x00000000
        /*0064*/ 	.short	0x0000
        /*0066*/ 	.short	0x0000
        /*0068*/ 	.byte	0x00, 0xf0, 0x21, 0x00


	//----- nvinfo : EIATTR_MAXREG_COUNT
	.align		4
.L_1529:
        /*006c*/ 	.byte	0x03, 0x1b
        /*006e*/ 	.short	0x00ff


	//----- nvinfo : EIATTR_MERCURY_ISA_VERSION
	.align		4
        /*0070*/ 	.byte	0x03, 0x5f
        /*0072*/ 	.short	0x0000


	//----- nvinfo : EIATTR_EXIT_INSTR_OFFSETS
	.align		4
        /*0074*/ 	.byte	0x04, 0x1c
        /*0076*/ 	.short	(.L_1531 - .L_1530)


	//   ....[0]....
.L_1530:
        /*0078*/ 	.word	0x00000090


	//   ....[1]....
        /*007c*/ 	.word	0x00000190


	//----- nvinfo : EIATTR_CRS_STACK_SIZE
	.align		4
.L_1531:
        /*0080*/ 	.byte	0x04, 0x1e
        /*0082*/ 	.short	(.L_1533 - .L_1532)
.L_1532:
        /*0084*/ 	.word	0x00000000
.L_1533:


//--------------------- .nv.info._ZN2at6native40_GLOBAL__N__2351210d_8_Shape_cu_49f7391c35CatArrayBatchedCopy_alignedK_contigINS1_10OpaqueTypeILj16EEEjLi1ELi64ELi64ELi8EEEvPT_NS1_25CatArrInputTensorMetadataIS5_T0_XT2_EXT3_EEENS1_16TensorSizeStrideIS8_Lj4EEEiS8_ --------------------------
	.section	.nv.info._ZN2at6native40_GLOBAL__N__2351210d_8_Shape_cu_49f7391c35CatArrayBatchedCopy_alignedK_contigINS1_10OpaqueTypeILj16EEEjLi1ELi64ELi64ELi8EEEvPT_NS1_25CatArrInputTensorMetadataIS5_T0_XT2_EXT3_EEENS1_16TensorSizeStrideIS8_Lj4EEEiS8_,"",@"SHT_CUDA_INFO"
	.sectionflags	@""
	.align	4


	//----- nvinfo : EIATTR_CUDA_API_VERSION
	.align		4
        /*0000*/ 	.byte	0x04, 0x37
        /*0002*/ 	.short	(.L_1535 - .L_1534)
.L_1534:
        /*0004*/ 	.word	0x00000082


	//----- nvinfo : EIATTR_SW2861232_WAR
	.align		4
.L_1535:
        /*0008*/ 	.byte	0x01, 0x35
	.zero		2


	//----- nvinfo : EIATTR_PARAM_CBANK
	.align		4
        /*000c*/ 	.byte	0x04, 0x0a
        /*000e*/ 	.short	(.L_1537 - .L_1536)
	.align		4
.L_1536:
        /*0010*/ 	.word	index@(.nv.constant0._ZN2at6native40_GLOBAL__N__2351210d_8_Shape_cu_49f7391c35CatArrayBatchedCopy_alignedK_contigINS1_10OpaqueTypeILj16EEEjLi1ELi64ELi64ELi8EEEvPT_NS1_25CatArrInputTensorMetadataIS5_T0_XT2_EXT3_EEENS1_16TensorSizeStrideIS8_Lj4EEEiS8_)
        /*0014*/ 	.short	0x0160
        /*0016*/ 	.short	0x0d70


	//----- nvinfo : EIATTR_CBANK_PARAM_SIZE
	.align		4
.L_1537:
        /*0018*/ 	.byte	0x03, 0x19
        /*001a*/ 	.short	0x0d70


	//----- nvinfo : EIATTR_KPARAM_INFO
	.align		4
        /*001c*/ 	.byte	0x04, 0x17
        /*001e*/ 	.short	(.L_1539 - .L_1538)
.L_1538:
        /*0020*/ 	.word	0x00000000
        /*0024*/ 	.short	0x0004
        /*0026*/ 	.short	0x0d6c
        /*0028*/ 	.byte	0x00, 0xf0, 0x11, 0x00


	//----- nvinfo : EIATTR_KPARAM_INFO
	.align		4
.L_1539:
        /*002c*/ 	.byte	0x04, 0x17
        /*002e*/ 	.short	(.L_1541 - .L_1540)
.L_1540:
        /*0030*/ 	.word	0x00000000
        /*0034*/ 	.short	0x0003
        /*0036*/ 	.short	0x0d68
        /*0038*/ 	.byte	0x00, 0xf0, 0x11, 0x00


	//----- nvinfo : EIATTR_KPARAM_INFO
	.align		4
.L_1541:
        /*003c*/ 	.byte	0x04, 0x17
        /*003e*/ 	.short	(.L_1543 - .L_1542)
.L_1542:
        /*0040*/ 	.word	0x00000000
        /*0044*/ 	.short	0x0002
        /*0046*/ 	.short	0x0d48
        /*0048*/ 	.byte	0x00, 0xf0, 0x81, 0x00


	//----- nvinfo : EIATTR_KPARAM_INFO
	.align		4
.L_1543:
        /*004c*/ 	.byte	0x04, 0x17
        /*004e*/ 	.short	(.L_1545 - .L_1544)
.L_1544:
        /*0050*/ 	.word	0x00000000
        /*0054*/ 	.short	0x0001
        /*0056*/ 	.short	0x0008
        /*0058*/ 	.byte	0x00, 0xf0, 0x01, 0x35


	//----- nvinfo : EIATTR_KPARAM_INFO
	.align		4
.L_1545:
        /*005c*/ 	.byte	0x04, 0x17
        /*005e*/ 	.short	(.L_1547 - .L_1546)
.L_1546:
        /*0060*/ 	.word	0x00000000
        /*0064*/ 	.short	0x0000
        /*0066*/ 	.short	0x0000
        /*0068*/ 	.byte	0x00, 0xf0, 0x21, 0x00


	//----- nvinfo : EIATTR_MAXREG_COUNT
	.align		4
.L_1547:
        /*006c*/ 	.byte	0x03, 0x1b
        /*006e*/ 	.short	0x00ff


	//----- nvinfo : EIATTR_MERCURY_ISA_VERSION
	.align		4
        /*0070*/ 	.byte	0x03, 0x5f
        /*0072*/ 	.short	0x0000


	//----- nvinfo : EIATTR_EXIT_INSTR_OFFSETS
	.align		4
        /*0074*/ 	.byte	0x04, 0x1c
        /*0076*/ 	.short	(.L_1549 - .L_1548)


	//   ....[0]....
.L_1548:
        /*0078*/ 	.word	0x00000090


	//   ....[1]....
        /*007c*/ 	.word	0x00000200


	//   ....[2]....
        /*0080*/ 	.word	0x00000370


	//   ....[3]....
        /*0084*/ 	.word	0x000005a0


	//----- nvinfo : EIATTR_CRS_STACK_SIZE
	.align		4
.L_1549:
        /*0088*/ 	.byte	0x04, 0x1e
        /*008a*/ 	.short	(.L_1551 - .L_1550)
.L_1550:
        /*008c*/ 	.word	0x00000000
.L_1551:


//--------------------- .nv.info._ZN2at6native40_GLOBAL__N__2351210d_8_Shape_cu_49f7391c35CatArrayBatchedCopy_alignedK_contigINS1_10OpaqueTypeILj16EEEjLi1ELi64ELi64ELi16EEEvPT_NS1_25CatArrInputTensorMetadataIS5_T0_XT2_EXT3_EEENS1_16TensorSizeStrideIS8_Lj4EEEiS8_ --------------------------
	.section	.nv.info._ZN2at6native40_GLOBAL__N__2351210d_8_Shape_cu_49f7391c35CatArrayBatchedCopy_alignedK_contigINS1_10OpaqueTypeILj16EEEjLi1ELi64ELi64ELi16EEEvPT_NS1_25CatArrInputTensorMetadataIS5_T0_XT2_EXT3_EEENS1_16TensorSizeStrideIS8_Lj4EEEiS8_,"",@"SHT_CUDA_INFO"
	.sectionflags	@""
	.align	4


	//----- nvinfo : EIATTR_CUDA_API_VERSION
	.align		4
        /*0000*/ 	.byte	0x04, 0x37
        /*0002*/ 	.short	(.L_1553 - .L_1552)
.L_1552:
        /*0004*/ 	.word	0x00000082


	//----- nvinfo : EIATTR_SW2861232_WAR
	.align		4
.L_1553:
        /*0008*/ 	.byte	0x01, 0x35
	.zero		2


	//----- nvinfo : EIATTR_PARAM_CBANK
	.align		4
        /*000c*/ 	.byte	0x04, 0x0a
        /*000e*/ 	.short	(.L_1555 - .L_1554)
	.align		4
.L_1554:
        /*0010*/ 	.word	index@(.nv.constant0._ZN2at6native40_GLOBAL__N__2351210d_8_Shape_cu_49f7391c35CatArrayBatchedCopy_alignedK_contigINS1_10OpaqueTypeILj16EEEjLi1ELi64ELi64ELi16EEEvPT_NS1_25CatArrInputTensorMetadataIS5_T0_XT2_EXT3_EEENS1_16TensorSizeStrideIS8_Lj4EEEiS8_)
        /*0014*/ 	.short	0x0160
        /*0016*/ 	.short	0x0d70


	//----- nvinfo : EIATTR_CBANK_PARAM_SIZE
	.align		4
.L_1555:
        /*0018*/ 	.byte	0x03, 0x19
        /*001a*/ 	.short	0x0d70


	//----- nvinfo : EIATTR_KPARAM_INFO
	.align		4
        /*001c*/ 	.byte	0x04, 0x17
        /*001e*/ 	.short	(.L_1557 - .L_1556)
.L_1556:
        /*0020*/ 	.word	0x00000000
        /*0024*/ 	.short	0x0004
        /*0026*/ 	.short	0x0d6c
        /*0028*/ 	.byte	0x00, 0xf0, 0x11, 0x00


	//----- nvinfo : EIATTR_KPARAM_INFO
	.align		4
.L_1557:
        /*002c*/ 	.byte	0x04, 0x17
        /*002e*/ 	.short	(.L_1559 - .L_1558)
.L_1558:
        /*0030*/ 	.word	0x00000000
        /*0034*/ 	.short	0x0003
        /*0036*/ 	.short	0x0d68
        /*0038*/ 	.byte	0x00, 0xf0, 0x11, 0x00


	//----- nvinfo : EIATTR_KPARAM_INFO
	.align		4
.L_1559:
        /*003c*/ 	.byte	0x04, 0x17
        /*003e*/ 	.short	(.L_1561 - .L_1560)
.L_1560:
        /*0040*/ 	.word	0x00000000
        /*0044*/ 	.short	0x0002
        /*0046*/ 	.short	0x0d48
        /*0048*/ 	.byte	0x00, 0xf0, 0x81, 0x00


	//----- nvinfo : EIATTR_KPARAM_INFO
	.align		4
.L_1561:
        /*004c*/ 	.byte	0x04, 0x17
        /*004e*/ 	.short	(.L_1563 - .L_1562)
.L_1562:
        /*0050*/ 	.word	0x00000000
        /*0054*/ 	.short	0x0001
        /*0056*/ 	.short	0x0008
        /*0058*/ 	.byte	0x00, 0xf0, 0x01, 0x35


	//----- nvinfo : EIATTR_KPARAM_INFO
	.align		4
.L_1563:
        /*005c*/ 	.byte	0x04, 0x17
        /*005e*/ 	.short	(.L_1565 - .L_1564)
.L_1564:
        /*0060*/ 	.word	0x00000000
        /*0064*/ 	.short	0x0000
        /*0066*/ 	.short	0x0000
        /*0068*/ 	.byte	0x00, 0xf0, 0x21, 0x00


	//----- nvinfo : EIATTR_MAXREG_COUNT
	.align		4
.L_1565:
        /*006c*/ 	.byte	0x03, 0x1b
        /*006e*/ 	.short	0x00ff


	//----- nvinfo : EIATTR_MERCURY_ISA_VERSION
	.align		4
        /*0070*/ 	.byte	0x03, 0x5f
        /*0072*/ 	.short	0x0000


	//----- nvinfo : EIATTR_EXIT_INSTR_OFFSETS
	.align		4
        /*0074*/ 	.byte	0x04, 0x1c
        /*0076*/ 	.short	(.L_1567 - .L_1566)


	//   ....[0]....
.L_1566:
        /*0078*/ 	.word	0x00000090


	//   ....[1]....
        /*007c*/ 	.word	0x00000200


	//   ....[2]....
        /*0080*/ 	.word	0x00000370


	//   ....[3]....
        /*0084*/ 	.word	0x000005a0


	//----- nvinfo : EIATTR_CRS_STACK_SIZE
	.align		4
.L_1567:
        /*0088*/ 	.byte	0x04, 0x1e
        /*008a*/ 	.short	(.L_1569 - .L_1568)
.L_1568:
        /*008c*/ 	.word	0x00000000
.L_1569:


//--------------------- .nv.info._ZN2at6native40_GLOBAL__N__2351210d_8_Shape_cu_49f7391c30CatArrayBatchedCopy_vectorizedINS1_10OpaqueTypeILj16EEEjLi1ELi64ELi64ELi16ELi1EEEvPcNS1_25CatArrInputTensorMetadataIT_T0_XT2_EXT3_EEENS1_16TensorSizeStrideIS8_Lj4EEEiS8_ --------------------------
	.section	.nv.info._ZN2at6native40_GLOBAL__N__2351210d_8_Shape_cu_49f7391c30CatArrayBatchedCopy_vectorizedINS1_10OpaqueTypeILj16EEEjLi1ELi64ELi64ELi16ELi1EEEvPcNS1_25CatArrInputTensorMetadataIT_T0_XT2_EXT3_EEENS1_16TensorSizeStrideIS8_Lj4EEEiS8_,"",@"SHT_CUDA_INFO"
	.sectionflags	@""
	.align	4


	//----- nvinfo : EIATTR_CUDA_API_VERSION
	.align		4
        /*0000*/ 	.byte	0x04, 0x37
        /*0002*/ 	.short	(.L_1571 - .L_1570)
.L_1570:
        /*0004*/ 	.word	0x00000082


	//----- nvinfo : EIATTR_SW2861232_WAR
	.align		4
.L_1571:
        /*0008*/ 	.byte	0x01, 0x35
	.zero		2


	//----- nvinfo : EIATTR_PARAM_CBANK
	.align		4
        /*000c*/ 	.byte	0x04, 0x0a
        /*000e*/ 	.short	(.L_1573 - .L_1572)
	.align		4
.L_1572:
        /*0010*/ 	.word	index@(.nv.constant0._ZN2at6native40_GLOBAL__N__2351210d_8_Shape_cu_49f7391c30CatArrayBatchedCopy_vectorizedINS1_10OpaqueTypeILj16EEEjLi1ELi64ELi64ELi16ELi1EEEvPcNS1_25CatArrInputTensorMetadataIT_T0_XT2_EXT3_EEENS1_16TensorSizeStrideIS8_Lj4EEEiS8_)
        /*0014*/ 	.short	0x0160
        /*0016*/ 	.short	0x0d70


	//----- nvinfo : EIATTR_CBANK_PARAM_SIZE
	.align		4
.L_1573:
        /*0018*/ 	.byte	0x03, 0x19
        /*001a*/ 	.short	0x0d70


	//----- nvinfo : EIATTR_KPARAM_INFO
	.align		4
        /*001c*/ 	.byte	0x04, 0x17
        /*001e*/ 	.short	(.L_1575 - .L_1574)
.L_1574:
        /*0020*/ 	.word	0x00000000
        /*0024*/ 	.short	0x0004
        /*0026*/ 	.short	0x0d6c
        /*0028*/ 	.byte	0x00, 0xf0, 0x11, 0x00


	//----- nvinfo : EIATTR_KPARAM_INFO
	.align		4
.L_1575:
        /*002c*/ 	.byte	0x04, 0x17
        /*002e*/ 	.short	(.L_1577 - .L_1576)
.L_1576:
        /*0030*/ 	.word	0x00000000
        /*0034*/ 	.short	0x0003
        /*0036*/ 	.short	0x0d68
        /*0038*/ 	.byte	0x00, 0xf0, 0x11, 0x00


	//----- nvinfo : EIATTR_KPARAM_INFO
	.align		4
.L_1577:
        /*003c*/ 	.byte	0x04, 0x17
        /*003e*/ 	.short	(.L_1579 - .L_1578)
.L_1578:
        /*0040*/ 	.word	0x00000000
        /*0044*/ 	.short	0x0002
        /*0046*/ 	.short	0x0d48
        /*0048*/ 	.byte	0x00, 0xf0, 0x81, 0x00


	//----- nvinfo : EIATTR_KPARAM_INFO
	.align		4
.L_1579:
        /*004c*/ 	.byte	0x04, 0x17
        /*004e*/ 	.short	(.L_1581 - .L_1580)
.L_1580:
        /*0050*/ 	.word	0x00000000
        /*0054*/ 	.short	0x0001
        /*0056*/ 	.short	0x0008
        /*0058*/ 	.byte	0x00, 0xf0, 0x01, 0x35


	//----- nvinfo : EIATTR_KPARAM_INFO
	.align		4
.L_1581:
        /*005c*/ 	.byte	0x04, 0x17
        /*005e*/ 	.short	(.L_1583 - .L_1582)
.L_1582:
        /*0060*/ 	.word	0x00000000
        /*0064*/ 	.short	0x0000
        /*0066*/ 	.short	0x0000
        /*0068*/ 	.byte	0x00, 0xf0, 0x21, 0x00


	//----- nvinfo : EIATTR_MAXREG_COUNT
	.align		4
.L_1583:
        /*006c*/ 	.byte	0x03, 0x1b
        /*006e*/ 	.short	0x00ff


	//----- nvinfo : EIATTR_MERCURY_ISA_VERSION
	.align		4
        /*0070*/ 	.byte	0x03, 0x5f
        /*0072*/ 	.short	0x0000


	//----- nvinfo : EIATTR_EXIT_INSTR_OFFSETS
	.align		4
        /*0074*/ 	.byte	0x04, 0x1c
        /*0076*/ 	.short	(.L_1585 - .L_1584)


	//   ....[0]....
.L_1584:
        /*0078*/ 	.word	0x00000090


	//   ....[1]....
        /*007c*/ 	.word	0x000001b0


	//----- nvinfo : EIATTR_CRS_STACK_SIZE
	.align		4
.L_1585:
        /*0080*/ 	.byte	0x04, 0x1e
        /*0082*/ 	.short	(.L_1587 - .L_1586)
.L_1586:
        /*0084*/ 	.word	0x00000000
.L_1587:


//--------------------- .nv.info._ZN2at6native40_GLOBAL__N__2351210d_8_Shape_cu_49f7391c19CatArrayBatchedCopyINS1_10OpaqueTypeILj8EEEjLi4ELi64ELi64EEEvPT_NS1_25CatArrInputTensorMetadataIS5_T0_XT2_EXT3_EEENS1_16TensorSizeStrideIS8_Lj4EEEiS8_ --------------------------
	.section	.nv.info._ZN2at6native40_GLOBAL__N__2351210d_8_Shape_cu_49f7391c19CatArrayBatchedCopyINS1_10OpaqueTypeILj8EEEjLi4ELi64ELi64EEEvPT_NS1_25CatArrInputTensorMetadataIS5_T0_XT2_EXT3_EEENS1_16TensorSizeStrideIS8_Lj4EEEiS8_,"",@"SHT_CUDA_INFO"
	.sectionflags	@""
	.align	4


	//----- nvinfo : EIATTR_CUDA_API_VERSION
	.align		4
        /*0000*/ 	.byte	0x04, 0x37
        /*0002*/ 	.short	(.L_1589 - .L_1588)
.L_1588:
        /*0004*/ 	.word	0x00000082


	//----- nvinfo : EIATTR_SW2861232_WAR
	.align		4
.L_1589:
        /*0008*/ 	.byte	0x01, 0x35
	.zero		2


	//----- nvinfo : EIATTR_PARAM_CBANK
	.align		4
        /*000c*/ 	.byte	0x04, 0x0a
        /*000e*/ 	.short	(.L_1591 - .L_1590)
	.align		4
.L_1590:
        /*0010*/ 	.word	index@(.nv.constant0._ZN2at6native40_GLOBAL__N__2351210d_8_Shape_cu_49f7391c19CatArrayBatchedCopyINS1_10OpaqueTypeILj8EEEjLi4ELi64ELi64EEEvPT_NS1_25CatArrInputTensorMetadataIS5_T0_XT2_EXT3_EEENS1_16TensorSizeStrideIS8_Lj4EEEiS8_)
        /*0014*/ 	.short	0x0160
        /*0016*/ 	.short	0x0d70


	//----- nvinfo : EIATTR_CBANK_PARAM_SIZE
	.align		4
.L_1591:
        /*0018*/ 	.byte	0x03, 0x19
        /*001a*/ 	.short	0x0d70


	//----- nvinfo : EIATTR_KPARAM_INFO
	.align		4
        /*001c*/ 	.byte	0x04, 0x17
        /*001e*/ 	.short	(.L_1593 - .L_1592)
.L_1592:
        /*0020*/ 	.word	0x00000000
        /*0024*/ 	.short	0x0004
        /*0026*/ 	.short	0x0d6c
        /*0028*/ 	.byte	0x00, 0xf0, 0x11, 0x00


	//----- nvinfo : EIATTR_KPARAM_INFO
	.align		4
.L_1593:
        /*002c*/ 	.byte	0x04, 0x17
        /*002e*/ 	.short	(.L_1595 - .L_1594)
.L_1594:
        /*0030*/ 	.word	0x00000000
        /*0034*/ 	.short	0x0003
        /*0036*/ 	.short	0x0d68
        /*0038*/ 	.byte	0x00, 0xf0, 0x11, 0x00


	//----- nvinfo : EIATTR_KPARAM_INFO
	.align		4
.L_1595:
        /*003c*/ 	.byte	0x04, 0x17
        /*003e*/ 	.short	(.L_1597 - .L_1596)
.L_1596:
        /*0040*/ 	.word	0x00000000
        /*0044*/ 	.short	0x0002
        /*0046*/ 	.short	0x0d48
        /*0048*/ 	.byte	0x00, 0xf0, 0x81, 0x00


	//----- nvinfo : EIATTR_KPARAM_INFO
	.align		4
.L_1597:
        /*004c*/ 	.byte	0x04, 0x17
        /*004e*/ 	.short	(.L_1599 - .L_1598)
.L_1598:
        /*0050*/ 	.word	0x00000000
        /*0054*/ 	.short	0x0001
        /*0056*/ 	.short	0x0008
        /*0058*/ 	.byte	0x00, 0xf0, 0x01, 0x35


	//----- nvinfo : EIATTR_KPARAM_INFO
	.align		4
.L_1599:
        /*005c*/ 	.byte	0x04, 0x17
        /*005e*/ 	.short	(.L_1601 - .L_1600)
.L_1600:
        /*0060*/ 	.word	0x00000000
        /*0064*/ 	.short	0x0000
        /*0066*/ 	.short	0x0000
        /*0068*/ 	.byte	0x00, 0xf0, 0x21, 0x00


	//----- nvinfo : EIATTR_MAXREG_COUNT
	.align		4
.L_1601:
        /*006c*/ 	.byte	0x03, 0x1b
        /*006e*/ 	.short	0x00ff


	//----- nvinfo : EIATTR_MERCURY_ISA_VERSION
	.align		4
        /*0070*/ 	.byte	0x03, 0x5f
        /*0072*/ 	.short	0x0000


	//----- nvinfo : EIATTR_EXIT_INSTR_OFFSETS
	.align		4
        /*0074*/ 	.byte	0x04, 0x1c
        /*0076*/ 	.short	(.L_1603 - .L_1602)


	//   ....[0]....
.L_1602:
        /*0078*/ 	.word	0x000000a0


	//   ....[1]....
        /*007c*/ 	.word	0x000006d0


	//   ....[2]....
        /*0080*/ 	.word	0x00001090


	//----- nvinfo : EIATTR_CRS_STACK_SIZE
	.align		4
.L_1603:
        /*0084*/ 	.byte	0x04, 0x1e
        /*0086*/ 	.short	(.L_1605 - .L_1604)
.L_1604:
        /*0088*/ 	.word	0x00000000
.L_1605:


//--------------------- .nv.info._ZN2at6native40_GLOBAL__N__2351210d_8_Shape_cu_49f7391c26CatArrayBatchedCopy_contigINS1_10OpaqueTypeILj8EEEjLi4ELi64ELi64EEEvPT_NS1_25CatArrInputTensorMetadataIS5_T0_XT2_EXT3_EEENS1_16TensorSizeStrideIS8_Lj4EEEiS8_ --------------------------
	.section	.nv.info._ZN2at6native40_GLOBAL__N__2351210d_8_Shape_cu_49f7391c26CatArrayBatchedCopy_contigINS1_10OpaqueTypeILj8EEEjLi4ELi64ELi64EEEvPT_NS1_25CatArrInputTensorMetadataIS5_T0_XT2_EXT3_EEENS1_16TensorSizeStrideIS8_Lj4EEEiS8_,"",@"SHT_CUDA_INFO"
	.sectionflags	@""
	.align	4


	//----- nvinfo : EIATTR_CUDA_API_VERSION
	.align		4
        /*0000*/ 	.byte	0x04, 0x37
        /*0002*/ 	.short	(.L_1607 - .L_1606)
.L_1606:
        /*0004*/ 	.word	0x00000082


	//----- nvinfo : EIATTR_SW2861232_WAR
	.align		4
.L_1607:
        /*0008*/ 	.byte	0x01, 0x35
	.zero		2


	//----- nvinfo : EIATTR_PARAM_CBANK
	.align		4
        /*000c*/ 	.byte	0x04, 0x0a
        /*000e*/ 	.short	(.L_1609 - .L_1608)
	.align		4
.L_1608:
        /*0010*/ 	.word	index@(.nv.constant0._ZN2at6native40_GLOBAL__N__2351210d_8_Shape_cu_49f7391c26CatArrayBatchedCopy_contigINS1_10OpaqueTypeILj8EEEjLi4ELi64ELi64EEEvPT_NS1_25CatArrInputTensorMetadataIS5_T0_XT2_EXT3_EEENS1_16TensorSizeStrideIS8_Lj4EEEiS8_)
        /*0014*/ 	.short	0x0160
        /*0016*/ 	.short	0x0d70


	//----- nvinfo : EIATTR_CBANK_PARAM_SIZE
	.align		4
.L_1609:
        /*0018*/ 	.byte	0x03, 0x19
        /*001a*/ 	.short	0x0d70


	//----- nvinfo : EIATTR_KPARAM_INFO
	.align		4
        /*001c*/ 	.byte	0x04, 0x17
        /*001e*/ 	.short	(.L_1611 - .L_1610)
.L_1610:
        /*0020*/ 	.word	0x00000000
        /*0024*/ 	.short	0x0004
        /*0026*/ 	.short	0x0d6c
        /*0028*/ 	.byte	0x00, 0xf0, 0x11, 0x00


	//----- nvinfo : EIATTR_KPARAM_INFO
	.align		4
.L_1611:
        /*002c*/ 	.byte	0x04, 0x17
        /*002e*/ 	.short	(.L_1613 - .L_1612)
.L_1612:
        /*0030*/ 	.word	0x00000000
        /*0034*/ 	.short	0x0003
        /*0036*/ 	.short	0x0d68
        /*0038*/ 	.byte	0x00, 0xf0, 0x11, 0x00


	//----- nvinfo : EIATTR_KPARAM_INFO
	.align		4
.L_1613:
        /*003c*/ 	.byte	0x04, 0x17
        /*003e*/ 	.short	(.L_1615 - .L_1614)
.L_1614:
        /*0040*/ 	.word	0x00000000
        /*0044*/ 	.short	0x0002
        /*0046*/ 	.short	0x0d48
        /*0048*/ 	.byte	0x00, 0xf0, 0x81, 0x00


	//----- nvinfo : EIATTR_KPARAM_INFO
	.align		4
.L_1615:
        /*004c*/ 	.byte	0x04, 0x17
        /*004e*/ 	.short	(.L_1617 - .L_1616)
.L_1616:
        /*0050*/ 	.word	0x00000000
        /*0054*/ 	.short	0x0001
        /*0056*/ 	.short	0x0008
        /*0058*/ 	.byte	0x00, 0xf0, 0x01, 0x35


	//----- nvinfo : EIATTR_KPARAM_INFO
	.align		4
.L_1617:
        /*005c*/ 	.byte	0x04, 0x17
        /*005e*/ 	.short	(.L_1619 - .L_1618)
.L_1618:
        /*0060*/ 	.word	0x00000000
        /*0064*/ 	.short	0x0000
        /*0066*/ 	.short	0x0000
        /*0068*/ 	.byte	0x00, 0xf0, 0x21, 0x00


	//----- nvinfo : EIATTR_MAXREG_COUNT
	.align		4
.L_1619:
        /*006c*/ 	.byte	0x03, 0x1b
        /*006e*/ 	.short	0x00ff


	//----- nvinfo : EIATTR_MERCURY_ISA_VERSION
	.align		4
        /*0070*/ 	.byte	0x03, 0x5f
        /*0072*/ 	.short	0x0000


	//----- nvinfo : EIATTR_EXIT_INSTR_OFFSETS
	.align		4
        /*0074*/ 	.byte	0x04, 0x1c
        /*0076*/ 	.short	(.L_1621 - .L_1620)


	//   ....[0]....
.L_1620:
        /*0078*/ 	.word	0x00000090


	//   ....[1]....
        /*007c*/ 	.word	0x00000640


	//----- nvinfo : EIATTR_CRS_STACK_SIZE
	.align		4
.L_1621:
        /*0080*/ 	.byte	0x04, 0x1e
        /*0082*/ 	.short	(.L_1623 - .L_1622)
.L_1622:
        /*0084*/ 	.word	0x00000000
.L_1623:


//--------------------- .nv.info._ZN2at6native40_GLOBAL__N__2351210d_8_Shape_cu_49f7391c35CatArrayBatchedCopy_alignedK_contigINS1_10OpaqueTypeILj8EEEjLi4ELi64ELi64ELi8EEEvPT_NS1_25CatArrInputTensorMetadataIS5_T0_XT2_EXT3_EEENS1_16TensorSizeStrideIS8_Lj4EEEiS8_ --------------------------
	.section	.nv.info._ZN2at6native40_GLOBAL__N__2351210d_8_Shape_cu_49f7391c35CatArrayBatchedCopy_alignedK_contigINS1_10OpaqueTypeILj8EEEjLi4ELi64ELi64ELi8EEEvPT_NS1_25CatArrInputTensorMetadataIS5_T0_XT2_EXT3_EEENS1_16TensorSizeStrideIS8_Lj4EEEiS8_,"",@"SHT_CUDA_INFO"
	.sectionflags	@""
	.align	4


	//----- nvinfo : EIATTR_CUDA_API_VERSION
	.align		4
        /*0000*/ 	.byte	0x04, 0x37
        /*0002*/ 	.short	(.L_1625 - .L_1624)
.L_1624:
        /*0004*/ 	.word	0x00000082


	//----- nvinfo : EIATTR_SW2861232_WAR
	.align		4
.L_1625:
        /*0008*/ 	.byte	0x01, 0x35
	.zero		2


	//----- nvinfo : EIATTR_PARAM_CBANK
	.align		4
        /*000c*/ 	.byte	0x04, 0x0a
        /*000e*/ 	.short	(.L_1627 - .L_1626)
	.align		4
.L_1626:
        /*0010*/ 	.word	index@(.nv.constant0._ZN2at6native40_GLOBAL__N__2351210d_8_Shape_cu_49f7391c35CatArrayBatchedCopy_alignedK_contigINS1_10OpaqueTypeILj8EEEjLi4ELi64ELi64ELi8EEEvPT_NS1_25CatArrInputTensorMetadataIS5_T0_XT2_EXT3_EEENS1_16TensorSizeStrideIS8_Lj4EEEiS8_)
        /*0014*/ 	.short	0x0160
        /*0016*/ 	.short	0x0d70


	//----- nvinfo : EIATTR_CBANK_PARAM_SIZE
	.align		4
.L_1627:
        /*0018*/ 	.byte	0x03, 0x19
        /*001a*/ 	.short	0x0d70


	//----- nvinfo : EIATTR_KPARAM_INFO
	.align		4
        /*001c*/ 	.byte	0x04, 0x17
        /*001e*/ 	.short	(.L_1629 - .L_1628)
.L_1628:
        /*0020*/ 	.word	0x00000000
        /*0024*/ 	.short	0x0004
        /*0026*/ 	.short	0x0d6c
        /*0028*/ 	.byte	0x00, 0xf0, 0x11, 0x00


	//----- nvinfo : EIATTR_KPARAM_INFO
	.align		4
.L_1629:
        /*002c*/ 	.byte	0x04, 0x17
        /*002e*/ 	.short	(.L_1631 - .L_1630)
.L_1630:
        /*0030*/ 	.word	0x00000000
        /*0034*/ 	.short	0x0003
        /*0036*/ 	.short	0x0d68
        /*0038*/ 	.byte	0x00, 0xf0, 0x11, 0x00


	//----- nvinfo : EIATTR_KPARAM_INFO
	.align		4
.L_1631:
        /*003c*/ 	.byte	0x04, 0x17
        /*003e*/ 	.short	(.L_1633 - .L_1632)
.L_1632:
        /*0040*/ 	.word	0x00000000
        /*0044*/ 	.short	0x0002
        /*0046*/ 	.short	0x0d48
        /*0048*/ 	.byte	0x00, 0xf0, 0x81, 0x00


	//----- nvinfo : EIATTR_KPARAM_INFO
	.align		4
.L_1633:
        /*004c*/ 	.byte	0x04, 0x17
        /*004e*/ 	.short	(.L_1635 - .L_1634)
.L_1634:
        /*0050*/ 	.word	0x00000000
        /*0054*/ 	.short	0x0001
        /*0056*/ 	.short	0x0008
        /*0058*/ 	.byte	0x00, 0xf0, 0x01, 0x35


	//----- nvinfo : EIATTR_KPARAM_INFO
	.align		4
.L_1635:
        /*005c*/ 	.byte	0x04, 0x17
        /*005e*/ 	.short	(.L_1637 - .L_1636)
.L_1636:
        /*0060*/ 	.word	0x00000000
        /*0064*/ 	.short	0x0000
        /*0066*/ 	.short	0x0000
        /*0068*/ 	.byte	0x00, 0xf0, 0x21, 0x00


	//----- nvinfo : EIATTR_MAXREG_COUNT
	.align		4
.L_1637:
        /*006c*/ 	.byte	0x03, 0x1b
        /*006e*/ 	.short	0x00ff


	//----- nvinfo : EIATTR_MERCURY_ISA_VERSION
	.align		4
        /*0070*/ 	.byte	0x03, 0x5f
        /*0072*/ 	.short	0x0000


	//----- nvinfo : EIATTR_EXIT_INSTR_OFFSETS
	.align		4
        /*0074*/ 	.byte	0x04, 0x1c
        /*0076*/ 	.short	(.L_1639 - .L_1638)


	//   ....[0]....
.L_1638:
        /*0078*/ 	.word	0x00000090


	//   ....[1]....
        /*007c*/ 	.word	0x000006c0


	//   ....[2]....
        /*0080*/ 	.word	0x00000cb0


	//   ....[3]....
        /*0084*/ 	.word	0x00001a10


	//----- nvinfo : EIATTR_CRS_STACK_SIZE
	.align		4
.L_1639:
        /*0088*/ 	.byte	0x04, 0x1e
        /*008a*/ 	.short	(.L_1641 - .L_1640)
.L_1640:
        /*008c*/ 	.word	0x00000000
.L_1641:


//--------------------- .nv.info._ZN2at6native40_GLOBAL__N__2351210d_8_Shape_cu_49f7391c35CatArrayBatchedCopy_alignedK_contigINS1_10OpaqueTypeILj8EEEjLi4ELi64ELi64ELi16EEEvPT_NS1_25CatArrInputTensorMetadataIS5_T0_XT2_EXT3_EEENS1_16TensorSizeStrideIS8_Lj4EEEiS8_ --------------------------
	.section	.nv.info._ZN2at6native40_GLOBAL__N__2351210d_8_Shape_cu_49f7391c35CatArrayBatchedCopy_alignedK_contigINS1_10OpaqueTypeILj8EEEjLi4ELi64ELi64ELi16EEEvPT_NS1_25CatArrInputTensorMetadataIS5_T0_XT2_EXT3_EEENS1_16TensorSizeStrideIS8_Lj4EEEiS8_,"",@"SHT_CUDA_INFO"
	.sectionflags	@""
	.align	4


	//----- nvinfo : EIATTR_CUDA_API_VERSION
	.align		4
        /*0000*/ 	.byte	0x04, 0x37
        /*0002*/ 	.short	(.L_1643 - .L_1642)
.L_1642:
        /*0004*/ 	.word	0x00000082


	//----- nvinfo : EIATTR_SW2861232_WAR
	.align		4
.L_1643:
        /*0008*/ 	.byte	0x01, 0x35
	.zero		2


	//----- nvinfo : EIATTR_PARAM_CBANK
	.align		4
        /*000c*/ 	.byte	0x04, 0x0a
        /*000e*/ 	.short	(.L_1645 - .L_1644)
	.align		4
.L_1644:
        /*0010*/ 	.word	index@(.nv.constant0._ZN2at6native40_GLOBAL__N__2351210d_8_Shape_cu_49f7391c35CatArrayBatchedCopy_alignedK_contigINS1_10OpaqueTypeILj8EEEjLi4ELi64ELi64ELi16EEEvPT_NS1_25CatArrInputTensorMetadataIS5_T0_XT2_EXT3_EEENS1_16TensorSizeStrideIS8_Lj4EEEiS8_)
        /*0014*/ 	.short	0x0160
        /*0016*/ 	.short	0x0d70


	//----- nvinfo : EIATTR_CBANK_PARAM_SIZE
	.align		4
.L_1645:
        /*0018*/ 	.byte	0x03, 0x19
        /*001a*/ 	.short	0x0d70


	//----- nvinfo : EIATTR_KPARAM_INFO
	.align		4
        /*001c*/ 	.byte	0x04, 0x17
        /*001e*/ 	.short	(.L_1647 - .L_1646)
.L_1646:
        /*0020*/ 	.word	0x00000000
        /*0024*/ 	.short	0x0004
        /*0026*/ 	.short	0x0d6c
        /*0028*/ 	.byte	0x00, 0xf0, 0x11, 0x00


	//----- nvinfo : EIATTR_KPARAM_INFO
	.align		4
.L_1647:
        /*002c*/ 	.byte	0x04, 0x17
        /*002e*/ 	.short	(.L_1649 - .L_1648)
.L_1648:
        /*0030*/ 	.word	0x00000000
        /*0034*/ 	.short	0x0003
        /*0036*/ 	.short	0x0d68
        /*0038*/ 	.byte	0x00, 0xf0, 0x11, 0x00


	//----- nvinfo : EIATTR_KPARAM_INFO
	.align		4
.L_1649:
        /*003c*/ 	.byte	0x04, 0x17
        /*003e*/ 	.short	(.L_1651 - .L_1650)
.L_1650:
        /*0040*/ 	.word	0x00000000
        /*0044*/ 	.short	0x0002
        /*0046*/ 	.short	0x0d48
        /*0048*/ 	.byte	0x00, 0xf0, 0x81, 0x00


	//----- nvinfo : EIATTR_KPARAM_INFO
	.align		4
.L_1651:
        /*004c*/ 	.byte	0x04, 0x17
        /*004e*/ 	.short	(.L_1653 - .L_1652)
.L_1652:
        /*0050*/ 	.word	0x00000000
        /*0054*/ 	.short	0x0001
        /*0056*/ 	.short	0x0008
        /*0058*/ 	.byte	0x00, 0xf0, 0x01, 0x35


	//----- nvinfo : EIATTR_KPARAM_INFO
	.align		4
.L_1653:
        /*005c*/ 	.byte	0x04, 0x17
        /*005e*/ 	.short	(.L_1655 - .L_1654)
.L_1654:
        /*0060*/ 	.word	0x00000000
        /*0064*/ 	.short	0x0000
        /*0066*/ 	.short	0x0000
        /*0068*/ 	.byte	0x00, 0xf0, 0x21, 0x00


	//----- nvinfo : EIATTR_MAXREG_COUNT
	.align		4
.L_1655:
        /*006c*/ 	.byte	0x03, 0x1b
        /*006e*/ 	.short	0x00ff


	//----- nvinfo : EIATTR_MERCURY_ISA_VERSION
	.align		4
        /*0070*/ 	.byte	0x03, 0x5f
        /*0072*/ 	.short	0x0000


	//----- nvinfo : EIATTR_EXIT_INSTR_OFFSETS
	.align		4
        /*0074*/ 	.byte	0x04, 0x1c
        /*0076*/ 	.short	(.L_1657 - .L_1656)


	//   ....[0]....
.L_1656:
        /*0078*/ 	.word	0x000000a0


	//   ....[1]....
        /*007c*/ 	.word	0x00000970


	//   ....[2]....
        /*0080*/ 	.word	0x00000f60


	//   ....[3]....
        /*0084*/ 	.word	0x00001cc0


	//----- nvinfo : EIATTR_CRS_STACK_SIZE
	.align		4
.L_1657:
        /*0088*/ 	.byte	0x04, 0x1e
        /*008a*/ 	.short	(.L_1659 - .L_1658)
.L_1658:
        /*008c*/ 	.word	0x00000000
.L_1659:


//--------------------- .nv.info._ZN2at6native40_GLOBAL__N__2351210d_8_Shape_cu_49f7391c30CatArrayBatchedCopy_vectorizedINS1_10OpaqueTypeILj8EEEjLi4ELi64ELi64ELi16ELi2EEEvPcNS1_25CatArrInputTensorMetadataIT_T0_XT2_EXT3_EEENS1_16TensorSizeStrideIS8_Lj4EEEiS8_ --------------------------
	.section	.nv.info._ZN2at6native40_GLOBAL__N__2351210d_8_Shape_cu_49f7391c30CatArrayBatchedCopy_vectorizedINS1_10OpaqueTypeILj8EEEjLi4ELi64ELi64ELi16ELi2EEEvPcNS1_25CatArrInputTensorMetadataIT_T0_XT2_EXT3_EEENS1_16TensorSizeStrideIS8_Lj4EEEiS8_,"",@"SHT_CUDA_INFO"
	.sectionflags	@""
	.align	4


	//----- nvinfo : EIATTR_CUDA_API_VERSION
	.align		4
        /*0000*/ 	.byte	0x04, 0x37
        /*0002*/ 	.short	(.L_1661 - .L_1660)
.L_1660:
        /*0004*/ 	.word	0x00000082


	//----- nvinfo : EIATTR_SW2861232_WAR
	.align		4
.L_1661:
        /*0008*/ 	.byte	0x01, 0x35
	.zero		2


	//----- nvinfo : EIATTR_PARAM_CBANK
	.align		4
        /*000c*/ 	.byte	0x04, 0x0a
        /*000e*/ 	.short	(.L_1663 - .L_1662)
	.align		4
.L_1662:
        /*0010*/ 	.word	index@(.nv.constant0._ZN2at6native40_GLOBAL__N__2351210d_8_Shape_cu_49f7391c30CatArrayBatchedCopy_vectorizedINS1_10OpaqueTypeILj8EEEjLi4ELi64ELi64ELi16ELi2EEEvPcNS1_25CatArrInputTensorMetadataIT_T0_XT2_EXT3_EEENS1_16TensorSizeStrideIS8_Lj4EEEiS8_)
        /*0014*/ 	.short	0x0160
        /*0016*/ 	.short	0x0d70


	//----- nvinfo : EIATTR_CBANK_PARAM_SIZE
	.align		4
.L_1663:
        /*0018*/ 	.byte	0x03, 0x19
        /*001a*/ 	.short	0x0d70


	//----- nvinfo : EIATTR_KPARAM_INFO
	.align		4
        /*001c*/ 	.byte	0x04, 0x17
        /*001e*/ 	.short	(.L_1665 - .L_1664)
.L_1664:
        /*0020*/ 	.word	0x00000000
        /*0024*/ 	.short	0x0004
        /*0026*/ 	.short	0x0d6c
        /*0028*/ 	.byte	0x00, 0xf0, 0x11, 0x00


	//----- nvinfo : EIATTR_KPARAM_INFO
	.align		4
.L_1665:
        /*002c*/ 	.byte	0x04, 0x17
        /*002e*/ 	.short	(.L_1667 - .L_1666)
.L_1666:
        /*0030*/ 	.word	0x00000000
        /*0034*/ 	.short	0x0003
        /*0036*/ 	.short	0x0d68
        /*0038*/ 	.byte	0x00, 0xf0, 0x11, 0x00


	//----- nvinfo : EIATTR_KPARAM_INFO
	.align		4
.L_1667:
        /*003c*/ 	.byte	0x04, 0x17
        /*003e*/ 	.short	(.L_1669 - .L_1668)
.L_1668:
        /*0040*/ 	.word	0x00000000
        /*0044*/ 	.short	0x0002
        /*0046*/ 	.short	0x0d48
        /*0048*/ 	.byte	0x00, 0xf0, 0x81, 0x00


	//----- nvinfo : EIATTR_KPARAM_INFO
	.align		4
.L_1669:
        /*004c*/ 	.byte	0x04, 0x17
        /*004e*/ 	.short	(.L_1671 - .L_1670)
.L_1670:
        /*0050*/ 	.word	0x00000000
        /*0054*/ 	.short	0x0001
        /*0056*/ 	.short	0x0008
        /*0058*/ 	.byte	0x00, 0xf0, 0x01, 0x35


	//----- nvinfo : EIATTR_KPARAM_INFO
	.align		4
.L_1671:
        /*005c*/ 	.byte	0x04, 0x17
        /*005e*/ 	.short	(.L_1673 - .L_1672)
.L_1672:
        /*0060*/ 	.word	0x00000000
        /*0064*/ 	.short	0x0000
        /*0066*/ 	.short	0x0000
        /*0068*/ 	.byte	0x00, 0xf0, 0x21, 0x00


	//----- nvinfo : EIATTR_MAXREG_COUNT
	.align		4
.L_1673:
        /*006c*/ 	.byte	0x03, 0x1b
        /*006e*/ 	.short	0x00ff


	//----- nvinfo : EIATTR_MERCURY_ISA_VERSION
	.align		4
        /*0070*/ 	.byte	0x03, 0x5f
        /*0072*/ 	.short	0x0000


	//----- nvinfo : EIATTR_EXIT_INSTR_OFFSETS
	.align		4
        /*0074*/ 	.byte	0x04, 0x1c
        /*0076*/ 	.short	(.L_1675 - .L_1674)


	//   ....[0]....
.L_1674:
        /*0078*/ 	.word	0x000000a0


	//   ....[1]....
        /*007c*/ 	.word	0x000006b0


	//----- nvinfo : EIATTR_CRS_STACK_SIZE
	.align		4
.L_1675:
        /*0080*/ 	.byte	0x04, 0x1e
        /*0082*/ 	.short	(.L_1677 - .L_1676)
.L_1676:
        /*0084*/ 	.word	0x00000000
.L_1677:


//--------------------- .nv.info._ZN2at6native40_GLOBAL__N__2351210d_8_Shape_cu_49f7391c19CatArrayBatchedCopyINS1_10OpaqueTypeILj8EEEjLi3ELi64ELi64EEEvPT_NS1_25CatArrInputTensorMetadataIS5_T0_XT2_EXT3_EEENS1_16TensorSizeStrideIS8_Lj4EEEiS8_ --------------------------
	.section	.nv.info._ZN2at6native40_GLOBAL__N__2351210d_8_Shape_cu_49f7391c19CatArrayBatchedCopyINS1_10OpaqueTypeILj8EEEjLi3ELi64ELi64EEEvPT_NS1_25CatArrInputTensorMetadataIS5_T0_XT2_EXT3_EEENS1_16TensorSizeStrideIS8_Lj4EEEiS8_,"",@"SHT_CUDA_INFO"
	.sectionflags	@""
	.align	4


	//----- nvinfo : EIATTR_CUDA_API_VERSION
	.align		4
        /*0000*/ 	.byte	0x04, 0x37
        /*0002*/ 	.short	(.L_1679 - .L_1678)
.L_1678:
        /*0004*/ 	.word	0x00000082


	//----- nvinfo : EIATTR_SW2861232_WAR
	.align		4
.L_1679:
        /*0008*/ 	.byte	0x01, 0x35
	.zero		2


	//----- nvinfo : EIATTR_PARAM_CBANK
	.align		4
        /*000c*/ 	.byte	0x04, 0x0a
        /*000e*/ 	.short	(.L_1681 - .L_1680)
	.align		4
.L_1680:
        /*0010*/ 	.word	index@(.nv.constant0._ZN2at6native40_GLOBAL__N__2351210d_8_Shape_cu_49f7391c19CatArrayBatchedCopyINS1_10OpaqueTypeILj8EEEjLi3ELi64ELi64EEEvPT_NS1_25CatArrInputTensorMetadataIS5_T0_XT2_EXT3_EEENS1_16TensorSizeStrideIS8_Lj4EEEiS8_)
        /*0014*/ 	.short	0x0160
        /*0016*/ 	.short	0x0d70


	//----- nvinfo : EIATTR_CBANK_PARAM_SIZE
	.align		4
.L_1681:
        /*0018*/ 	.byte	0x03, 0x19
        /*001a*/ 	.short	0x0d70


	//----- nvinfo : EIATTR_KPARAM_INFO
	.align		4
        /*001c*/ 	.byte	0x04, 0x17
        /*001e*/ 	.short	(.L_1683 - .L_1682)
.L_1682:
        /*0020*/ 	.word	0x00000000
        /*0024*/ 	.short	0x0004
        /*0026*/ 	.short	0x0d6c
        /*0028*/ 	.byte	0x00, 0xf0, 0x11, 0x00


	//----- nvinfo : EIATTR_KPARAM_INFO
	.align		4
.L_1683:
        /*002c*/ 	.byte	0x04, 0x17
        /*002e*/ 	.short	(.L_1685 - .L_1684)
.L_1684:
        /*0030*/ 	.word	0x00000000
        /*0034*/ 	.short	0x0003
        /*0036*/ 	.short	0x0d68
        /*0038*/ 	.byte	0x00, 0xf0, 0x11, 0x00


	//----- nvinfo : EIATTR_KPARAM_INFO
	.align		4
.L_1685:
        /*003c*/ 	.byte	0x04, 0x17
        /*003e*/ 	.short	(.L_1687 - .L_1686)
.L_1686:
        /*0040*/ 	.word	0x00000000
        /*0044*/ 	.short	0x0002
        /*0046*/ 	.short	0x0d48
        /*0048*/ 	.byte	0x00, 0xf0, 0x81, 0x00


	//----- nvinfo : EIATTR_KPARAM_INFO
	.align		4
.L_1687:
        /*004c*/ 	.byte	0x04, 0x17
        /*004e*/ 	.short	(.L_1689 - .L_1688)
.L_1688:
        /*0050*/ 	.word	0x00000000
        /*0054*/ 	.short	0x0001
        /*0056*/ 	.short	0x0008
        /*0058*/ 	.byte	0x00, 0xf0, 0x01, 0x35


	//----- nvinfo : EIATTR_KPARAM_INFO
	.align		4
.L_1689:
        /*005c*/ 	.byte	0x04, 0x17
        /*005e*/ 	.short	(.L_1691 - .L_1690)
.L_1690:
        /*0060*/ 	.word	0x00000000
        /*0064*/ 	.short	0x0000
        /*0066*/ 	.short	0x0000
        /*0068*/ 	.byte	0x00, 0xf0, 0x21, 0x00


	//----- nvinfo : EIATTR_MAXREG_COUNT
	.align		4
.L_1691:
        /*006c*/ 	.byte	0x03, 0x1b
        /*006e*/ 	.short	0x00ff


	//----- nvinfo : EIATTR_MERCURY_ISA_VERSION
	.align		4
        /*0070*/ 	.byte	0x03, 0x5f
        /*0072*/ 	.short	0x0000


	//----- nvinfo : EIATTR_EXIT_INSTR_OFFSETS
	.align		4
        /*0074*/ 	.byte	0x04, 0x1c
        /*0076*/ 	.short	(.L_1693 - .L_1692)


	//   ....[0]....
.L_1692:
        /*0078*/ 	.word	0x00000090


	//   ....[1]....
        /*007c*/ 	.word	0x000004f0


	//   ....[2]....
        /*0080*/ 	.word	0x00000ba0


	//----- nvinfo : EIATTR_CRS_STACK_SIZE
	.align		4
.L_1693:
        /*0084*/ 	.byte	0x04, 0x1e
        /*0086*/ 	.short	(.L_1695 - .L_1694)
.L_1694:
        /*0088*/ 	.word	0x00000000
.L_1695:


//--------------------- .nv.info._ZN2at6native40_GLOBAL__N__2351210d_8_Shape_cu_49f7391c26CatArrayBatchedCopy_contigINS1_10OpaqueTypeILj8EEEjLi3ELi64ELi64EEEvPT_NS1_25CatArrInputTensorMetadataIS5_T0_XT2_EXT3_EEENS1_16TensorSizeStrideIS8_Lj4EEEiS8_ --------------------------
	.section	.nv.info._ZN2at6native40_GLOBAL__N__2351210d_8_Shape_cu_49f7391c26CatArrayBatchedCopy_contigINS1_10OpaqueTypeILj8EEEjLi3ELi64ELi64EEEvPT_NS1_25CatArrInputTensorMetadataIS5_T0_XT2_EXT3_EEENS1_16TensorSizeStrideIS8_Lj4EEEiS8_,"",@"SHT_CUDA_INFO"
	.sectionflags	@""
	.align	4


	//----- nvinfo : EIATTR_CUDA_API_VERSION
	.align		4
        /*0000*/ 	.byte	0x04, 0x37
        /*0002*/ 	.short	(.L_1697 - .L_1696)
.L_1696:
        /*0004*/ 	.word	0x00000082


	//----- nvinfo : EIATTR_SW2861232_WAR
	.align		4
.L_1697:
        /*0008*/ 	.byte	0x01, 0x35
	.zero		2


	//----- nvinfo : EIATTR_PARAM_CBANK
	.align		4
        /*000c*/ 	.byte	0x04, 0x0a
        /*000e*/ 	.short	(.L_1699 - .L_1698)
	.align		4
.L_1698:
        /*0010*/ 	.word	index@(.nv.constant0._ZN2at6native40_GLOBAL__N__2351210d_8_Shape_cu_49f7391c26CatArrayBatchedCopy_contigINS1_10OpaqueTypeILj8EEEjLi3ELi64ELi64EEEvPT_NS1_25CatArrInputTensorMetadataIS5_T0_XT2_EXT3_EEENS1_16TensorSizeStrideIS8_Lj4EEEiS8_)
        /*0014*/ 	.short	0x0160
        /*0016*/ 	.short	0x0d70


	//----- nvinfo : EIATTR_CBANK_PARAM_SIZE
	.align		4
.L_1699:
        /*0018*/ 	.byte	0x03, 0x19
        /*001a*/ 	.short	0x0d70


	//----- nvinfo : EIATTR_KPARAM_INFO
	.align		4
        /*001c*/ 	.byte	0x04, 0x17
        /*001e*/ 	.short	(.L_1701 - .L_1700)
.L_1700:
        /*0020*/ 	.word	0x00000000
        /*0024*/ 	.short	0x0004
        /*0026*/ 	.short	0x0d6c
        /*0028*/ 	.byte	0x00, 0xf0, 0x11, 0x00


	//----- nvinfo : EIATTR_KPARAM_INFO
	.align		4
.L_1701:
        /*002c*/ 	.byte	0x04, 0x17
        /*002e*/ 	.short	(.L_1703 - .L_1702)
.L_1702:
        /*0030*/ 	.word	0x00000000
        /*0034*/ 	.short	0x0003
        /*0036*/ 	.short	0x0d68
        /*0038*/ 	.byte	0x00, 0xf0, 0x11, 0x00


	//----- nvinfo : EIATTR_KPARAM_INFO
	.align		4
.L_1703:
        /*003c*/ 	.byte	0x04, 0x17
        /*003e*/ 	.short	(.L_1705 - .L_1704)
.L_1704:
        /*0040*/ 	.word	0x00000000
        /*0044*/ 	.short	0x0002
        /*0046*/ 	.short	0x0d48
        /*0048*/ 	.byte	0x00, 0xf0, 0x81, 0x00


	//----- nvinfo : EIATTR_KPARAM_INFO
	.align		4
.L_1705:
        /*004c*/ 	.byte	0x04, 0x17
        /*004e*/ 	.short	(.L_1707 - .L_1706)
.L_1706:
        /*0050*/ 	.word	0x00000000
        /*0054*/ 	.short	0x0001
        /*0056*/ 	.short	0x0008
        /*0058*/ 	.byte	0x00, 0xf0, 0x01, 0x35


	//----- nvinfo : EIATTR_KPARAM_INFO
	.align		4
.L_1707:
        /*005c*/ 	.byte	0x04, 0x17
        /*005e*/ 	.short	(.L_1709 - .L_1708)
.L_1708:
        /*0060*/ 	.word	0x00000000
        /*0064*/ 	.short	0x0000
        /*0066*/ 	.short	0x0000
        /*0068*/ 	.byte	0x00, 0xf0, 0x21, 0x00


	//----- nvinfo : EIATTR_MAXREG_COUNT
	.align		4
.L_1709:
        /*006c*/ 	.byte	0x03, 0x1b
        /*006e*/ 	.short	0x00ff


	//----- nvinfo : EIATTR_MERCURY_ISA_VERSION
	.align		4
        /*0070*/ 	.byte	0x03, 0x5f
        /*0072*/ 	.short	0x0000


	//----- nvinfo : EIATTR_EXIT_INSTR_OFFSETS
	.align		4
        /*0074*/ 	.byte	0x04, 0x1c
        /*0076*/ 	.short	(.L_1711 - .L_1710)


	//   ....[0]....
.L_1710:
        /*0078*/ 	.word	0x00000090


	//   ....[1]....
        /*007c*/ 	.word	0x000004b0


	//----- nvinfo : EIATTR_CRS_STACK_SIZE
	.align		4
.L_1711:
        /*0080*/ 	.byte	0x04, 0x1e
        /*0082*/ 	.short	(.L_1713 - .L_1712)
.L_1712:
        /*0084*/ 	.word	0x00000000
.L_1713:


//--------------------- .nv.info._ZN2at6native40_GLOBAL__N__2351210d_8_Shape_cu_49f7391c35CatArrayBatchedCopy_alignedK_contigINS1_10OpaqueTypeILj8EEEjLi3ELi64ELi64ELi8EEEvPT_NS1_25CatArrInputTensorMetadataIS5_T0_XT2_EXT3_EEENS1_16TensorSizeStrideIS8_Lj4EEEiS8_ --------------------------
	.section	.nv.info._ZN2at6native40_GLOBAL__N__2351210d_8_Shape_cu_49f7391c35CatArrayBatchedCopy_alignedK_contigINS1_10OpaqueTypeILj8EEEjLi3ELi64ELi64ELi8EEEvPT_NS1_25CatArrInputTensorMetadataIS5_T0_XT2_EXT3_EEENS1_16TensorSizeStrideIS8_Lj4EEEiS8_,"",@"SHT_CUDA_INFO"
	.sectionflags	@""
	.align	4


	//----- nvinfo : EIATTR_CUDA_API_VERSION
	.align		4
        /*0000*/ 	.byte	0x04, 0x37
        /*0002*/ 	.short	(.L_1715 - .L_1714)
.L_1714:
        /*0004*/ 	.word	0x00000082


	//----- nvinfo : EIATTR_SW2861232_WAR
	.align		4
.L_1715:
        /*0008*/ 	.byte	0x01, 0x35
	.zero		2


	//----- nvinfo : EIATTR_PARAM_CBANK
	.align		4
        /*000c*/ 	.byte	0x04, 0x0a
        /*000e*/ 	.short	(.L_1717 - .L_1716)
	.align		4
.L_1716:
        /*0010*/ 	.word	index@(.nv.constant0._ZN2at6native40_GLOBAL__N__2351210d_8_Shape_cu_49f7391c35CatArrayBatchedCopy_alignedK_contigINS1_10OpaqueTypeILj8EEEjLi3ELi64ELi64ELi8EEEvPT_NS1_25CatArrInputTensorMetadataIS5_T0_XT2_EXT3_EEENS1_16TensorSizeStrideIS8_Lj4EEEiS8_)
        /*0014*/ 	.short	0x0160
        /*0016*/ 	.short	0x0d70


	//----- nvinfo : EIATTR_CBANK_PARAM_SIZE
	.align		4
.L_1717:
        /*0018*/ 	.byte	0x03, 0x19
        /*001a*/ 	.short	0x0d70


	//----- nvinfo : EIATTR_KPARAM_INFO
	.align		4
        /*001c*/ 	.byte	0x04, 0x17
        /*001e*/ 	.short	(.L_1719 - .L_1718)
.L_1718:
        /*0020*/ 	.word	0x00000000
        /*0024*/ 	.short	0x0004
        /*0026*/ 	.short	0x0d6c
        /*0028*/ 	.byte	0x00, 0xf0, 0x11, 0x00


	//----- nvinfo : EIATTR_KPARAM_INFO
	.align		4
.L_1719:
        /*002c*/ 	.byte	0x04, 0x17
        /*002e*/ 	.short	(.L_1721 - .L_1720)
.L_1720:
        /*0030*/ 	.word	0x00000000
        /*0034*/ 	.short	0x0003
        /*0036*/ 	.short	0x0d68
        /*0038*/ 	.byte	0x00, 0xf0, 0x11, 0x00


	//----- nvinfo : EIATTR_KPARAM_INFO
	.align		4
.L_1721:
        /*003c*/ 	.byte	0x04, 0x17
        /*003e*/ 	.short	(.L_1723 - .L_1722)
.L_1722:
        /*0040*/ 	.word	0x00000000
        /*0044*/ 	.short	0x0002
        /*0046*/ 	.short	0x0d48
        /*0048*/ 	.byte	0x00, 0xf0, 0x81, 0x00


	//----- nvinfo : EIATTR_KPARAM_INFO
	.align		4
.L_1723:
        /*004c*/ 	.byte	0x04, 0x17
        /*004e*/ 	.short	(.L_1725 - .L_1724)
.L_1724:
        /*0050*/ 	.word	0x00000000
        /*0054*/ 	.short	0x0001
        /*0056*/ 	.short	0x0008
        /*0058*/ 	.byte	0x00, 0xf0, 0x01, 0x35


	//----- nvinfo : EIATTR_KPARAM_INFO
	.align		4
.L_1725:
        /*005c*/ 	.byte	0x04, 0x17
        /*005e*/ 	.short	(.L_1727 - .L_1726)
.L_1726:
        /*0060*/ 	.word	0x00000000
        /*0064*/ 	.short	0x0000
        /*0066*/ 	.short	0x0000
        /*0068*/ 	.byte	0x00, 0xf0, 0x21, 0x00


	//----- nvinfo : EIATTR_MAXREG_COUNT
	.align		4
.L_1727:
        /*006c*/ 	.byte	0x03, 0x1b
        /*006e*/ 	.short	0x00ff


	//----- nvinfo : EIATTR_MERCURY_ISA_VERSION
	.align		4
        /*0070*/ 	.byte	0x03, 0x5f
        /*0072*/ 	.short	0x0000


	//----- nvinfo : EIATTR_EXIT_INSTR_OFFSETS
	.align		4
        /*0074*/ 	.byte	0x04, 0x1c
        /*0076*/ 	.short	(.L_1729 - .L_1728)


	//   ....[0]....
.L_1728:
        /*0078*/ 	.word	0x00000090


	//   ....[1]....
        /*007c*/ 	.word	0x00000540


	//   ....[2]....
        /*0080*/ 	.word	0x000009b0


	//   ....[3]....
        /*0084*/ 	.word	0x00001360


	//----- nvinfo : EIATTR_CRS_STACK_SIZE
	.align		4
.L_1729:
        /*0088*/ 	.byte	0x04, 0x1e
        /*008a*/ 	.short	(.L_1731 - .L_1730)
.L_1730:
        /*008c*/ 	.word	0x00000000
.L_1731:


//--------------------- .nv.info._ZN2at6native40_GLOBAL__N__2351210d_8_Shape_cu_49f7391c35CatArrayBatchedCopy_alignedK_contigINS1_10OpaqueTypeILj8EEEjLi3ELi64ELi64ELi16EEEvPT_NS1_25CatArrInputTensorMetadataIS5_T0_XT2_EXT3_EEENS1_16TensorSizeStrideIS8_Lj4EEEiS8_ --------------------------
	.section	.nv.info._ZN2at6native40_GLOBAL__N__2351210d_8_Shape_cu_49f7391c35CatArrayBatchedCopy_alignedK_contigINS1_10OpaqueTypeILj8EEEjLi3ELi64ELi64ELi16EEEvPT_NS1_25CatArrInputTensorMetadataIS5_T0_XT2_EXT3_EEENS1_16TensorSizeStrideIS8_Lj4EEEiS8_,"",@"SHT_CUDA_INFO"
	.sectionflags	@""
	.align	4


	//----- nvinfo : EIATTR_CUDA_API_VERSION
	.align		4
        /*0000*/ 	.byte	0x04, 0x37
        /*0002*/ 	.short	(.L_1733 - .L_1732)
.L_1732:
        /*0004*/ 	.word	0x00000082


	//----- nvinfo : EIATTR_SW2861232_WAR
	.align		4
.L_1733:
        /*0008*/ 	.byte	0x01, 0x35
	.zero		2


	//----- nvinfo : EIATTR_PARAM_CBANK
	.align		4
        /*000c*/ 	.byte	0x04, 0x0a
        /*000e*/ 	.short	(.L_1735 - .L_1734)
	.align		4
.L_1734:
        /*0010*/ 	.word	index@(.nv.constant0._ZN2at6native40_GLOBAL__N__2351210d_8_Shape_cu_49f7391c35CatArrayBatchedCopy_alignedK_contigINS1_10OpaqueTypeILj8EEEjLi3ELi64ELi64ELi16EEEvPT_NS1_25CatArrInputTensorMetadataIS5_T0_XT2_EXT3_EEENS1_16TensorSizeStrideIS8_Lj4EEEiS8_)
        /*0014*/ 	.short	0x0160
        /*0016*/ 	.short	0x0d70


	//----- nvinfo : EIATTR_CBANK_PARAM_SIZE
	.align		4
.L_1735:
        /*0018*/ 	.byte	0x03, 0x19
        /*001a*/ 	.short	0x0d70


	//----- nvinfo : EIATTR_KPARAM_INFO
	.align		4
        /*001c*/ 	.byte	0x04, 0x17
        /*001e*/ 	.short	(.L_1737 - .L_1736)
.L_1736:
        /*0020*/ 	.word	0x00000000
        /*0024*/ 	.short	0x0004
        /*0026*/ 	.short	0x0d6c
        /*0028*/ 	.byte	0x00, 0xf0, 0x11, 0x00


	//----- nvinfo : EIATTR_KPARAM_INFO
	.align		4
.L_1737:
        /*002c*/ 	.byte	0x04, 0x17
        /*002e*/ 	.short	(.L_1739 - .L_1738)
.L_1738:
        /*0030*/ 	.word	0x00000000
        /*0034*/ 	.short	0x0003
        /*0036*/ 	.short	0x0d68
        /*0038*/ 	.byte	0x00, 0xf0, 0x11, 0x00


	//----- nvinfo : EIATTR_KPARAM_INFO
	.align		4
.L_1739:
        /*003c*/ 	.byte	0x04, 0x17
        /*003e*/ 	.short	(.L_1741 - .L_1740)
.L_1740:
        /*0040*/ 	.word	0x00000000
        /*0044*/ 	.short	0x0002
        /*0046*/ 	.short	0x0d48
        /*0048*/ 	.byte	0x00, 0xf0, 0x81, 0x00


	//----- nvinfo : EIATTR_KPARAM_INFO
	.align		4
.L_1741:
        /*004c*/ 	.byte	0x04, 0x17
        /*004e*/ 	.short	(.L_1743 - .L_1742)
.L_1742:
        /*0050*/ 	.word	0x00000000
        /*0054*/ 	.short	0x0001
        /*0056*/ 	.short	0x0008
        /*0058*/ 	.byte	0x00, 0xf0, 0x01, 0x35


	//----- nvinfo : EIATTR_KPARAM_INFO
	.align		4
.L_1743:
        /*005c*/ 	.byte	0x04, 0x17
        /*005e*/ 	.short	(.L_1745 - .L_1744)
.L_1744:
        /*0060*/ 	.word	0x00000000
        /*0064*/ 	.short	0x0000
        /*0066*/ 	.short	0x0000
        /*0068*/ 	.byte	0x00, 0xf0, 0x21, 0x00


	//----- nvinfo : EIATTR_MAXREG_COUNT
	.align		4
.L_1745:
        /*006c*/ 	.byte	0x03, 0x1b
        /*006e*/ 	.short	0x00ff


	//----- nvinfo : EIATTR_MERCURY_ISA_VERSION
	.align		4
        /*0070*/ 	.byte	0x03, 0x5f
        /*0072*/ 	.short	0x0000


	//----- nvinfo : EIATTR_EXIT_INSTR_OFFSETS
	.align		4
        /*0074*/ 	.byte	0x04, 0x1c
        /*0076*/ 	.short	(.L_1747 - .L_1746)


	//   ....[0]....
.L_1746:
        /*0078*/ 	.word	0x000000a0


	//   ....[1]....
        /*007c*/ 	.word	0x00000710


	//   ....[2]....
        /*0080*/ 	.word	0x00000b80


	//   ....[3]....
        /*0084*/ 	.word	0x00001530


	//----- nvinfo : EIATTR_CRS_STACK_SIZE
	.align		4
.L_1747:
        /*0088*/ 	.byte	0x04, 0x1e
        /*008a*/ 	.short	(.L_1749 - .L_1748)
.L_1748:
        /*008c*/ 	.word	0x00000000
.L_1749:


//--------------------- .nv.info._ZN2at6native40_GLOBAL__N__2351210d_8_Shape_cu_49f7391c30CatArrayBatchedCopy_vectorizedINS1_10OpaqueTypeILj8EEEjLi3ELi64ELi64ELi16ELi2EEEvPcNS1_25CatArrInputTensorMetadataIT_T0_XT2_EXT3_EEENS1_16TensorSizeStrideIS8_Lj4EEEiS8_ --------------------------
	.section	.nv.info._ZN2at6native40_GLOBAL__N__2351210d_8_Shape_cu_49f7391c30CatArrayBatchedCopy_vectorizedINS1_10OpaqueTypeILj8EEEjLi3ELi64ELi64ELi16ELi2EEEvPcNS1_25CatArrInputTensorMetadataIT_T0_XT2_EXT3_EEENS1_16TensorSizeStrideIS8_Lj4EEEiS8_,"",@"SHT_CUDA_INFO"
	.sectionflags	@""
	.align	4


	//----- nvinfo : EIATTR_CUDA_API_VERSION
	.align		4
        /*0000*/ 	.byte	0x04, 0x37
        /*0002*/ 	.short	(.L_1751 - .L_1750)
.L_1750:
        /*0004*/ 	.word	0x00000082


	//----- nvinfo : EIATTR_SW2861232_WAR
	.align		4
.L_1751:
        /*0008*/ 	.byte	0x01, 0x35
	.zero		2


	//----- nvinfo : EIATTR_PARAM_CBANK
	.align		4
        /*000c*/ 	.byte	0x04, 0x0a
        /*000e*/ 	.short	(.L_1753 - .L_1752)
	.align		4
.L_1752:
        /*0010*/ 	.word	index@(.nv.constant0._ZN2at6native40_GLOBAL__N__2351210d_8_Shape_cu_49f7391c30CatArrayBatchedCopy_vectorizedINS1_10OpaqueTypeILj8EEEjLi3ELi64ELi64ELi16ELi2EEEvPcNS1_25CatArrInputTensorMetadataIT_T0_XT2_EXT3_EEENS1_16TensorSizeStrideIS8_Lj4EEEiS8_)
        /*0014*/ 	.short	0x0160
        /*0016*/ 	.short	0x0d70


	//----- nvinfo : EIATTR_CBANK_PARAM_SIZE
	.align		4
.L_1753:
        /*0018*/ 	.byte	0x03, 0x19
        /*001a*/ 	.short	0x0d70


	//----- nvinfo : EIATTR_KPARAM_INFO
	.align		4
        /*001c*/ 	.byte	0x04, 0x17
        /*001e*/ 	.short	(.L_1755 - .L_1754)
.L_1754:
        /*0020*/ 	.word	0x00000000
        /*0024*/ 	.short	0x0004
        /*0026*/ 	.short	0x0d6c
        /*0028*/ 	.byte	0x00, 0xf0, 0x11, 0x00


	//----- nvinfo : EIATTR_KPARAM_INFO
	.align		4
.L_1755:
        /*002c*/ 	.byte	0x04, 0x17
        /*002e*/ 	.short	(.L_1757 - .L_1756)
.L_1756:
        /*0030*/ 	.word	0x00000000
        /*0034*/ 	.short	0x0003
        /*0036*/ 	.short	0x0d68
        /*0038*/ 	.byte	0x00, 0xf0, 0x11, 0x00


	//----- nvinfo : EIATTR_KPARAM_INFO
	.align		4
.L_1757:
        /*003c*/ 	.byte	0x04, 0x17
        /*003e*/ 	.short	(.L_1759 - .L_1758)
.L_1758:
        /*0040*/ 	.word	0x00000000
        /*0044*/ 	.short	0x0002
        /*0046*/ 	.short	0x0d48
        /*0048*/ 	.byte	0x00, 0xf0, 0x81, 0x00


	//----- nvinfo : EIATTR_KPARAM_INFO
	.align		4
.L_1759:
        /*004c*/ 	.byte	0x04, 0x17
        /*004e*/ 	.short	(.L_1761 - .L_1760)
.L_1760:
        /*0050*/ 	.word	0x00000000
        /*0054*/ 	.short	0x0001
        /*0056*/ 	.short	0x0008
        /*0058*/ 	.byte	0x00, 0xf0, 0x01, 0x35


	//----- nvinfo : EIATTR_KPARAM_INFO
	.align		4
.L_1761:
        /*005c*/ 	.byte	0x04, 0x17
        /*005e*/ 	.short	(.L_1763 - .L_1762)
.L_1762:
        /*0060*/ 	.word	0x00000000
        /*0064*/ 	.short	0x0000
        /*0066*/ 	.short	0x0000
        /*0068*/ 	.byte	0x00, 0xf0, 0x21, 0x00


	//----- nvinfo : EIATTR_MAXREG_COUNT
	.align		4
.L_1763:
        /*006c*/ 	.byte	0x03, 0x1b
        /*006e*/ 	.short	0x00ff


	//----- nvinfo : EIATTR_MERCURY_ISA_VERSION
	.align		4
        /*0070*/ 	.byte	0x03, 0x5f
        /*0072*/ 	.short	0x0000


	//----- nvinfo : EIATTR_EXIT_INSTR_OFFSETS
	.align		4
        /*0074*/ 	.byte	0x04, 0x1c
        /*0076*/ 	.short	(.L_1765 - .L_1764)


	//   ....[0]....
.L_1764:
        /*0078*/ 	.word	0x000000a0


	//   ....[1]....
        /*007c*/ 	.word	0x00000520


	//----- nvinfo : EIATTR_CRS_STACK_SIZE
	.align		4
.L_1765:
        /*0080*/ 	.byte	0x04, 0x1e
        /*0082*/ 	.short	(.L_1767 - .L_1766)
.L_1766:
        /*0084*/ 	.word	0x00000000
.L_1767:


//--------------------- .nv.info._ZN2at6native40_GLOBAL__N__2351210d_8_Shape_cu_49f7391c19CatArrayBatchedCopyINS1_10OpaqueTypeILj8EEEjLi2ELi64ELi64EEEvPT_NS1_25CatArrInputTensorMetadataIS5_T0_XT2_EXT3_EEENS1_16TensorSizeStrideIS8_Lj4EEEiS8_ --------------------------
	.section	.nv.info._ZN2at6native40_GLOBAL__N__2351210d_8_Shape_cu_49f7391c19CatArrayBatchedCopyINS1_10OpaqueTypeILj8EEEjLi2ELi64ELi64EEEvPT_NS1_25CatArrInputTensorMetadataIS5_T0_XT2_EXT3_EEENS1_16TensorSizeStrideIS8_Lj4EEEiS8_,"",@"SHT_CUDA_INFO"
	.sectionflags	@""
	.align	4


	//----- nvinfo : EIATTR_CUDA_API_VERSION
	.align		4
        /*0000*/ 	.byte	0x04, 0x37
        /*0002*/ 	.short	(.L_1769 - .L_1768)
.L_1768:
        /*0004*/ 	.word	0x00000082


	//----- nvinfo : EIATTR_SW2861232_WAR
	.align		4
.L_1769:
        /*0008*/ 	.byte	0x01, 0x35
	.zero		2


	//----- nvinfo : EIATTR_PARAM_CBANK
	.align		4
        /*000c*/ 	.byte	0x04, 0x0a
        /*000e*/ 	.short	(.L_1771 - .L_1770)
	.align		4
.L_1770:
        /*0010*/ 	.word	index@(.nv.constant0._ZN2at6native40_GLOBAL__N__2351210d_8_Shape_cu_49f7391c19CatArrayBatchedCopyINS1_10OpaqueTypeILj8EEEjLi2ELi64ELi64EEEvPT_NS1_25CatArrInputTensorMetadataIS5_T0_XT2_EXT3_EEENS1_16TensorSizeStrideIS8_Lj4EEEiS8_)
        /*0014*/ 	.short	0x0160
        /*0016*/ 	.short	0x0d70


	//----- nvinfo : EIATTR_CBANK_PARAM_SIZE
	.align		4
.L_1771:
        /*0018*/ 	.byte	0x03, 0x19
        /*001a*/ 	.short	0x0d70


	//----- nvinfo : EIATTR_KPARAM_INFO
	.align		4
        /*001c*/ 	.byte	0x04, 0x17
        /*001e*/ 	.short	(.L_1773 - .L_1772)
.L_1772:
        /*0020*/ 	.word	0x00000000
        /*0024*/ 	.short	0x0004
        /*0026*/ 	.short	0x0d6c
        /*0028*/ 	.byte	0x00, 0xf0, 0x11, 0x00


	//----- nvinfo : EIATTR_KPARAM_INFO
	.align		4
.L_1773:
        /*002c*/ 	.byte	0x04, 0x17
        /*002e*/ 	.short	(.L_1775 - .L_1774)
.L_1774:
        /*0030*/ 	.word	0x00000000
        /*0034*/ 	.short	0x0003
        /*0036*/ 	.short	0x0d68
        /*0038*/ 	.byte	0x00, 0xf0, 0x11, 0x00


	//----- nvinfo : EIATTR_KPARAM_INFO
	.align		4
.L_1775:
        /*003c*/ 	.byte	0x04, 0x17
        /*003e*/ 	.short	(.L_1777 - .L_1776)
.L_1776:
        /*0040*/ 	.word	0x00000000
        /*0044*/ 	.short	0x0002
        /*0046*/ 	.short	0x0d48
        /*0048*/ 	.byte	0x00, 0xf0, 0x81, 0x00


	//----- nvinfo : EIATTR_KPARAM_INFO
	.align		4
.L_1777:
        /*004c*/ 	.byte	0x04, 0x17
        /*004e*/ 	.short	(.L_1779 - .L_1778)
.L_1778:
        /*0050*/ 	.word	0x00000000
        /*0054*/ 	.short	0x0001
        /*0056*/ 	.short	0x0008
        /*0058*/ 	.byte	0x00, 0xf0, 0x01, 0x35


	//----- nvinfo : EIATTR_KPARAM_INFO
	.align		4
.L_1779:
        /*005c*/ 	.byte	0x04, 0x17
        /*005e*/ 	.short	(.L_1781 - .L_1780)
.L_1780:
        /*0060*/ 	.word	0x00000000
        /*0064*/ 	.short	0x0000
        /*0066*/ 	.short	0x0000
        /*0068*/ 	.byte	0x00, 0xf0, 0x21, 0x00


	//----- nvinfo : EIATTR_MAXREG_COUNT
	.align		4
.L_1781:
        /*006c*/ 	.byte	0x03, 0x1b
        /*006e*/ 	.short	0x00ff


	//----- nvinfo : EIATTR_MERCURY_ISA_VERSION
	.align		4
        /*0070*/ 	.byte	0x03, 0x5f
        /*0072*/ 	.short	0x0000


	//----- nvinfo : EIATTR_EXIT_INSTR_OFFSETS
	.align		4
        /*0074*/ 	.byte	0x04, 0x1c
        /*0076*/ 	.short	(.L_1783 - .L_1782)


	//   ....[0]....
.L_1782:
        /*0078*/ 	.word	0x00000090


	//   ....[1]....
        /*007c*/ 	.word	0x00000370


	//   ....[2]....
        /*0080*/ 	.word	0x00000720


	//----- nvinfo : EIATTR_CRS_STACK_SIZE
	.align		4
.L_1783:
        /*0084*/ 	.byte	0x04, 0x1e
        /*0086*/ 	.short	(.L_1785 - .L_1784)
.L_1784:
        /*0088*/ 	.word	0x00000000
.L_1785:


//--------------------- .nv.info._ZN2at6native40_GLOBAL__N__2351210d_8_Shape_cu_49f7391c26CatArrayBatchedCopy_contigINS1_10OpaqueTypeILj8EEEjLi2ELi64ELi64EEEvPT_NS1_25CatArrInputTensorMetadataIS5_T0_XT2_EXT3_EEENS1_16TensorSizeStrideIS8_Lj4EEEiS8_ --------------------------
	.section	.nv.info._ZN2at6native40_GLOBAL__N__2351210d_8_Shape_cu_49f7391c26CatArrayBatchedCopy_contigINS1_10OpaqueTypeILj8EEEjLi2ELi64ELi64EEEvPT_NS1_25CatArrInputTensorMetadataIS5_T0_XT2_EXT3_EEENS1_16TensorSizeStrideIS8_Lj4EEEiS8_,"",@"SHT_CUDA_INFO"
	.sectionflags	@""
	.align	4


	//----- nvinfo : EIATTR_CUDA_API_VERSION
	.align		4
        /*0000*/ 	.byte	0x04, 0x37
        /*0002*/ 	.short	(.L_1787 - .L_1786)
.L_1786:
        /*0004*/ 	.word	0x00000082


	//----- nvinfo : EIATTR_SW2861232_WAR
	.align		4
.L_1787:
        /*0008*/ 	.byte	0x01, 0x35
	.zero		2


	//----- nvinfo : EIATTR_PARAM_CBANK
	.align		4
        /*000c*/ 	.byte	0x04, 0x0a
        /*000e*/ 	.short	(.L_1789 - .L_1788)
	.align		4
.L_1788:
        /*0010*/ 	.word	index@(.nv.constant0._ZN2at6native40_GLOBAL__N__2351210d_8_Shape_cu_49f7391c26CatArrayBatchedCopy_contigINS1_10OpaqueTypeILj8EEEjLi2ELi64ELi64EEEvPT_NS1_25CatArrInputTensorMetadataIS5_T0_XT2_EXT3_EEENS1_16TensorSizeStrideIS8_Lj4EEEiS8_)
        /*0014*/ 	.short	0x0160
        /*0016*/ 	.short	0x0d70


	//----- nvinfo : EIATTR_CBANK_PARAM_SIZE
	.align		4
.L_1789:
        /*0018*/ 	.byte	0x03, 0x19
        /*001a*/ 	.short	0x0d70


	//----- nvinfo : EIATTR_KPARAM_INFO
	.align		4
        /*001c*/ 	.byte	0x04, 0x17
        /*001e*/ 	.short	(.L_1791 - .L_1790)
.L_1790:
        /*0020*/ 	.word	0x00000000
        /*0024*/ 	.short	0x0004
        /*0026*/ 	.short	0x0d6c
        /*0028*/ 	.byte	0x00, 0xf0, 0x11, 0x00


	//----- nvinfo : EIATTR_KPARAM_INFO
	.align		4
.L_1791:
        /*002c*/ 	.byte	0x04, 0x17
        /*002e*/ 	.short	(.L_1793 - .L_1792)
.L_1792:
        /*0030*/ 	.word	0x00000000
        /*0034*/ 	.short	0x0003
        /*0036*/ 	.short	0x0d68
        /*0038*/ 	.byte	0x00, 0xf0, 0x11, 0x00


	//----- nvinfo : EIATTR_KPARAM_INFO
	.align		4
.L_1793:
        /*003c*/ 	.byte	0x04, 0x17
        /*003e*/ 	.short	(.L_1795 - .L_1794)
.L_1794:
        /*0040*/ 	.word	0x00000000
        /*0044*/ 	.short	0x0002
        /*0046*/ 	.short	0x0d48
        /*0048*/ 	.byte	0x00, 0xf0, 0x81, 0x00


	//----- nvinfo : EIATTR_KPARAM_INFO
	.align		4
.L_1795:
        /*004c*/ 	.byte	0x04, 0x17
        /*004e*/ 	.short	(.L_1797 - .L_1796)
.L_1796:
        /*0050*/ 	.word	0x00000000
        /*0054*/ 	.short	0x0001
        /*0056*/ 	.short	0x0008
        /*0058*/ 	.byte	0x00, 0xf0, 0x01, 0x35


	//----- nvinfo : EIATTR_KPARAM_INFO
	.align		4
.L_1797:
        /*005c*/ 	.byte	0x04, 0x17
        /*005e*/ 	.short	(.L_1799 - .L_1798)
.L_1798:
        /*0060*/ 	.word	0x00000000
        /*0064*/ 	.short	0x0000
        /*0066*/ 	.short	0x0000
        /*0068*/ 	.byte	0x00, 0xf0, 0x21, 0x00


	//----- nvinfo : EIATTR_MAXREG_COUNT
	.align		4
.L_1799:
        /*006c*/ 	.byte	0x03, 0x1b
        /*006e*/ 	.short	0x00ff


	//----- nvinfo : EIATTR_MERCURY_ISA_VERSION
	.align		4
        /*0070*/ 	.byte	0x03, 0x5f
        /*0072*/ 	.short	0x0000


	//----- nvinfo : EIATTR_EXIT_INSTR_OFFSETS
	.align		4
        /*0074*/ 	.byte	0x04, 0x1c
        /*0076*/ 	.short	(.L_1801 - .L_1800)


	//   ....[0]....
.L_1800:
        /*0078*/ 	.word	0x00000090


	//   ....[1]....
        /*007c*/ 	.word	0x00000330


	//----- nvinfo : EIATTR_CRS_STACK_SIZE
	.align		4
.L_1801:
        /*0080*/ 	.byte	0x04, 0x1e
        /*0082*/ 	.short	(.L_1803 - .L_1802)
.L_1802:
        /*0084*/ 	.word	0x00000000
.L_1803:


//--------------------- .nv.info._ZN2at6native40_GLOBAL__N__2351210d_8_Shape_cu_49f7391c35CatArrayBatchedCopy_alignedK_contigINS1_10OpaqueTypeILj8EEEjLi2ELi64ELi64ELi8EEEvPT_NS1_25CatArrInputTensorMetadataIS5_T0_XT2_EXT3_EEENS1_16TensorSizeStrideIS8_Lj4EEEiS8_ --------------------------
	.section	.nv.info._ZN2at6native40_GLOBAL__N__2351210d_8_Shape_cu_49f7391c35CatArrayBatchedCopy_alignedK_contigINS1_10OpaqueTypeILj8EEEjLi2ELi64ELi64ELi8EEEvPT_NS1_25CatArrInputTensorMetadataIS5_T0_XT2_EXT3_EEENS1_16TensorSizeStrideIS8_Lj4EEEiS8_,"",@"SHT_CUDA_INFO"
	.sectionflags	@""
	.align	4


	//----- nvinfo : EIATTR_CUDA_API_VERSION
	.align		4
        /*0000*/ 	.byte	0x04, 0x37
        /*0002*/ 	.short	(.L_1805 - .L_1804)
.L_1804:
        /*0004*/ 	.word	0x00000082


	//----- nvinfo : EIATTR_SW2861232_WAR
	.align		4
.L_1805:
        /*0008*/ 	.byte	0x01, 0x35
	.zero		2


	//----- nvinfo : EIATTR_PARAM_CBANK
	.align		4
        /*000c*/ 	.byte	0x04, 0x0a
        /*000e*/ 	.short	(.L_1807 - .L_1806)
	.align		4
.L_1806:
        /*0010*/ 	.word	index@(.nv.constant0._ZN2at6native40_GLOBAL__N__2351210d_8_Shape_cu_49f7391c35CatArrayBatchedCopy_alignedK_contigINS1_10OpaqueTypeILj8EEEjLi2ELi64ELi64ELi8EEEvPT_NS1_25CatArrInputTensorMetadataIS5_T0_XT2_EXT3_EEENS1_16TensorSizeStrideIS8_Lj4EEEiS8_)
        /*0014*/ 	.short	0x0160
        /*0016*/ 	.short	0x0d70


	//----- nvinfo : EIATTR_CBANK_PARAM_SIZE
	.align		4
.L_1807:
        /*0018*/ 	.byte	0x03, 0x19
        /*001a*/ 	.short	0x0d70


	//----- nvinfo : EIATTR_KPARAM_INFO
	.align		4
        /*001c*/ 	.byte	0x04, 0x17
        /*001e*/ 	.short	(.L_1809 - .L_1808)
.L_1808:
        /*0020*/ 	.word	0x00000000
        /*0024*/ 	.short	0x0004
        /*0026*/ 	.short	0x0d6c
        /*0028*/ 	.byte	0x00, 0xf0, 0x11, 0x00


	//----- nvinfo : EIATTR_KPARAM_INFO
	.align		4
.L_1809:
        /*002c*/ 	.byte	0x04, 0x17
        /*002e*/ 	.short	(.L_1811 - .L_1810)
.L_1810:
        /*0030*/ 	.word	0x00000000
        /*0034*/ 	.short	0x0003
        /*0036*/ 	.short	0x0d68
        /*0038*/ 	.byte	0x00, 0xf0, 0x11, 0x00


	//----- nvinfo : EIATTR_KPARAM_INFO
	.align		4
.L_1811:
        /*003c*/ 	.byte	0x04, 0x17
        /*003e*/ 	.short	(.L_1813 - .L_1812)
.L_1812:
        /*0040*/ 	.word	0x00000000
        /*0044*/ 	.short	0x0002
        /*0046*/ 	.short	0x0d48
        /*0048*/ 	.byte	0x00, 0xf0, 0x81, 0x00


	//----- nvinfo : EIATTR_KPARAM_INFO
	.align		4
.L_1813:
        /*004c*/ 	.byte	0x04, 0x17
        /*004e*/ 	.short	(.L_1815 - .L_1814)
.L_1814:
        /*0050*/ 	.word	0x00000000
        /*0054*/ 	.short	0x0001
        /*0056*/ 	.short	0x0008
        /*0058*/ 	.byte	0x00, 0xf0, 0x01, 0x35


	//----- nvinfo : EIATTR_KPARAM_INFO
	.align		4
.L_1815:
        /*005c*/ 	.byte	0x04, 0x17
        /*005e*/ 	.short	(.L_1817 - .L_1816)
.L_1816:
        /*0060*/ 	.word	0x00000000
        /*0064*/ 	.short	0x0000
        /*0066*/ 	.short	0x0000
        /*0068*/ 	.byte	0x00, 0xf0, 0x21, 0x00


	//----- nvinfo : EIATTR_MAXREG_COUNT
	.align		4
.L_1817:
        /*006c*/ 	.byte	0x03, 0x1b
        /*006e*/ 	.short	0x00ff


	//----- nvinfo : EIATTR_MERCURY_ISA_VERSION
	.align		4
        /*0070*/ 	.byte	0x03, 0x5f
        /*0072*/ 	.short	0x0000


	//----- nvinfo : EIATTR_EXIT_INSTR_OFFSETS
	.align		4
        /*0074*/ 	.byte	0x04, 0x1c
        /*0076*/ 	.short	(.L_1819 - .L_1818)


	//   ....[0]....
.L_1818:
        /*0078*/ 	.word	0x00000090


	//   ....[1]....
        /*007c*/ 	.word	0x000003b0


	//   ....[2]....
        /*0080*/ 	.word	0x00000690


	//   ....[3]....
        /*0084*/ 	.word	0x00000c80


	//----- nvinfo : EIATTR_CRS_STACK_SIZE
	.align		4
.L_1819:
        /*0088*/ 	.byte	0x04, 0x1e
        /*008a*/ 	.short	(.L_1821 - .L_1820)
.L_1820:
        /*008c*/ 	.word	0x00000000
.L_1821:


//--------------------- .nv.info._ZN2at6native40_GLOBAL__N__2351210d_8_Shape_cu_49f7391c35CatArrayBatchedCopy_alignedK_contigINS1_10OpaqueTypeILj8EEEjLi2ELi64ELi64ELi16EEEvPT_NS1_25CatArrInputTensorMetadataIS5_T0_XT2_EXT3_EEENS1_16TensorSizeStrideIS8_Lj4EEEiS8_ --------------------------
	.section	.nv.info._ZN2at6native40_GLOBAL__N__2351210d_8_Shape_cu_49f7391c35CatArrayBatchedCopy_alignedK_contigINS1_10OpaqueTypeILj8EEEjLi2ELi64ELi64ELi16EEEvPT_NS1_25CatArrInputTensorMetadataIS5_T0_XT2_EXT3_EEENS1_16TensorSizeStrideIS8_Lj4EEEiS8_,"",@"SHT_CUDA_INFO"
	.sectionflags	@""
	.align	4


	//----- nvinfo : EIATTR_CUDA_API_VERSION
	.align		4
        /*0000*/ 	.byte	0x04, 0x37
        /*0002*/ 	.short	(.L_1823 - .L_1822)
.L_1822:
        /*0004*/ 	.word	0x00000082


	//----- nvinfo : EIATTR_SW2861232_WAR
	.align		4
.L_1823:
        /*0008*/ 	.byte	0x01, 0x35
	.zero		2


	//----- nvinfo : EIATTR_PARAM_CBANK
	.align		4
        /*000c*/ 	.byte	0x04, 0x0a
        /*000e*/ 	.short	(.L_1825 - .L_1824)
	.align		4
.L_1824:
        /*0010*/ 	.word	index@(.nv.constant0._ZN2at6native40_GLOBAL__N__2351210d_8_Shape_cu_49f7391c35CatArrayBatchedCopy_alignedK_contigINS1_10OpaqueTypeILj8EEEjLi2ELi64ELi64ELi16EEEvPT_NS1_25CatArrInputTensorMetadataIS5_T0_XT2_EXT3_EEENS1_16TensorSizeStrideIS8_Lj4EEEiS8_)
        /*0014*/ 	.short	0x0160
        /*0016*/ 	.short	0x0d70


	//----- nvinfo : EIATTR_CBANK_PARAM_SIZE
	.align		4
.L_1825:
        /*0018*/ 	.byte	0x03, 0x19
        /*001a*/ 	.short	0x0d70


	//----- nvinfo : EIATTR_KPARAM_INFO
	.align		4
        /*001c*/ 	.byte	0x04, 0x17
        /*001e*/ 	.short	(.L_1827 - .L_1826)
.L_1826:
        /*0020*/ 	.word	0x00000000
        /*0024*/ 	.short	0x0004
        /*0026*/ 	.short	0x0d6c
        /*0028*/ 	.byte	0x00, 0xf0, 0x11, 0x00


	//----- nvinfo : EIATTR_KPARAM_INFO
	.align		4
.L_1827:
        /*002c*/ 	.byte	0x04, 0x17
        /*002e*/ 	.short	(.L_1829 - .L_1828)
.L_1828:
        /*0030*/ 	.word	0x00000000
        /*0034*/ 	.short	0x0003
        /*0036*/ 	.short	0x0d68
        /*0038*/ 	.byte	0x00, 0xf0, 0x11, 0x00


	//----- nvinfo : EIATTR_KPARAM_INFO
	.align		4
.L_1829:
        /*003c*/ 	.byte	0x04, 0x17
        /*003e*/ 	.short	(.L_1831 - .L_1830)
.L_1830:
        /*0040*/ 	.word	0x00000000
        /*0044*/ 	.short	0x0002
        /*0046*/ 	.short	0x0d48
        /*0048*/ 	.byte	0x00, 0xf0, 0x81, 0x00


	//----- nvinfo : EIATTR_KPARAM_INFO
	.align		4
.L_1831:
        /*004c*/ 	.byte	0x04, 0x17
        /*004e*/ 	.short	(.L_1833 - .L_1832)
.L_1832:
        /*0050*/ 	.word	0x00000000
        /*0054*/ 	.short	0x0001
        /*0056*/ 	.short	0x0008
        /*0058*/ 	.byte	0x00, 0xf0, 0x01, 0x35


	//----- nvinfo : EIATTR_KPARAM_INFO
	.align		4
.L_1833:
        /*005c*/ 	.byte	0x04, 0x17
        /*005e*/ 	.short	(.L_1835 - .L_1834)
.L_1834:
        /*0060*/ 	.word	0x00000000
        /*0064*/ 	.short	0x0000
        /*0066*/ 	.short	0x0000
        /*0068*/ 	.byte	0x00, 0xf0, 0x21, 0x00


	//----- nvinfo : EIATTR_MAXREG_COUNT
	.align		4
.L_1835:
        /*006c*/ 	.byte	0x03, 0x1b
        /*006e*/ 	.short	0x00ff


	//----- nvinfo : EIATTR_MERCURY_ISA_VERSION
	.align		4
        /*0070*/ 	.byte	0x03, 0x5f
        /*0072*/ 	.short	0x0000


	//----- nvinfo : EIATTR_EXIT_INSTR_OFFSETS
	.align		4
        /*0074*/ 	.byte	0x04, 0x1c
        /*0076*/ 	.short	(.L_1837 - .L_1836)


	//   ....[0]....
.L_1836:
        /*0078*/ 	.word	0x000000a0


	//   ....[1]....
        /*007c*/ 	.word	0x000004f0


	//   ....[2]....
        /*0080*/ 	.word	0x000007e0


	//   ....[3]....
        /*0084*/ 	.word	0x00000e10


	//----- nvinfo : EIATTR_CRS_STACK_SIZE
	.align		4
.L_1837:
        /*0088*/ 	.byte	0x04, 0x1e
        /*008a*/ 	.short	(.L_1839 - .L_1838)
.L_1838:
        /*008c*/ 	.word	0x00000000
.L_1839:


//--------------------- .nv.info._ZN2at6native40_GLOBAL__N__2351210d_8_Shape_cu_49f7391c30CatArrayBatchedCopy_vectorizedINS1_10OpaqueTypeILj8EEEjLi2ELi64ELi64ELi16ELi2EEEvPcNS1_25CatArrInputTensorMetadataIT_T0_XT2_EXT3_EEENS1_16TensorSizeStrideIS8_Lj4EEEiS8_ --------------------------
	.section	.nv.info._ZN2at6native40_GLOBAL__N__2351210d_8_Shape_cu_49f7391c30CatArrayBatchedCopy_vectorizedINS1_10OpaqueTypeILj8EEEjLi2ELi64ELi64ELi16ELi2EEEvPcNS1_25CatArrInputTensorMetadataIT_T0_XT2_EXT3_EEENS1_16TensorSizeStrideIS8_Lj4EEEiS8_,"",@"SHT_CUDA_INFO"
	.sectionflags	@""
	.align	4


	//----- nvinfo : EIATTR_CUDA_API_VERSION
	.align		4
        /*0000*/ 	.byte	0x04, 0x37
        /*0002*/ 	.short	(.L_1841 - .L_1840)
.L_1840:
        /*0004*/ 	.word	0x00000082


	//----- nvinfo : EIATTR_SW2861232_WAR
	.align		4
.L_1841:
        /*0008*/ 	.byte	0x01, 0x35
	.zero		2


	//----- nvinfo : EIATTR_PARAM_CBANK
	.align		4
        /*000c*/ 	.byte	0x04, 0x0a
        /*000e*/ 	.short	(.L_1843 - .L_1842)
	.align		4
.L_1842:
        /*0010*/ 	.word	index@(.nv.constant0._ZN2at6native40_GLOBAL__N__2351210d_8_Shape_cu_49f7391c30CatArrayBatchedCopy_vectorizedINS1_10OpaqueTypeILj8EEEjLi2ELi64ELi64ELi16ELi2EEEvPcNS1_25CatArrInputTensorMetadataIT_T0_XT2_EXT3_EEENS1_16TensorSizeStrideIS8_Lj4EEEiS8_)
        /*0014*/ 	.short	0x0160
        /*0016*/ 	.short	0x0d70


	//----- nvinfo : EIATTR_CBANK_PARAM_SIZE
	.align		4
.L_1843:
        /*0018*/ 	.byte	0x03, 0x19
        /*001a*/ 	.short	0x0d70


	//----- nvinfo : EIATTR_KPARAM_INFO
	.align		4
        /*001c*/ 	.byte	0x04, 0x17
        /*001e*/ 	.short	(.L_1845 - .L_1844)
.L_1844:
        /*0020*/ 	.word	0x00000000
        /*0024*/ 	.short	0x0004
        /*0026*/ 	.short	0x0d6c
        /*0028*/ 	.byte	0x00, 0xf0, 0x11, 0x00


	//----- nvinfo : EIATTR_KPARAM_INFO
	.align		4
.L_1845:
        /*002c*/ 	.byte	0x04, 0x17
        /*002e*/ 	.short	(.L_1847 - .L_1846)
.L_1846:
        /*0030*/ 	.word	0x00000000
        /*0034*/ 	.short	0x0003
        /*0036*/ 	.short	0x0d68
        /*0038*/ 	.byte	0x00, 0xf0, 0x11, 0x00


	//----- nvinfo : EIATTR_KPARAM_INFO
	.align		4
.L_1847:
        /*003c*/ 	.byte	0x04, 0x17
        /*003e*/ 	.short	(.L_1849 - .L_1848)
.L_1848:
        /*0040*/ 	.word	0x00000000
        /*0044*/ 	.short	0x0002
        /*0046*/ 	.short	0x0d48
        /*0048*/ 	.byte	0x00, 0xf0, 0x81, 0x00


	//----- nvinfo : EIATTR_KPARAM_INFO
	.align		4
.L_1849:
        /*004c*/ 	.byte	0x04, 0x17
        /*004e*/ 	.short	(.L_1851 - .L_1850)
.L_1850:
        /*0050*/ 	.word	0x00000000
        /*0054*/ 	.short	0x0001
        /*0056*/ 	.short	0x0008
        /*0058*/ 	.byte	0x00, 0xf0, 0x01, 0x35


	//----- nvinfo : EIATTR_KPARAM_INFO
	.align		4
.L_1851:
        /*005c*/ 	.byte	0x04, 0x17
        /*005e*/ 	.short	(.L_1853 - .L_1852)
.L_1852:
        /*0060*/ 	.word	0x00000000
        /*0064*/ 	.short	0x0000
        /*0066*/ 	.short	0x0000
        /*0068*/ 	.byte	0x00, 0xf0, 0x21, 0x00


	//----- nvinfo : EIATTR_MAXREG_COUNT
	.align		4
.L_1853:
        /*006c*/ 	.byte	0x03, 0x1b
        /*006e*/ 	.short	0x00ff


	//----- nvinfo : EIATTR_MERCURY_ISA_VERSION
	.align		4
        /*0070*/ 	.byte	0x03, 0x5f
        /*0072*/ 	.short	0x0000


	//----- nvinfo : EIATTR_EXIT_INSTR_OFFSETS
	.align		4
        /*0074*/ 	.byte	0x04, 0x1c
        /*0076*/ 	.short	(.L_1855 - .L_1854)


	//   ....[0]....
.L_1854:
        /*0078*/ 	.word	0x000000a0


	//   ....[1]....
        /*007c*/ 	.word	0x000003a0


	//----- nvinfo : EIATTR_CRS_STACK_SIZE
	.align		4
.L_1855:
        /*0080*/ 	.byte	0x04, 0x1e
        /*0082*/ 	.short	(.L_1857 - .L_1856)
.L_1856:
        /*0084*/ 	.word	0x00000000
.L_1857:


//--------------------- .nv.info._ZN2at6native40_GLOBAL__N__2351210d_8_Shape_cu_49f7391c19CatArrayBatchedCopyINS1_10OpaqueTypeILj8EEEjLi1ELi64ELi64EEEvPT_NS1_25CatArrInputTensorMetadataIS5_T0_XT2_EXT3_EEENS1_16TensorSizeStrideIS8_Lj4EEEiS8_ --------------------------
	.section	.nv.info._ZN2at6native40_GLOBAL__N__2351210d_8_Shape_cu_49f7391c19CatArrayBatchedCopyINS1_10OpaqueTypeILj8EEEjLi1ELi64ELi64EEEvPT_NS1_25CatArrInputTensorMetadataIS5_T0_XT2_EXT3_EEENS1_16TensorSizeStrideIS8_Lj4EEEiS8_,"",@"SHT_CUDA_INFO"
	.sectionflags	@""
	.align	4


	//----- nvinfo : EIATTR_CUDA_API_VERSION
	.align		4
        /*0000*/ 	.byte	0x04, 0x37
        /*0002*/ 	.short	(.L_1859 - .L_1858)
.L_1858:
        /*0004*/ 	.word	0x00000082


	//----- nvinfo : EIATTR_SW2861232_WAR
	.align		4
.L_1859:
        /*0008*/ 	.byte	0x01, 0x35
	.zero		2


	//----- nvinfo : EIATTR_PARAM_CBANK
	.align		4
        /*000c*/ 	.byte	0x04, 0x0a
        /*000e*/ 	.short	(.L_1861 - .L_1860)
	.align		4
.L_1860:
        /*0010*/ 	.word	index@(.nv.constant0._ZN2at6native40_GLOBAL__N__2351210d_8_Shape_cu_49f7391c19CatArrayBatchedCopyINS1_10OpaqueTypeILj8EEEjLi1ELi64ELi64EEEvPT_NS1_25CatArrInputTensorMetadataIS5_T0_XT2_EXT3_EEENS1_16TensorSizeStrideIS8_Lj4EEEiS8_)
        /*0014*/ 	.short	0x0160
        /*0016*/ 	.short	0x0d70


	//----- nvinfo : EIATTR_CBANK_PARAM_SIZE
	.align		4
.L_1861:
        /*0018*/ 	.byte	0x03, 0x19
        /*001a*/ 	.short	0x0d70


	//----- nvinfo : EIATTR_KPARAM_INFO
	.align		4
        /*001c*/ 	.byte	0x04, 0x17
        /*001e*/ 	.short	(.L_1863 - .L_1862)
.L_1862:
        /*0020*/ 	.word	0x00000000
        /*0024*/ 	.short	0x0004
        /*0026*/ 	.short	0x0d6c
        /*0028*/ 	.byte	0x00, 0xf0, 0x11, 0x00


	//----- nvinfo : EIATTR_KPARAM_INFO
	.align		4
.L_1863:
        /*002c*/ 	.byte	0x04, 0x17
        /*002e*/ 	.short	(.L_1865 - .L_1864)
.L_1864:
        /*0030*/ 	.word	0x00000000
        /*0034*/ 	.short	0x0003
        /*0036*/ 	.short	0x0d68
        /*0038*/ 	.byte	0x00, 0xf0, 0x11, 0x00


	//----- nvinfo : EIATTR_KPARAM_INFO
	.align		4
.L_1865:
        /*003c*/ 	.byte	0x04, 0x17
        /*003e*/ 	.short	(.L_1867 - .L_1866)
.L_1866:
        /*0040*/ 	.word	0x00000000
        /*0044*/ 	.short	0x0002
        /*0046*/ 	.short	0x0d48
        /*0048*/ 	.byte	0x00, 0xf0, 0x81, 0x00


	//----- nvinfo : EIATTR_KPARAM_INFO
	.align		4
.L_1867:
        /*004c*/ 	.byte	0x04, 0x17
        /*004e*/ 	.short	(.L_1869 - .L_1868)
.L_1868:
        /*0050*/ 	.word	0x00000000
        /*0054*/ 	.short	0x0001
        /*0056*/ 	.short	0x0008
        /*0058*/ 	.byte	0x00, 0xf0, 0x01, 0x35


	//----- nvinfo : EIATTR_KPARAM_INFO
	.align		4
.L_1869:
        /*005c*/ 	.byte	0x04, 0x17
        /*005e*/ 	.short	(.L_1871 - .L_1870)
.L_1870:
        /*0060*/ 	.word	0x00000000
        /*0064*/ 	.short	0x0000
        /*0066*/ 	.short	0x0000
        /*0068*/ 	.byte	0x00, 0xf0, 0x21, 0x00


	//----- nvinfo : EIATTR_MAXREG_COUNT
	.align		4
.L_1871:
        /*006c*/ 	.byte	0x03, 0x1b
        /*006e*/ 	.short	0x00ff


	//----- nvinfo : EIATTR_MERCURY_ISA_VERSION
	.align		4
        /*0070*/ 	.byte	0x03, 0x5f
        /*0072*/ 	.short	0x0000


	//----- nvinfo : EIATTR_EXIT_INSTR_OFFSETS
	.align		4
        /*0074*/ 	.byte	0x04, 0x1c
        /*0076*/ 	.short	(.L_1873 - .L_1872)


	//   ....[0]....
.L_1872:
        /*0078*/ 	.word	0x00000090


	//   ....[1]....
        /*007c*/ 	.word	0x000001e0


	//   ....[2]....
        /*0080*/ 	.word	0x000002a0


	//----- nvinfo : EIATTR_CRS_STACK_SIZE
	.align		4
.L_1873:
        /*0084*/ 	.byte	0x04, 0x1e
        /*0086*/ 	.short	(.L_1875 - .L_1874)
.L_1874:
        /*0088*/ 	.word	0x00000000
.L_1875:


//--------------------- .nv.info._ZN2at6native40_GLOBAL__N__2351210d_8_Shape_cu_49f7391c26CatArrayBatchedCopy_contigINS1_10OpaqueTypeILj8EEEjLi1ELi64ELi64EEEvPT_NS1_25CatArrInputTensorMetadataIS5_T0_XT2_EXT3_EEENS1_16TensorSizeStrideIS8_Lj4EEEiS8_ --------------------------
	.section	.nv.info._ZN2at6native40_GLOBAL__N__2351210d_8_Shape_cu_49f7391c26CatArrayBatchedCopy_contigINS1_10OpaqueTypeILj8EEEjLi1ELi64ELi64EEEvPT_NS1_25CatArrInputTensorMetadataIS5_T0_XT2_EXT3_EEENS1_16TensorSizeStrideIS8_Lj4EEEiS8_,"",@"SHT_CUDA_INFO"
	.sectionflags	@""
	.align	4


	//----- nvinfo : EIATTR_CUDA_API_VERSION
	.align		4
        /*0000*/ 	.byte	0x04, 0x37
        /*0002*/ 	.short	(.L_1877 - .L_1876)
.L_1876:
        /*0004*/ 	.word	0x00000082


	//----- nvinfo : EIATTR_SW2861232_WAR
	.align		4
.L_1877:
        /*0008*/ 	.byte	0x01, 0x35
	.zero		2


	//----- nvinfo : EIATTR_PARAM_CBANK
	.align		4
        /*000c*/ 	.byte	0x04, 0x0a
        /*000e*/ 	.short	(.L_1879 - .L_1878)
	.align		4
.L_1878:
        /*0010*/ 	.word	index@(.nv.constant0._ZN2at6native40_GLOBAL__N__2351210d_8_Shape_cu_49f7391c26CatArrayBatchedCopy_contigINS1_10OpaqueTypeILj8EEEjLi1ELi64ELi64EEEvPT_NS1_25CatArrInputTensorMetadataIS5_T0_XT2_EXT3_EEENS1_16TensorSizeStrideIS8_Lj4EEEiS8_)
        /*0014*/ 	.short	0x0160
        /*0016*/ 	.short	0x0d70


	//----- nvinfo : EIATTR_CBANK_PARAM_SIZE
	.align		4
.L_1879:
        /*0018*/ 	.byte	0x03, 0x19
        /*001a*/ 	.short	0x0d70


	//----- nvinfo : EIATTR_KPARAM_INFO
	.align		4
        /*001c*/ 	.byte	0x04, 0x17
        /*001e*/ 	.short	(.L_1881 - .L_1880)
.L_1880:
        /*0020*/ 	.word	0x00000000
        /*0024*/ 	.short	0x0004
        /*0026*/ 	.short	0x0d6c
        /*0028*/ 	.byte	0x00, 0xf0, 0x11, 0x00


	//----- nvinfo : EIATTR_KPARAM_INFO
	.align		4
.L_1881:
        /*002c*/ 	.byte	0x04, 0x17
        /*002e*/ 	.short	(.L_1883 - .L_1882)
.L_1882:
        /*0030*/ 	.word	0x00000000
        /*0034*/ 	.short	0x0003
        /*0036*/ 	.short	0x0d68
        /*0038*/ 	.byte	0x00, 0xf0, 0x11, 0x00


	//----- nvinfo : EIATTR_KPARAM_INFO
	.align		4
.L_1883:
        /*003c*/ 	.byte	0x04, 0x17
        /*003e*/ 	.short	(.L_1885 - .L_1884)
.L_1884:
        /*0040*/ 	.word	0x00000000
        /*0044*/ 	.short	0x0002
        /*0046*/ 	.short	0x0d48
        /*0048*/ 	.byte	0x00, 0xf0, 0x81, 0x00


	//----- nvinfo : EIATTR_KPARAM_INFO
	.align		4
.L_1885:
        /*004c*/ 	.byte	0x04, 0x17
        /*004e*/ 	.short	(.L_1887 - .L_1886)
.L_1886:
        /*0050*/ 	.word	0x00000000
        /*0054*/ 	.short	0x0001
        /*0056*/ 	.short	0x0008
        /*0058*/ 	.byte	0x00, 0xf0, 0x01, 0x35


	//----- nvinfo : EIATTR_KPARAM_INFO
	.align		4
.L_1887:
        /*005c*/ 	.byte	0x04, 0x17
        /*005e*/ 	.short	(.L_1889 - .L_1888)
.L_1888:
        /*0060*/ 	.word	0x00000000
        /*0064*/ 	.short	0x0000
        /*0066*/ 	.short	0x0000
        /*0068*/ 	.byte	0x00, 0xf0, 0x21, 0x00


	//----- nvinfo : EIATTR_MAXREG_COUNT
	.align		4
.L_1889:
        /*006c*/ 	.byte	0x03, 0x1b
        /*006e*/ 	.short	0x00ff


	//----- nvinfo : EIATTR_MERCURY_ISA_VERSION
	.align		4
        /*0070*/ 	.byte	0x03, 0x5f
        /*0072*/ 	.short	0x0000


	//----- nvinfo : EIATTR_EXIT_INSTR_OFFSETS
	.align		4
        /*0074*/ 	.byte	0x04, 0x1c
        /*0076*/ 	.short	(.L_1891 - .L_1890)


	//   ....[0]....
.L_1890:
        /*0078*/ 	.word	0x00000090


	//   ....[1]....
        /*007c*/ 	.word	0x00000190


	//----- nvinfo : EIATTR_CRS_STACK_SIZE
	.align		4
.L_1891:
        /*0080*/ 	.byte	0x04, 0x1e
        /*0082*/ 	.short	(.L_1893 - .L_1892)
.L_1892:
        /*0084*/ 	.word	0x00000000
.L_1893:


//--------------------- .nv.info._ZN2at6native40_GLOBAL__N__2351210d_8_Shape_cu_49f7391c35CatArrayBatchedCopy_alignedK_contigINS1_10OpaqueTypeILj8EEEjLi1ELi64ELi64ELi8EEEvPT_NS1_25CatArrInputTensorMetadataIS5_T0_XT2_EXT3_EEENS1_16TensorSizeStrideIS8_Lj4EEEiS8_ --------------------------
	.section	.nv.info._ZN2at6native40_GLOBAL__N__2351210d_8_Shape_cu_49f7391c35CatArrayBatchedCopy_alignedK_contigINS1_10OpaqueTypeILj8EEEjLi1ELi64ELi64ELi8EEEvPT_NS1_25CatArrInputTensorMetadataIS5_T0_XT2_EXT3_EEENS1_16TensorSizeStrideIS8_Lj4EEEiS8_,"",@"SHT_CUDA_INFO"
	.sectionflags	@""
	.align	4


	//----- nvinfo : EIATTR_CUDA_API_VERSION
	.align		4
        /*0000*/ 	.byte	0x04, 0x37
        /*0002*/ 	.short	(.L_1895 - .L_1894)
.L_1894:
        /*0004*/ 	.word	0x00000082


	//----- nvinfo : EIATTR_SW2861232_WAR
	.align		4
.L_1895:
        /*0008*/ 	.byte	0x01, 0x35
	.zero		2


	//----- nvinfo : EIATTR_PARAM_CBANK
	.align		4
        /*000c*/ 	.byte	0x04, 0x0a
        /*000e*/ 	.short	(.L_1897 - .L_1896)
	.align		4
.L_1896:
        /*0010*/ 	.word	index@(.nv.constant0._ZN2at6native40_GLOBAL__N__2351210d_8_Shape_cu_49f7391c35CatArrayBatchedCopy_alignedK_contigINS1_10OpaqueTypeILj8EEEjLi1ELi64ELi64ELi8EEEvPT_NS1_25CatArrInputTensorMetadataIS5_T0_XT2_EXT3_EEENS1_16TensorSizeStrideIS8_Lj4EEEiS8_)
        /*0014*/ 	.short	0x0160
        /*0016*/ 	.short	0x0d70


	//----- nvinfo : EIATTR_CBANK_PARAM_SIZE
	.align		4
.L_1897:
        /*0018*/ 	.byte	0x03, 0x19
        /*001a*/ 	.short	0x0d70


	//----- nvinfo : EIATTR_KPARAM_INFO
	.align		4
        /*001c*/ 	.byte	0x04, 0x17
        /*001e*/ 	.short	(.L_1899 - .L_1898)
.L_1898:
        /*0020*/ 	.word	0x00000000
        /*0024*/ 	.short	0x0004
        /*0026*/ 	.short	0x0d6c
        /*0028*/ 	.byte	0x00, 0xf0, 0x11, 0x00


	//----- nvinfo : EIATTR_KPARAM_INFO
	.align		4
.L_1899:
        /*002c*/ 	.byte	0x04, 0x17
        /*002e*/ 	.short	(.L_1901 - .L_1900)
.L_1900:
        /*0030*/ 	.word	0x00000000
        /*0034*/ 	.short	0x0003
        /*0036*/ 	.short	0x0d68
        /*0038*/ 	.byte	0x00, 0xf0, 0x11, 0x00


	//----- nvinfo : EIATTR_KPARAM_INFO
	.align		4
.L_1901:
        /*003c*/ 	.byte	0x04, 0x17
        /*003e*/ 	.short	(.L_1903 - .L_1902)
.L_1902:
        /*0040*/ 	.word	0x00000000
        /*0044*/ 	.short	0x0002
        /*0046*/ 	.short	0x0d48
        /*0048*/ 	.byte	0x00, 0xf0, 0x81, 0x00


	//----- nvinfo : EIATTR_KPARAM_INFO
	.align		4
.L_1903:
        /*004c*/ 	.byte	0x04, 0x17
        /*004e*/ 	.short	(.L_1905 - .L_1904)
.L_1904:
        /*0050*/ 	.word	0x00000000
        /*0054*/ 	.short	0x0001
        /*0056*/ 	.short	0x0008
        /*0058*/ 	.byte	0x00, 0xf0, 0x01, 0x35


	//----- nvinfo : EIATTR_KPARAM_INFO
	.align		4
.L_1905:
        /*005c*/ 	.byte	0x04, 0x17
        /*005e*/ 	.short	(.L_1907 - .L_1906)
.L_1906:
        /*0060*/ 	.word	0x00000000
        /*0064*/ 	.short	0x0000
        /*0066*/ 	.short	0x0000
        /*0068*/ 	.byte	0x00, 0xf0, 0x21, 0x00


	//----- nvinfo : EIATTR_MAXREG_COUNT
	.align		4
.L_1907:
        /*006c*/ 	.byte	0x03, 0x1b
        /*006e*/ 	.short	0x00ff


	//----- nvinfo : EIATTR_MERCURY_ISA_VERSION
	.align		4
        /*0070*/ 	.byte	0x03, 0x5f
        /*0072*/ 	.short	0x0000


	//----- nvinfo : EIATTR_EXIT_INSTR_OFFSETS
	.align		4
        /*0074*/ 	.byte	0x04, 0x1c
        /*0076*/ 	.short	(.L_1909 - .L_1908)


	//   ....[0]....
.L_1908:
        /*0078*/ 	.word	0x00000090


	//   ....[1]....
        /*007c*/ 	.word	0x00000200


	//   ....[2]....
        /*0080*/ 	.word	0x00000370


	//   ....[3]....
        /*0084*/ 	.word	0x00000600


	//----- nvinfo : EIATTR_CRS_STACK_SIZE
	.align		4
.L_1909:
        /*0088*/ 	.byte	0x04, 0x1e
        /*008a*/ 	.short	(.L_1911 - .L_1910)
.L_1910:
        /*008c*/ 	.word	0x00000000
.L_1911:


//--------------------- .nv.info._ZN2at6native40_GLOBAL__N__2351210d_8_Shape_cu_49f7391c35CatArrayBatchedCopy_alignedK_contigINS1_10OpaqueTypeILj8EEEjLi1ELi64ELi64ELi16EEEvPT_NS1_25CatArrInputTensorMetadataIS5_T0_XT2_EXT3_EEENS1_16TensorSizeStrideIS8_Lj4EEEiS8_ --------------------------
	.section	.nv.info._ZN2at6native40_GLOBAL__N__2351210d_8_Shape_cu_49f7391c35CatArrayBatchedCopy_alignedK_contigINS1_10OpaqueTypeILj8EEEjLi1ELi64ELi64ELi16EEEvPT_NS1_25CatArrInputTensorMetadataIS5_T0_XT2_EXT3_EEENS1_16TensorSizeStrideIS8_Lj4EEEiS8_,"",@"SHT_CUDA_INFO"
	.sectionflags	@""
	.align	4


	//----- nvinfo : EIATTR_CUDA_API_VERSION
	.align		4
        /*0000*/ 	.byte	0x04, 0x37
        /*0002*/ 	.short	(.L_1913 - .L_1912)
.L_1912:
        /*0004*/ 	.word	0x00000082


	//----- nvinfo : EIATTR_SW2861232_WAR
	.align		4
.L_1913:
        /*0008*/ 	.byte	0x01, 0x35
	.zero		2


	//----- nvinfo : EIATTR_PARAM_CBANK
	.align		4
        /*000c*/ 	.byte	0x04, 0x0a
        /*000e*/ 	.short	(.L_1915 - .L_1914)
	.align		4
.L_1914:
        /*0010*/ 	.word	index@(.nv.constant0._ZN2at6native40_GLOBAL__N__2351210d_8_Shape_cu_49f7391c35CatArrayBatchedCopy_alignedK_contigINS1_10OpaqueTypeILj8EEEjLi1ELi64ELi64ELi16EEEvPT_NS1_25CatArrInputTensorMetadataIS5_T0_XT2_EXT3_EEENS1_16TensorSizeStrideIS8_Lj4EEEiS8_)
        /*0014*/ 	.short	0x0160
        /*0016*/ 	.short	0x0d70


	//----- nvinfo : EIATTR_CBANK_PARAM_SIZE
	.align		4
.L_1915:
        /*0018*/ 	.byte	0x03, 0x19
        /*001a*/ 	.short	0x0d70


	//----- nvinfo : EIATTR_KPARAM_INFO
	.align		4
        /*001c*/ 	.byte	0x04, 0x17
        /*001e*/ 	.short	(.L_1917 - .L_1916)
.L_1916:
        /*0020*/ 	.word	0x00000000
        /*0024*/ 	.short	0x0004
        /*0026*/ 	.short	0x0d6c
        /*0028*/ 	.byte	0x00, 0xf0, 0x11, 0x00


	//----- nvinfo : EIATTR_KPARAM_INFO
	.align		4
.L_1917:
        /*002c*/ 	.byte	0x04, 0x17
        /*002e*/ 	.short	(.L_1919 - .L_1918)
.L_1918:
        /*0030*/ 	.word	0x00000000
        /*0034*/ 	.short	0x0003
        /*0036*/ 	.short	0x0d68
        /*0038*/ 	.byte	0x00, 0xf0, 0x11, 0x00


	//----- nvinfo : EIATTR_KPARAM_INFO
	.align		4
.L_1919:
        /*003c*/ 	.byte	0x04, 0x17
        /*003e*/ 	.short	(.L_1921 - .L_1920)
.L_1920:
        /*0040*/ 	.word	0x00000000
        /*0044*/ 	.short	0x0002
        /*0046*/ 	.short	0x0d48
        /*0048*/ 	.byte	0x00, 0xf0, 0x81, 0x00


	//----- nvinfo : EIATTR_KPARAM_INFO
	.align		4
.L_1921:
        /*004c*/ 	.byte	0x04, 0x17
        /*004e*/ 	.short	(.L_1923 - .L_1922)
.L_1922:
        /*0050*/ 	.word	0x00000000
        /*0054*/ 	.short	0x0001
        /*0056*/ 	.short	0x0008
        /*0058*/ 	.byte	0x00, 0xf0, 0x01, 0x35


	//----- nvinfo : EIATTR_KPARAM_INFO
	.align		4
.L_1923:
        /*005c*/ 	.byte	0x04, 0x17
        /*005e*/ 	.short	(.L_1925 - .L_1924)
.L_1924:
        /*0060*/ 	.word	0x00000000
        /*0064*/ 	.short	0x0000
        /*0066*/ 	.short	0x0000
        /*0068*/ 	.byte	0x00, 0xf0, 0x21, 0x00


	//----- nvinfo : EIATTR_MAXREG_COUNT
	.align		4
.L_1925:
        /*006c*/ 	.byte	0x03, 0x1b
        /*006e*/ 	.short	0x00ff


	//----- nvinfo : EIATTR_MERCURY_ISA_VERSION
	.align		4
        /*0070*/ 	.byte	0x03, 0x5f
        /*0072*/ 	.short	0x0000


	//----- nvinfo : EIATTR_EXIT_INSTR_OFFSETS
	.align		4
        /*0074*/ 	.byte	0x04, 0x1c
        /*0076*/ 	.short	(.L_1927 - .L_1926)


	//   ....[0]....
.L_1926:
        /*0078*/ 	.word	0x000000a0


	//   ....[1]....
        /*007c*/ 	.word	0x00000270


	//   ....[2]....
        /*0080*/ 	.word	0x000003d0


	//   ....[3]....
        /*0084*/ 	.word	0x00000660


	//----- nvinfo : EIATTR_CRS_STACK_SIZE
	.align		4
.L_1927:
        /*0088*/ 	.byte	0x04, 0x1e
        /*008a*/ 	.short	(.L_1929 - .L_1928)
.L_1928:
        /*008c*/ 	.word	0x00000000
.L_1929:


//--------------------- .nv.info._ZN2at6native40_GLOBAL__N__2351210d_8_Shape_cu_49f7391c30CatArrayBatchedCopy_vectorizedINS1_10OpaqueTypeILj8EEEjLi1ELi64ELi64ELi16ELi2EEEvPcNS1_25CatArrInputTensorMetadataIT_T0_XT2_EXT3_EEENS1_16TensorSizeStrideIS8_Lj4EEEiS8_ --------------------------
	.section	.nv.info._ZN2at6native40_GLOBAL__N__2351210d_8_Shape_cu_49f7391c30CatArrayBatchedCopy_vectorizedINS1_10OpaqueTypeILj8EEEjLi1ELi64ELi64ELi16ELi2EEEvPcNS1_25CatArrInputTensorMetadataIT_T0_XT2_EXT3_EEENS1_16TensorSizeStrideIS8_Lj4EEEiS8_,"",@"SHT_CUDA_INFO"
	.sectionflags	@""
	.align	4


	//----- nvinfo : EIATTR_CUDA_API_VERSION
	.align		4
        /*0000*/ 	.byte	0x04, 0x37
        /*0002*/ 	.short	(.L_1931 - .L_1930)
.L_1930:
        /*0004*/ 	.word	0x00000082


	//----- nvinfo : EIATTR_SW2861232_WAR
	.align		4
.L_1931:
        /*0008*/ 	.byte	0x01, 0x35
	.zero		2


	//----- nvinfo : EIATTR_PARAM_CBANK
	.align		4
        /*000c*/ 	.byte	0x04, 0x0a
        /*000e*/ 	.short	(.L_1933 - .L_1932)
	.align		4
.L_1932:
        /*0010*/ 	.word	index@(.nv.constant0._ZN2at6native40_GLOBAL__N__2351210d_8_Shape_cu_49f7391c30CatArrayBatchedCopy_vectorizedINS1_10OpaqueTypeILj8EEEjLi1ELi64ELi64ELi16ELi2EEEvPcNS1_25CatArrInputTensorMetadataIT_T0_XT2_EXT3_EEENS1_16TensorSizeStrideIS8_Lj4EEEiS8_)
        /*0014*/ 	.short	0x0160
        /*0016*/ 	.short	0x0d70


	//----- nvinfo : EIATTR_CBANK_PARAM_SIZE
	.align		4
.L_1933:
        /*0018*/ 	.byte	0x03, 0x19
        /*001a*/ 	.short	0x0d70


	//----- nvinfo : EIATTR_KPARAM_INFO
	.align		4
        /*001c*/ 	.byte	0x04, 0x17
        /*001e*/ 	.short	(.L_1935 - .L_1934)
.L_1934:
        /*0020*/ 	.word	0x00000000
        /*0024*/ 	.short	0x0004
        /*0026*/ 	.short	0x0d6c
        /*0028*/ 	.byte	0x00, 0xf0, 0x11, 0x00


	//----- nvinfo : EIATTR_KPARAM_INFO
	.align		4
.L_1935:
        /*002c*/ 	.byte	0x04, 0x17
        /*002e*/ 	.short	(.L_1937 - .L_1936)
.L_1936:
        /*0030*/ 	.word	0x00000000
        /*0034*/ 	.short	0x0003
        /*0036*/ 	.short	0x0d68
        /*0038*/ 	.byte	0x00, 0xf0, 0x11, 0x00


	//----- nvinfo : EIATTR_KPARAM_INFO
	.align		4
.L_1937:
        /*003c*/ 	.byte	0x04, 0x17
        /*003e*/ 	.short	(.L_1939 - .L_1938)
.L_1938:
        /*0040*/ 	.word	0x00000000
        /*0044*/ 	.short	0x0002
        /*0046*/ 	.short	0x0d48
        /*0048*/ 	.byte	0x00, 0xf0, 0x81, 0x00


	//----- nvinfo : EIATTR_KPARAM_INFO
	.align		4
.L_1939:
        /*004c*/ 	.byte	0x04, 0x17
        /*004e*/ 	.short	(.L_1941 - .L_1940)
.L_1940:
        /*0050*/ 	.word	0x00000000
        /*0054*/ 	.short	0x0001
        /*0056*/ 	.short	0x0008
        /*0058*/ 	.byte	0x00, 0xf0, 0x01, 0x35


	//----- nvinfo : EIATTR_KPARAM_INFO
	.align		4
.L_1941:
        /*005c*/ 	.byte	0x04, 0x17
        /*005e*/ 	.short	(.L_1943 - .L_1942)
.L_1942:
        /*0060*/ 	.word	0x00000000
        /*0064*/ 	.short	0x0000
        /*0066*/ 	.short	0x0000
        /*0068*/ 	.byte	0x00, 0xf0, 0x21, 0x00


	//----- nvinfo : EIATTR_MAXREG_COUNT
	.align		4
.L_1943:
        /*006c*/ 	.byte	0x03, 0x1b
        /*006e*/ 	.short	0x00ff


	//----- nvinfo : EIATTR_MERCURY_ISA_VERSION
	.align		4
        /*0070*/ 	.byte	0x03, 0x5f
        /*0072*/ 	.short	0x0000


	//----- nvinfo : EIATTR_EXIT_INSTR_OFFSETS
	.align		4
        /*0074*/ 	.byte	0x04, 0x1c
        /*0076*/ 	.short	(.L_1945 - .L_1944)


	//   ....[0]....
.L_1944:
        /*0078*/ 	.word	0x000000a0


	//   ....[1]....
        /*007c*/ 	.word	0x000001d0


	//----- nvinfo : EIATTR_CRS_STACK_SIZE
	.align		4
.L_1945:
        /*0080*/ 	.byte	0x04, 0x1e
        /*0082*/ 	.short	(.L_1947 - .L_1946)
.L_1946:
        /*0084*/ 	.word	0x00000000
.L_1947:


//--------------------- .nv.info._ZN2at6native40_GLOBAL__N__2351210d_8_Shape_cu_49f7391c19CatArrayBatchedCopyINS1_10OpaqueTypeILj4EEEjLi4ELi64ELi64EEEvPT_NS1_25CatArrInputTensorMetadataIS5_T0_XT2_EXT3_EEENS1_16TensorSizeStrideIS8_Lj4EEEiS8_ --------------------------
	.section	.nv.info._ZN2at6native40_GLOBAL__N__2351210d_8_Shape_cu_49f7391c19CatArrayBatchedCopyINS1_10OpaqueTypeILj4EEEjLi4ELi64ELi64EEEvPT_NS1_25CatArrInputTensorMetadataIS5_T0_XT2_EXT3_EEENS1_16TensorSizeStrideIS8_Lj4EEEiS8_,"",@"SHT_CUDA_INFO"
	.sectionflags	@""
	.align	4


	//----- nvinfo : EIATTR_CUDA_API_VERSION
	.align		4
        /*0000*/ 	.byte	0x04, 0x37
        /*0002*/ 	.short	(.L_1949 - .L_1948)
.L_1948:
        /*0004*/ 	.word	0x00000082


	//----- nvinfo : EIATTR_SW2861232_WAR
	.align		4
.L_1949:
        /*0008*/ 	.byte	0x01, 0x35
	.zero		2


	//----- nvinfo : EIATTR_PARAM_CBANK
	.align		4
        /*000c*/ 	.byte	0x04, 0x0a
        /*000e*/ 	.short	(.L_1951 - .L_1950)
	.align		4
.L_1950:
        /*0010*/ 	.word	index@(.nv.constant0._ZN2at6native40_GLOBAL__N__2351210d_8_Shape_cu_49f7391c19CatArrayBatchedCopyINS1_10OpaqueTypeILj4EEEjLi4ELi64ELi64EEEvPT_NS1_25CatArrInputTensorMetadataIS5_T0_XT2_EXT3_EEENS1_16TensorSizeStrideIS8_Lj4EEEiS8_)
        /*0014*/ 	.short	0x0160
        /*0016*/ 	.short	0x0d70


	//----- nvinfo : EIATTR_CBANK_PARAM_SIZE
	.align		4
.L_1951:
        /*0018*/ 	.byte	0x03, 0x19
        /*001a*/ 	.short	0x0d70


	//----- nvinfo : EIATTR_KPARAM_INFO
	.align		4
        /*001c*/ 	.byte	0x04, 0x17
        /*001e*/ 	.short	(.L_1953 - .L_1952)
.L_1952:
        /*0020*/ 	.word	0x00000000
        /*0024*/ 	.short	0x0004
        /*0026*/ 	.short	0x0d6c
        /*0028*/ 	.byte	0x00, 0xf0, 0x11, 0x00


	//----- nvinfo : EIATTR_KPARAM_INFO
	.align		4
.L_1953:
        /*002c*/ 	.byte	0x04, 0x17
        /*002e*/ 	.short	(.L_1955 - .L_1954)
.L_1954:
        /*0030*/ 	.word	0x00000000
        /*0034*/ 	.short	0x0003
        /*0036*/ 	.short	0x0d68
        /*0038*/ 	.byte	0x00, 0xf0, 0x11, 0x00


	//----- nvinfo : EIATTR_KPARAM_INFO
	.align		4
.L_1955:
        /*003c*/ 	.byte	0x04, 0x17
        /*003e*/ 	.short	(.L_1957 - .L_1956)
.L_1956:
        /*0040*/ 	.word	0x00000000
        /*0044*/ 	.short	0x0002
        /*0046*/ 	.short	0x0d48
        /*0048*/ 	.byte	0x00, 0xf0, 0x81, 0x00


	//----- nvinfo : EIATTR_KPARAM_INFO
	.align		4
.L_1957:
        /*004c*/ 	.byte	0x04, 0x17
        /*004e*/ 	.short	(.L_1959 - .L_1958)
.L_1958:
        /*0050*/ 	.word	0x00000000
        /*0054*/ 	.short	0x0001
        /*0056*/ 	.short	0x0008
        /*0058*/ 	.byte	0x00, 0xf0, 0x01, 0x35


	//----- nvinfo : EIATTR_KPARAM_INFO
	.align		4
.L_1959:
        /*005c*/ 	.byte	0x04, 0x17
        /*005e*/ 	.short	(.L_1961 - .L_1960)
.L_1960:
        /*0060*/ 	.word	0x00000000
        /*0064*/ 	.short	0x0000
        /*0066*/ 	.short	0x0000
        /*0068*/ 	.byte	0x00, 0xf0, 0x21, 0x00


	//----- nvinfo : EIATTR_MAXREG_COUNT
	.align		4
.L_1961:
        /*006c*/ 	.byte	0x03, 0x1b
        /*006e*/ 	.short	0x00ff


	//----- nvinfo : EIATTR_MERCURY_ISA_VERSION
	.align		4
        /*0070*/ 	.byte	0x03, 0x5f
        /*0072*/ 	.short	0x0000


	//----- nvinfo : EIATTR_EXIT_INSTR_OFFSETS
	.align		4
        /*0074*/ 	.byte	0x04, 0x1c
        /*0076*/ 	.short	(.L_1963 - .L_1962)


	//   ....[0]....
.L_1962:
        /*0078*/ 	.word	0x000000a0


	//   ....[1]....
        /*007c*/ 	.word	0x000006d0


	//   ....[2]....
        /*0080*/ 	.word	0x00001080


	//----- nvinfo : EIATTR_CRS_STACK_SIZE
	.align		4
.L_1963:
        /*0084*/ 	.byte	0x04, 0x1e
        /*0086*/ 	.short	(.L_1965 - .L_1964)
.L_1964:
        /*0088*/ 	.word	0x00000000
.L_1965:


//--------------------- .nv.info._ZN2at6native40_GLOBAL__N__2351210d_8_Shape_cu_49f7391c26CatArrayBatchedCopy_contigINS1_10OpaqueTypeILj4EEEjLi4ELi64ELi64EEEvPT_NS1_25CatArrInputTensorMetadataIS5_T0_XT2_EXT3_EEENS1_16TensorSizeStrideIS8_Lj4EEEiS8_ --------------------------
	.section	.nv.info._ZN2at6native40_GLOBAL__N__2351210d_8_Shape_cu_49f7391c26CatArrayBatchedCopy_contigINS1_10OpaqueTypeILj4EEEjLi4ELi64ELi64EEEvPT_NS1_25CatArrInputTensorMetadataIS5_T0_XT2_EXT3_EEENS1_16TensorSizeStrideIS8_Lj4EEEiS8_,"",@"SHT_CUDA_INFO"
	.sectionflags	@""
	.align	4


	//----- nvinfo : EIATTR_CUDA_API_VERSION
	.align		4
        /*0000*/ 	.byte	0x04, 0x37
        /*0002*/ 	.short	(.L_1967 - .L_1966)
.L_1966:
        /*0004*/ 	.word	0x00000082


	//----- nvinfo : EIATTR_SW2861232_WAR
	.align		4
.L_1967:
        /*0008*/ 	.byte	0x01, 0x35
	.zero		2


	//----- nvinfo : EIATTR_PARAM_CBANK
	.align		4
        /*000c*/ 	.byte	0x04, 0x0a
        /*000e*/ 	.short	(.L_1969 - .L_1968)
	.align		4
.L_1968:
        /*0010*/ 	.word	index@(.nv.constant0._ZN2at6native40_GLOBAL__N__2351210d_8_Shape_cu_49f7391c26CatArrayBatchedCopy_contigINS1_10OpaqueTypeILj4EEEjLi4ELi64ELi64EEEvPT_NS1_25CatArrInputTensorMetadataIS5_T0_XT2_EXT3_EEENS1_16TensorSizeStrideIS8_Lj4EEEiS8_)
        /*0014*/ 	.short	0x0160
        /*0016*/ 	.short	0x0d70


	//----- nvinfo : EIATTR_CBANK_PARAM_SIZE
	.align		4
.L_1969:
        /*0018*/ 	.byte	0x03, 0x19
        /*001a*/ 	.short	0x0d70


	//----- nvinfo : EIATTR_KPARAM_INFO
	.align		4
        /*001c*/ 	.byte	0x04, 0x17
        /*001e*/ 	.short	(.L_1971 - .L_1970)
.L_1970:
        /*0020*/ 	.word	0x00000000
        /*0024*/ 	.short	0x0004
        /*0026*/ 	.short	0x0d6c
        /*0028*/ 	.byte	0x00, 0xf0, 0x11, 0x00


	//----- nvinfo : EIATTR_KPARAM_INFO
	.align		4
.L_1971:
        /*002c*/ 	.byte	0x04, 0x17
        /*002e*/ 	.short	(.L_1973 - .L_1972)
.L_1972:
        /*0030*/ 	.word	0x00000000
        /*0034*/ 	.short	0x0003
        /*0036*/ 	.short	0x0d68
        /*0038*/ 	.byte	0x00, 0xf0, 0x11, 0x00


	//----- nvinfo : EIATTR_KPARAM_INFO
	.align		4
.L_1973:
        /*003c*/ 	.byte	0x04, 0x17
        /*003e*/ 	.short	(.L_1975 - .L_1974)
.L_1974:
        /*0040*/ 	.word	0x00000000
        /*0044*/ 	.short	0x0002
        /*0046*/ 	.short	0x0d48
        /*0048*/ 	.byte	0x00, 0xf0, 0x81, 0x00


	//----- nvinfo : EIATTR_KPARAM_INFO
	.align		4
.L_1975:
        /*004c*/ 	.byte	0x04, 0x17
        /*004e*/ 	.short	(.L_1977 - .L_1976)
.L_1976:
        /*0050*/ 	.word	0x00000000
        /*0054*/ 	.short	0x0001
        /*0056*/ 	.short	0x0008
        /*0058*/ 	.byte	0x00, 0xf0, 0x01, 0x35


	//----- nvinfo : EIATTR_KPARAM_INFO
	.align		4
.L_1977:
        /*005c*/ 	.byte	0x04, 0x17
        /*005e*/ 	.short	(.L_1979 - .L_1978)
.L_1978:
        /*0060*/ 	.word	0x00000000
        /*0064*/ 	.short	0x0000
        /*0066*/ 	.short	0x0000
        /*0068*/ 	.byte	0x00, 0xf0, 0x21, 0x00


	//----- nvinfo : EIATTR_MAXREG_COUNT
	.align		4
.L_1979:
        /*006c*/ 	.byte	0x03, 0x1b
        /*006e*/ 	.short	0x00ff


	//----- nvinfo : EIATTR_MERCURY_ISA_VERSION
	.align		4
        /*0070*/ 	.byte	0x03, 0x5f
        /*0072*/ 	.short	0x0000


	//----- nvinfo : EIATTR_EXIT_INSTR_OFFSETS
	.align		4
        /*0074*/ 	.byte	0x04, 0x1c
        /*0076*/ 	.short	(.L_1981 - .L_1980)


	//   ....[0]....
.L_1980:
        /*0078*/ 	.word	0x00000090


	//   ....[1]....
        /*007c*/ 	.word	0x00000630


	//----- nvinfo : EIATTR_CRS_STACK_SIZE
	.align		4
.L_1981:
        /*0080*/ 	.byte	0x04, 0x1e
        /*0082*/ 	.short	(.L_1983 - .L_1982)
.L_1982:
        /*0084*/ 	.word	0x00000000
.L_1983:


//--------------------- .nv.info._ZN2at6native40_GLOBAL__N__2351210d_8_Shape_cu_49f7391c35CatArrayBatchedCopy_alignedK_contigINS1_10OpaqueTypeILj4EEEjLi4ELi64ELi64ELi8EEEvPT_NS1_25CatArrInputTensorMetadataIS5_T0_XT2_EXT3_EEENS1_16TensorSizeStrideIS8_Lj4EEEiS8_ --------------------------
	.section	.nv.info._ZN2at6native40_GLOBAL__N__2351210d_8_Shape_cu_49f7391c35CatArrayBatchedCopy_alignedK_contigINS1_10OpaqueTypeILj4EEEjLi4ELi64ELi64ELi8EEEvPT_NS1_25CatArrInputTensorMetadataIS5_T0_XT2_EXT3_EEENS1_16TensorSizeStrideIS8_Lj4EEEiS8_,"",@"SHT_CUDA_INFO"
	.sectionflags	@""
	.align	4


	//----- nvinfo : EIATTR_CUDA_API_VERSION
	.align		4
        /*0000*/ 	.byte	0x04, 0x37
        /*0002*/ 	.short	(.L_1985 - .L_1984)
.L_1984:
        /*0004*/ 	.word	0x00000082


	//----- nvinfo : EIATTR_SW2861232_WAR
	.align		4
.L_1985:
        /*0008*/ 	.byte	0x01, 0x35
	.zero		2


	//----- nvinfo : EIATTR_PARAM_CBANK
	.align		4
        /*000c*/ 	.byte	0x04, 0x0a
        /*000e*/ 	.short	(.L_1987 - .L_1986)
	.align		4
.L_1986:
        /*0010*/ 	.word	index@(.nv.constant0._ZN2at6native40_GLOBAL__N__2351210d_8_Shape_cu_49f7391c35CatArrayBatchedCopy_alignedK_contigINS1_10OpaqueTypeILj4EEEjLi4ELi64ELi64ELi8EEEvPT_NS1_25CatArrInputTensorMetadataIS5_T0_XT2_EXT3_EEENS1_16TensorSizeStrideIS8_Lj4EEEiS8_)
        /*0014*/ 	.short	0x0160
        /*0016*/ 	.short	0x0d70


	//----- nvinfo : EIATTR_CBANK_PARAM_SIZE
	.align		4
.L_1987:
        /*0018*/ 	.byte	0x03, 0x19
        /*001a*/ 	.short	0x0d70


	//----- nvinfo : EIATTR_KPARAM_INFO
	.align		4
        /*001c*/ 	.byte	0x04, 0x17
        /*001e*/ 	.short	(.L_1989 - .L_1988)
.L_1988:
        /*0020*/ 	.word	0x00000000
        /*0024*/ 	.short	0x0004
        /*0026*/ 	.short	0x0d6c
        /*0028*/ 	.byte	0x00, 0xf0, 0x11, 0x00


	//----- nvinfo : EIATTR_KPARAM_INFO
	.align		4
.L_1989:
        /*002c*/ 	.byte	0x04, 0x17
        /*002e*/ 	.short	(.L_1991 - .L_1990)
.L_1990:
        /*0030*/ 	.word	0x00000000
        /*0034*/ 	.short	0x0003
        /*0036*/ 	.short	0x0d68
        /*0038*/ 	.byte	0x00, 0xf0, 0x11, 0x00


	//----- nvinfo : EIATTR_KPARAM_INFO
	.align		4
.L_1991:
        /*003c*/ 	.byte	0x04, 0x17
        /*003e*/ 	.short	(.L_1993 - .L_1992)
.L_1992:
        /*0040*/ 	.word	0x00000000
        /*0044*/ 	.short	0x0002
        /*0046*/ 	.short	0x0d48
        /*0048*/ 	.byte	0x00, 0xf0, 0x81, 0x00


	//----- nvinfo : EIATTR_KPARAM_INFO
	.align		4
.L_1993:
        /*004c*/ 	.byte	0x04, 0x17
        /*004e*/ 	.short	(.L_1995 - .L_1994)
.L_1994:
        /*0050*/ 	.word	0x00000000
        /*0054*/ 	.short	0x0001
        /*0056*/ 	.short	0x0008
        /*0058*/ 	.byte	0x00, 0xf0, 0x01, 0x35


	//----- nvinfo : EIATTR_KPARAM_INFO
	.align		4
.L_1995:
        /*005c*/ 	.byte	0x04, 0x17
        /*005e*/ 	.short	(.L_1997 - .L_1996)
.L_1996:
        /*0060*/ 	.word	0x00000000
        /*0064*/ 	.short	0x0000
        /*0066*/ 	.short	0x0000
        /*0068*/ 	.byte	0x00, 0xf0, 0x21, 0x00


	//----- nvinfo : EIATTR_MAXREG_COUNT
	.align		4
.L_1997:
        /*006c*/ 	.byte	0x03, 0x1b
        /*006e*/ 	.short	0x00ff


	//----- nvinfo : EIATTR_MERCURY_ISA_VERSION
	.align		4
        /*0070*/ 	.byte	0x03, 0x5f
        /*0072*/ 	.short	0x0000


	//----- nvinfo : EIATTR_EXIT_INSTR_OFFSETS
	.align		4
        /*0074*/ 	.byte	0x04, 0x1c
        /*0076*/ 	.short	(.L_1999 - .L_1998)


	//   ....[0]....
.L_1998:
        /*0078*/ 	.word	0x000000a0


	//   ....[1]....
        /*007c*/ 	.word	0x00000960


	//   ....[2]....
        /*0080*/ 	.word	0x00000f40


	//   ....[3]....
        /*0084*/ 	.word	0x00001c90


	//----- nvinfo : EIATTR_CRS_STACK_SIZE
	.align		4
.L_1999:
        /*0088*/ 	.byte	0x04, 0x1e
        /*008a*/ 	.short	(.L_2001 - .L_2000)
.L_2000:
        /*008c*/ 	.word	0x00000000
.L_2001:


//--------------------- .nv.info._ZN2at6native40_GLOBAL__N__2351210d_8_Shape_cu_49f7391c35CatArrayBatchedCopy_alignedK_contigINS1_10OpaqueTypeILj4EEEjLi4ELi64ELi64ELi16EEEvPT_NS1_25CatArrInputTensorMetadataIS5_T0_XT2_EXT3_EEENS1_16TensorSizeStrideIS8_Lj4EEEiS8_ --------------------------
	.section	.nv.info._ZN2at6native40_GLOBAL__N__2351210d_8_Shape_cu_49f7391c35CatArrayBatchedCopy_alignedK_contigINS1_10OpaqueTypeILj4EEEjLi4ELi64ELi64ELi16EEEvPT_NS1_25CatArrInputTensorMetadataIS5_T0_XT2_EXT3_EEENS1_16TensorSizeStrideIS8_Lj4EEEiS8_,"",@"SHT_CUDA_INFO"
	.sectionflags	@""
	.align	4


	//----- nvinfo : EIATTR_CUDA_API_VERSION
	.align		4
        /*0000*/ 	.byte	0x04, 0x37
        /*0002*/ 	.short	(.L_2003 - .L_2002)
.L_2002:
        /*0004*/ 	.word	0x00000082


	//----- nvinfo : EIATTR_SW2861232_WAR
	.align		4
.L_2003:
        /*0008*/ 	.byte	0x01, 0x35
	.zero		2


	//----- nvinfo : EIATTR_PARAM_CBANK
	.align		4
        /*000c*/ 	.byte	0x04, 0x0a
        /*000e*/ 	.short	(.L_2005 - .L_2004)
	.align		4
.L_2004:
        /*0010*/ 	.word	index@(.nv.constant0._ZN2at6native40_GLOBAL__N__2351210d_8_Shape_cu_49f7391c35CatArrayBatchedCopy_alignedK_contigINS1_10OpaqueTypeILj4EEEjLi4ELi64ELi64ELi16EEEvPT_NS1_25CatArrInputTensorMetadataIS5_T0_XT2_EXT3_EEENS1_16TensorSizeStrideIS8_Lj4EEEiS8_)
        /*0014*/ 	.short	0x0160
        /*0016*/ 	.short	0x0d70


	//----- nvinfo : EIATTR_CBANK_PARAM_SIZE
	.align		4
.L_2005:
        /*0018*/ 	.byte	0x03, 0x19
        /*001a*/ 	.short	0x0d70


	//----- nvinfo : EIATTR_KPARAM_INFO
	.align		4
        /*001c*/ 	.byte	0x04, 0x17
        /*001e*/ 	.short	(.L_2007 - .L_2006)
.L_2006:
        /*0020*/ 	.word	0x00000000
        /*0024*/ 	.short	0x0004
        /*0026*/ 	.short	0x0d6c
        /*0028*/ 	.byte	0x00, 0xf0, 0x11, 0x00


	//----- nvinfo : EIATTR_KPARAM_INFO
	.align		4
.L_2007:
        /*002c*/ 	.byte	0x04, 0x17
        /*002e*/ 	.short	(.L_2009 - .L_2008)
.L_2008:
        /*0030*/ 	.word	0x00000000
        /*0034*/ 	.short	0x0003
        /*0036*/ 	.short	0x0d68
        /*0038*/ 	.byte	0x00, 0xf0, 0x11, 0x00


	//----- nvinfo : EIATTR_KPARAM_INFO
	.align		4
.L_2009:
        /*003c*/ 	.byte	0x04, 0x17
        /*003e*/ 	.short	(.L_2011 - .L_2010)
.L_2010:
        /*0040*/ 	.word	0x00000000
        /*0044*/ 	.short	0x0002
        /*0046*/ 	.short	0x0d48
        /*0048*/ 	.byte	0x00, 0xf0, 0x81, 0x00


	//----- nvinfo : EIATTR_KPARAM_INFO
	.align		4
.L_2011:
        /*004c*/ 	.byte	0x04, 0x17
        /*004e*/ 	.short	(.L_2013 - .L_2012)
.L_2012:
        /*0050*/ 	.word	0x00000000
        /*0054*/ 	.short	0x0001
        /*0056*/ 	.short	0x0008
        /*0058*/ 	.byte	0x00, 0xf0, 0x01, 0x35


	//----- nvinfo : EIATTR_KPARAM_INFO
	.align		4
.L_2013:
        /*005c*/ 	.byte	0x04, 0x17
        /*005e*/ 	.short	(.L_2015 - .L_2014)
.L_2014:
        /*0060*/ 	.word	0x00000000
        /*0064*/ 	.short	0x0000
        /*0066*/ 	.short	0x0000
        /*0068*/ 	.byte	0x00, 0xf0, 0x21, 0x00


	//----- nvinfo : EIATTR_MAXREG_COUNT
	.align		4
.L_2015:
        /*006c*/ 	.byte	0x03, 0x1b
        /*006e*/ 	.short	0x00ff


	//----- nvinfo : EIATTR_MERCURY_ISA_VERSION
	.align		4
        /*0070*/ 	.byte	0x03, 0x5f
        /*0072*/ 	.short	0x0000


	//----- nvinfo : EIATTR_EXIT_INSTR_OFFSETS
	.align		4
        /*0074*/ 	.byte	0x04, 0x1c
        /*0076*/ 	.short	(.L_2017 - .L_2016)


	//   ....[0]....
.L_2016:
        /*0078*/ 	.word	0x000000a0


	//   ....[1]....
        /*007c*/ 	.word	0x00000e60


	//   ....[2]....
        /*0080*/ 	.word	0x00001440


	//   ....[3]....
        /*0084*/ 	.word	0x00002190


	//----- nvinfo : EIATTR_CRS_STACK_SIZE
	.align		4
.L_2017:
        /*0088*/ 	.byte	0x04, 0x1e
        /*008a*/ 	.short	(.L_2019 - .L_2018)
.L_2018:
        /*008c*/ 	.word	0x00000000
.L_2019:


//--------------------- .nv.info._ZN2at6native40_GLOBAL__N__2351210d_8_Shape_cu_49f7391c30CatArrayBatchedCopy_vectorizedINS1_10OpaqueTypeILj4EEEjLi4ELi64ELi64ELi16ELi4EEEvPcNS1_25CatArrInputTensorMetadataIT_T0_XT2_EXT3_EEENS1_16TensorSizeStrideIS8_Lj4EEEiS8_ --------------------------
	.section	.nv.info._ZN2at6native40_GLOBAL__N__2351210d_8_Shape_cu_49f7391c30CatArrayBatchedCopy_vectorizedINS1_10OpaqueTypeILj4EEEjLi4ELi64ELi64ELi16ELi4EEEvPcNS1_25CatArrInputTensorMetadataIT_T0_XT2_EXT3_EEENS1_16TensorSizeStrideIS8_Lj4EEEiS8_,"",@"SHT_CUDA_INFO"
	.sectionflags	@""
	.align	4


	//----- nvinfo : EIATTR_CUDA_API_VERSION
	.align		4
        /*0000*/ 	.byte	0x04, 0x37
        /*0002*/ 	.short	(.L_2021 - .L_2020)
.L_2020:
        /*0004*/ 	.word	0x00000082


	//----- nvinfo : EIATTR_SW2861232_WAR
	.align		4
.L_2021:
        /*0008*/ 	.byte	0x01, 0x35
	.zero		2


	//----- nvinfo : EIATTR_PARAM_CBANK
	.align		4
        /*000c*/ 	.byte	0x04, 0x0a
        /*000e*/ 	.short	(.L_2023 - .L_2022)
	.align		4
.L_2022:
        /*0010*/ 	.word	index@(.nv.constant0._ZN2at6native40_GLOBAL__N__2351210d_8_Shape_cu_49f7391c30CatArrayBatchedCopy_vectorizedINS1_10OpaqueTypeILj4EEEjLi4ELi64ELi64ELi16ELi4EEEvPcNS1_25CatArrInputTensorMetadataIT_T0_XT2_EXT3_EEENS1_16TensorSizeStrideIS8_Lj4EEEiS8_)
        /*0014*/ 	.short	0x0160
        /*0016*/ 	.short	0x0d70


	//----- nvinfo : EIATTR_CBANK_PARAM_SIZE
	.align		4
.L_2023:
        /*0018*/ 	.byte	0x03, 0x19
        /*001a*/ 	.short	0x0d70


	//----- nvinfo : EIATTR_KPARAM_INFO
	.align		4
        /*001c*/ 	.byte	0x04, 0x17
        /*001e*/ 	.short	(.L_2025 - .L_2024)
.L_2024:
        /*0020*/ 	.word	0x00000000
        /*0024*/ 	.short	0x0004
        /*0026*/ 	.short	0x0d6c
        /*0028*/ 	.byte	0x00, 0xf0, 0x11, 0x00


	//----- nvinfo : EIATTR_KPARAM_INFO
	.align		4
.L_2025:
        /*002c*/ 	.byte	0x04, 0x17
        /*002e*/ 	.short	(.L_2027 - .L_2026)
.L_2026:
        /*0030*/ 	.word	0x00000000
        /*0034*/ 	.short	0x0003
        /*0036*/ 	.short	0x0d68
        /*0038*/ 	.byte	0x00, 0xf0, 0x11, 0x00


	//----- nvinfo : EIATTR_KPARAM_INFO
	.align		4
.L_2027:
        /*003c*/ 	.byte	0x04, 0x17
        /*003e*/ 	.short	(.L_2029 - .L_2028)
.L_2028:
        /*0040*/ 	.word	0x00000000
        /*0044*/ 	.short	0x0002
        /*0046*/ 	.short	0x0d48
        /*0048*/ 	.byte	0x00, 0xf0, 0x81, 0x00


	//----- nvinfo : EIATTR_KPARAM_INFO
	.align		4
.L_2029:
        /*004c*/ 	.byte	0x04, 0x17
        /*004e*/ 	.short	(.L_2031 - .L_2030)
.L_2030:
        /*0050*/ 	.word	0x00000000
        /*0054*/ 	.short	0x0001
        /*0056*/ 	.short	0x0008
        /*0058*/ 	.byte	0x00, 0xf0, 0x01, 0x35


	//----- nvinfo : EIATTR_KPARAM_INFO
	.align		4
.L_2031:
        /*005c*/ 	.byte	0x04, 0x17
        /*005e*/ 	.short	(.L_2033 - .L_2032)
.L_2032:
        /*0060*/ 	.word	0x00000000
        /*0064*/ 	.short	0x0000
        /*0066*/ 	.short	0x0000
        /*0068*/ 	.byte	0x00, 0xf0, 0x21, 0x00


	//----- nvinfo : EIATTR_MAXREG_COUNT
	.align		4
.L_2033:
        /*006c*/ 	.byte	0x03, 0x1b
        /*006e*/ 	.short	0x00ff


	//----- nvinfo : EIATTR_MERCURY_ISA_VERSION
	.align		4
        /*0070*/ 	.byte	0x03, 0x5f
        /*0072*/ 	.short	0x0000


	//----- nvinfo : EIATTR_EXIT_INSTR_OFFSETS
	.align		4
        /*0074*/ 	.byte	0x04, 0x1c
        /*0076*/ 	.short	(.L_2035 - .L_2034)


	//   ....[0]....
.L_2034:
        /*0078*/ 	.word	0x000000a0


	//   ....[1]....
        /*007c*/ 	.word	0x00000680


	//----- nvinfo : EIATTR_CRS_STACK_SIZE
	.align		4
.L_2035:
        /*0080*/ 	.byte	0x04, 0x1e
        /*0082*/ 	.short	(.L_2037 - .L_2036)
.L_2036:
        /*0084*/ 	.word	0x00000000
.L_2037:


//--------------------- .nv.info._ZN2at6native40_GLOBAL__N__2351210d_8_Shape_cu_49f7391c19CatArrayBatchedCopyINS1_10OpaqueTypeILj4EEEjLi3ELi64ELi64EEEvPT_NS1_25CatArrInputTensorMetadataIS5_T0_XT2_EXT3_EEENS1_16TensorSizeStrideIS8_Lj4EEEiS8_ --------------------------
	.section	.nv.info._ZN2at6native40_GLOBAL__N__2351210d_8_Shape_cu_49f7391c19CatArrayBatchedCopyINS1_10OpaqueTypeILj4EEEjLi3ELi64ELi64EEEvPT_NS1_25CatArrInputTensorMetadataIS5_T0_XT2_EXT3_EEENS1_16TensorSizeStrideIS8_Lj4EEEiS8_,"",@"SHT_CUDA_INFO"
	.sectionflags	@""
	.align	4


	//----- nvinfo : EIATTR_CUDA_API_VERSION
	.align		4
        /*0000*/ 	.byte	0x04, 0x37
        /*0002*/ 	.short	(.L_2039 - .L_2038)
.L_2038:
        /*0004*/ 	.word	0x00000082


	//----- nvinfo : EIATTR_SW2861232_WAR
	.align		4
.L_2039:
        /*0008*/ 	.byte	0x01, 0x35
	.zero		2


	//----- nvinfo : EIATTR_PARAM_CBANK
	.align		4
        /*000c*/ 	.byte	0x04, 0x0a
        /*000e*/ 	.short	(.L_2041 - .L_2040)
	.align		4
.L_2040:
        /*0010*/ 	.word	index@(.nv.constant0._ZN2at6native40_GLOBAL__N__2351210d_8_Shape_cu_49f7391c19CatArrayBatchedCopyINS1_10OpaqueTypeILj4EEEjLi3ELi64ELi64EEEvPT_NS1_25CatArrInputTensorMetadataIS5_T0_XT2_EXT3_EEENS1_16TensorSizeStrideIS8_Lj4EEEiS8_)
        /*0014*/ 	.short	0x0160
        /*0016*/ 	.short	0x0d70


	//----- nvinfo : EIATTR_CBANK_PARAM_SIZE
	.align		4
.L_2041:
        /*0018*/ 	.byte	0x03, 0x19
        /*001a*/ 	.short	0x0d70


	//----- nvinfo : EIATTR_KPARAM_INFO
	.align		4
        /*001c*/ 	.byte	0x04, 0x17
        /*001e*/ 	.short	(.L_2043 - .L_2042)
.L_2042:
        /*0020*/ 	.word	0x00000000
        /*0024*/ 	.short	0x0004
        /*0026*/ 	.short	0x0d6c
        /*0028*/ 	.byte	0x00, 0xf0, 0x11, 0x00


	//----- nvinfo : EIATTR_KPARAM_INFO
	.align		4
.L_2043:
        /*002c*/ 	.byte	0x04, 0x17
        /*002e*/ 	.short	(.L_2045 - .L_2044)
.L_2044:
        /*0030*/ 	.word	0x00000000
        /*0034*/ 	.short	0x0003
        /*0036*/ 	.short	0x0d68
        /*0038*/ 	.byte	0x00, 0xf0, 0x11, 0x00


	//----- nvinfo : EIATTR_KPARAM_INFO
	.align		4
.L_2045:
        /*003c*/ 	.byte	0x04, 0x17
        /*003e*/ 	.short	(.L_2047 - .L_2046)
.L_2046:
        /*0040*/ 	.word	0x00000000
        /*0044*/ 	.short	0x0002
        /*0046*/ 	.short	0x0d48
        /*0048*/ 	.byte	0x00, 0xf0, 0x81, 0x00


	//----- nvinfo : EIATTR_KPARAM_INFO
	.align		4
.L_2047:
        /*004c*/ 	.byte	0x04, 0x17
        /*004e*/ 	.short	(.L_2049 - .L_2048)
.L_2048:
        /*0050*/ 	.word	0x00000000
        /*0054*/ 	.short	0x0001
        /*0056*/ 	.short	0x0008
        /*0058*/ 	.byte	0x00, 0xf0, 0x01, 0x35


	//----- nvinfo : EIATTR_KPARAM_INFO
	.align		4
.L_2049:
        /*005c*/ 	.byte	0x04, 0x17
        /*005e*/ 	.short	(.L_2051 - .L_2050)
.L_2050:
        /*0060*/ 	.word	0x00000000
        /*0064*/ 	.short	0x0000
        /*0066*/ 	.short	0x0000
        /*0068*/ 	.byte	0x00, 0xf0, 0x21, 0x00


	//----- nvinfo : EIATTR_MAXREG_COUNT
	.align		4
.L_2051:
        /*006c*/ 	.byte	0x03, 0x1b
        /*006e*/ 	.short	0x00ff


	//----- nvinfo : EIATTR_MERCURY_ISA_VERSION
	.align		4
        /*0070*/ 	.byte	0x03, 0x5f
        /*0072*/ 	.short	0x0000


	//----- nvinfo : EIATTR_EXIT_INSTR_OFFSETS
	.align		4
        /*0074*/ 	.byte	0x04, 0x1c
        /*0076*/ 	.short	(.L_2053 - .L_2052)


	//   ....[0]....
.L_2052:
        /*0078*/ 	.word	0x00000090


	//   ....[1]....
        /*007c*/ 	.word	0x000004e0


	//   ....[2]....
        /*0080*/ 	.word	0x00000b80


	//----- nvinfo : EIATTR_CRS_STACK_SIZE
	.align		4
.L_2053:
        /*0084*/ 	.byte	0x04, 0x1e
        /*0086*/ 	.short	(.L_2055 - .L_2054)
.L_2054:
        /*0088*/ 	.word	0x00000000
.L_2055:


//--------------------- .nv.info._ZN2at6native40_GLOBAL__N__2351210d_8_Shape_cu_49f7391c26CatArrayBatchedCopy_contigINS1_10OpaqueTypeILj4EEEjLi3ELi64ELi64EEEvPT_NS1_25CatArrInputTensorMetadataIS5_T0_XT2_EXT3_EEENS1_16TensorSizeStrideIS8_Lj4EEEiS8_ --------------------------
	.section	.nv.info._ZN2at6native40_GLOBAL__N__2351210d_8_Shape_cu_49f7391c26CatArrayBatchedCopy_contigINS1_10OpaqueTypeILj4EEEjLi3ELi64ELi64EEEvPT_NS1_25CatArrInputTensorMetadataIS5_T0_XT2_EXT3_EEENS1_16TensorSizeStrideIS8_Lj4EEEiS8_,"",@"SHT_CUDA_INFO"
	.sectionflags	@""
	.align	4


	//----- nvinfo : EIATTR_CUDA_API_VERSION
	.align		4
        /*0000*/ 	.byte	0x04, 0x37
        /*0002*/ 	.short	(.L_2057 - .L_2056)
.L_2056:
        /*0004*/ 	.word	0x00000082


	//----- nvinfo : EIATTR_SW2861232_WAR
	.align		4
.L_2057:
        /*0008*/ 	.byte	0x01, 0x35
	.zero		2


	//----- nvinfo : EIATTR_PARAM_CBANK
	.align		4
        /*000c*/ 	.byte	0x04, 0x0a
        /*000e*/ 	.short	(.L_2059 - .L_2058)
	.align		4
.L_2058:
        /*0010*/ 	.word	index@(.nv.constant0._ZN2at6native40_GLOBAL__N__2351210d_8_Shape_cu_49f7391c26CatArrayBatchedCopy_contigINS1_10OpaqueTypeILj4EEEjLi3ELi64ELi64EEEvPT_NS1_25CatArrInputTensorMetadataIS5_T0_XT2_EXT3_EEENS1_16TensorSizeStrideIS8_Lj4EEEiS8_)
        /*0014*/ 	.short	0x0160
        /*0016*/ 	.short	0x0d70


	//----- nvinfo : EIATTR_CBANK_PARAM_SIZE
	.align		4
.L_2059:
        /*0018*/ 	.byte	0x03, 0x19
        /*001a*/ 	.short	0x0d70


	//----- nvinfo : EIATTR_KPARAM_INFO
	.align		4
        /*001c*/ 	.byte	0x04, 0x17
        /*001e*/ 	.short	(.L_2061 - .L_2060)
.L_2060:
        /*0020*/ 	.word	0x00000000
        /*0024*/ 	.short	0x0004
        /*0026*/ 	.short	0x0d6c
        /*0028*/ 	.byte	0x00, 0xf0, 0x11, 0x00


	//----- nvinfo : EIATTR_KPARAM_INFO
	.align		4
.L_2061:
        /*002c*/ 	.byte	0x04, 0x17
        /*002e*/ 	.short	(.L_2063 - .L_2062)
.L_2062:
        /*0030*/ 	.word	0x00000000
        /*0034*/ 	.short	0x0003
        /*0036*/ 	.short	0x0d68
        /*0038*/ 	.byte	0x00, 0xf0, 0x11, 0x00


	//----- nvinfo : EIATTR_KPARAM_INFO
	.align		4
.L_2063:
        /*003c*/ 	.byte	0x04, 0x17
        /*003e*/ 	.short	(.L_2065 - .L_2064)
.L_2064:
        /*0040*/ 	.word	0x00000000
        /*0044*/ 	.short	0x0002
        /*0046*/ 	.short	0x0d48
        /*0048*/ 	.byte	0x00, 0xf0, 0x81, 0x00


	//----- nvinfo : EIATTR_KPARAM_INFO
	.align		4
.L_2065:
        /*004c*/ 	.byte	0x04, 0x17
        /*004e*/ 	.short	(.L_2067 - .L_2066)
.L_2066:
        /*0050*/ 	.word	0x00000000
        /*0054*/ 	.short	0x0001
        /*0056*/ 	.short	0x0008
        /*0058*/ 	.byte	0x00, 0xf0, 0x01, 0x35


	//----- nvinfo : EIATTR_KPARAM_INFO
	.align		4
.L_2067:
        /*005c*/ 	.byte	0x04, 0x17
        /*005e*/ 	.short	(.L_2069 - .L_2068)
.L_2068:
        /*0060*/ 	.word	0x00000000
        /*0064*/ 	.short	0x0000
        /*0066*/ 	.short	0x0000
        /*0068*/ 	.byte	0x00, 0xf0, 0x21, 0x00


	//----- nvinfo : EIATTR_MAXREG_COUNT
	.align		4
.L_2069:
        /*006c*/ 	.byte	0x03, 0x1b
        /*006e*/ 	.short	0x00ff


	//----- nvinfo : EIATTR_MERCURY_ISA_VERSION
	.align		4
        /*0070*/ 	.byte	0x03, 0x5f
        /*0072*/ 	.short	0x0000


	//----- nvinfo : EIATTR_EXIT_INSTR_OFFSETS
	.align		4
        /*0074*/ 	.byte	0x04, 0x1c
        /*0076*/ 	.short	(.L_2071 - .L_2070)


	//   ....[0]....
.L_2070:
        /*0078*/ 	.word	0x00000090


	//   ....[1]....
        /*007c*/ 	.word	0x000004a0


	//----- nvinfo : EIATTR_CRS_STACK_SIZE
	.align		4
.L_2071:
        /*0080*/ 	.byte	0x04, 0x1e
        /*0082*/ 	.short	(.L_2073 - .L_2072)
.L_2072:
        /*0084*/ 	.word	0x00000000
.L_2073:


//--------------------- .nv.info._ZN2at6native40_GLOBAL__N__2351210d_8_Shape_cu_49f7391c35CatArrayBatchedCopy_alignedK_contigINS1_10OpaqueTypeILj4EEEjLi3ELi64ELi64ELi8EEEvPT_NS1_25CatArrInputTensorMetadataIS5_T0_XT2_EXT3_EEENS1_16TensorSizeStrideIS8_Lj4EEEiS8_ --------------------------
	.section	.nv.info._ZN2at6native40_GLOBAL__N__2351210d_8_Shape_cu_49f7391c35CatArrayBatchedCopy_alignedK_contigINS1_10OpaqueTypeILj4EEEjLi3ELi64ELi64ELi8EEEvPT_NS1_25CatArrInputTensorMetadataIS5_T0_XT2_EXT3_EEENS1_16TensorSizeStrideIS8_Lj4EEEiS8_,"",@"SHT_CUDA_INFO"
	.sectionflags	@""
	.align	4


	//----- nvinfo : EIATTR_CUDA_API_VERSION
	.align		4
        /*0000*/ 	.byte	0x04, 0x37
        /*0002*/ 	.short	(.L_2075 - .L_2074)
.L_2074:
        /*0004*/ 	.word	0x00000082


	//----- nvinfo : EIATTR_SW2861232_WAR
	.align		4
.L_2075:
        /*0008*/ 	.byte	0x01, 0x35
	.zero		2


	//----- nvinfo : EIATTR_PARAM_CBANK
	.align		4
        /*000c*/ 	.byte	0x04, 0x0a
        /*000e*/ 	.short	(.L_2077 - .L_2076)
	.align		4
.L_2076:
        /*0010*/ 	.word	index@(.nv.constant0._ZN2at6native40_GLOBAL__N__2351210d_8_Shape_cu_49f7391c35CatArrayBatchedCopy_alignedK_contigINS1_10OpaqueTypeILj4EEEjLi3ELi64ELi64ELi8EEEvPT_NS1_25CatArrInputTensorMetadataIS5_T0_XT2_EXT3_EEENS1_16TensorSizeStrideIS8_Lj4EEEiS8_)
        /*0014*/ 	.short	0x0160
        /*0016*/ 	.short	0x0d70


	//----- nvinfo : EIATTR_CBANK_PARAM_SIZE
	.align		4
.L_2077:
        /*0018*/ 	.byte	0x03, 0x19
        /*001a*/ 	.short	0x0d70


	//----- nvinfo : EIATTR_KPARAM_INFO
	.align		4
        /*001c*/ 	.byte	0x04, 0x17
        /*001e*/ 	.short	(.L_2079 - .L_2078)
.L_2078:
        /*0020*/ 	.word	0x00000000
        /*0024*/ 	.short	0x0004
        /*0026*/ 	.short	0x0d6c
        /*0028*/ 	.byte	0x00, 0xf0, 0x11, 0x00


	//----- nvinfo : EIATTR_KPARAM_INFO
	.align		4
.L_2079:
        /*002c*/ 	.byte	0x04, 0x17
        /*002e*/ 	.short	(.L_2081 - .L_2080)
.L_2080:
        /*0030*/ 	.word	0x00000000
        /*0034*/ 	.short	0x0003
        /*0036*/ 	.short	0x0d68
        /*0038*/ 	.byte	0x00, 0xf0, 0x11, 0x00


	//----- nvinfo : EIATTR_KPARAM_INFO
	.align		4
.L_2081:
        /*003c*/ 	.byte	0x04, 0x17
        /*003e*/ 	.short	(.L_2083 - .L_2082)
.L_2082:
        /*0040*/ 	.word	0x00000000
        /*0044*/ 	.short	0x0002
        /*0046*/ 	.short	0x0d48
        /*0048*/ 	.byte	0x00, 0xf0, 0x81, 0x00


	//----- nvinfo : EIATTR_KPARAM_INFO
	.align		4
.L_2083:
        /*004c*/ 	.byte	0x04, 0x17
        /*004e*/ 	.short	(.L_2085 - .L_2084)
.L_2084:
        /*0050*/ 	.word	0x00000000
        /*0054*/ 	.short	0x0001
        /*0056*/ 	.short	0x0008
        /*0058*/ 	.byte	0x00, 0xf0, 0x01, 0x35


	//----- nvinfo : EIATTR_KPARAM_INFO
	.align		4
.L_2085:
        /*005c*/ 	.byte	0x04, 0x17
        /*005e*/ 	.short	(.L_2087 - .L_2086)
.L_2086:
        /*0060*/ 	.word	0x00000000
        /*0064*/ 	.short	0x0000
        /*0066*/ 	.short	0x0000
        /*0068*/ 	.byte	0x00, 0xf0, 0x21, 0x00


	//----- nvinfo : EIATTR_MAXREG_COUNT
	.align		4
.L_2087:
        /*006c*/ 	.byte	0x03, 0x1b
        /*006e*/ 	.short	0x00ff


	//----- nvinfo : EIATTR_MERCURY_ISA_VERSION
	.align		4
        /*0070*/ 	.byte	0x03, 0x5f
        /*0072*/ 	.short	0x0000


	//----- nvinfo : EIATTR_EXIT_INSTR_OFFSETS
	.align		4
        /*0074*/ 	.byte	0x04, 0x1c
        /*0076*/ 	.short	(.L_2089 - .L_2088)


	//   ....[0]....
.L_2088:
        /*0078*/ 	.word	0x000000a0


	//   ....[1]....
        /*007c*/ 	.word	0x00000720


	//   ....[2]....
        /*0080*/ 	.word	0x00000b80


	//   ....[3]....
        /*0084*/ 	.word	0x00001500


	//----- nvinfo : EIATTR_CRS_STACK_SIZE
	.align		4
.L_2089:
        /*0088*/ 	.byte	0x04, 0x1e
        /*008a*/ 	.short	(.L_2091 - .L_2090)
.L_2090:
        /*008c*/ 	.word	0x00000000
.L_2091:


//--------------------- .nv.info._ZN2at6native40_GLOBAL__N__2351210d_8_Shape_cu_49f7391c35CatArrayBatchedCopy_alignedK_contigINS1_10OpaqueTypeILj4EEEjLi3ELi64ELi64ELi16EEEvPT_NS1_25CatArrInputTensorMetadataIS5_T0_XT2_EXT3_EEENS1_16TensorSizeStrideIS8_Lj4EEEiS8_ --------------------------
	.section	.nv.info._ZN2at6native40_GLOBAL__N__2351210d_8_Shape_cu_49f7391c35CatArrayBatchedCopy_alignedK_contigINS1_10OpaqueTypeILj4EEEjLi3ELi64ELi64ELi16EEEvPT_NS1_25CatArrInputTensorMetadataIS5_T0_XT2_EXT3_EEENS1_16TensorSizeStrideIS8_Lj4EEEiS8_,"",@"SHT_CUDA_INFO"
	.sectionflags	@""
	.align	4


	//----- nvinfo : EIATTR_CUDA_API_VERSION
	.align		4
        /*0000*/ 	.byte	0x04, 0x37
        /*0002*/ 	.short	(.L_2093 - .L_2092)
.L_2092:
        /*0004*/ 	.word	0x00000082


	//----- nvinfo : EIATTR_SW2861232_WAR
	.align		4
.L_2093:
        /*0008*/ 	.byte	0x01, 0x35
	.zero		2


	//----- nvinfo : EIATTR_PARAM_CBANK
	.align		4
        /*000c*/ 	.byte	0x04, 0x0a
        /*000e*/ 	.short	(.L_2095 - .L_2094)
	.align		4
.L_2094:
        /*0010*/ 	.word	index@(.nv.constant0._ZN2at6native40_GLOBAL__N__2351210d_8_Shape_cu_49f7391c35CatArrayBatchedCopy_alignedK_contigINS1_10OpaqueTypeILj4EEEjLi3ELi64ELi64ELi16EEEvPT_NS1_25CatArrInputTensorMetadataIS5_T0_XT2_EXT3_EEENS1_16TensorSizeStrideIS8_Lj4EEEiS8_)
        /*0014*/ 	.short	0x0160
        /*0016*/ 	.short	0x0d70


	//----- nvinfo : EIATTR_CBANK_PARAM_SIZE
	.align		4
.L_2095:
        /*0018*/ 	.byte	0x03, 0x19
        /*001a*/ 	.short	0x0d70


	//----- nvinfo : EIATTR_KPARAM_INFO
	.align		4
        /*001c*/ 	.byte	0x04, 0x17
        /*001e*/ 	.short	(.L_2097 - .L_2096)
.L_2096:
        /*0020*/ 	.word	0x00000000
        /*0024*/ 	.short	0x0004
        /*0026*/ 	.short	0x0d6c
        /*0028*/ 	.byte	0x00, 0xf0, 0x11, 0x00


	//----- nvinfo : EIATTR_KPARAM_INFO
	.align		4
.L_2097:
        /*002c*/ 	.byte	0x04, 0x17
        /*002e*/ 	.short	(.L_2099 - .L_2098)
.L_2098:
        /*0030*/ 	.word	0x00000000
        /*0034*/ 	.short	0x0003
        /*0036*/ 	.short	0x0d68
        /*0038*/ 	.byte	0x00, 0xf0, 0x11, 0x00


	//----- nvinfo : EIATTR_KPARAM_INFO
	.align		4
.L_2099:
        /*003c*/ 	.byte	0x04, 0x17
        /*003e*/ 	.short	(.L_2101 - .L_2100)
.L_2100:
        /*0040*/ 	.word	0x00000000
        /*0044*/ 	.short	0x0002
        /*0046*/ 	.short	0x0d48
        /*0048*/ 	.byte	0x00, 0xf0, 0x81, 0x00


	//----- nvinfo : EIATTR_KPARAM_INFO
	.align		4
.L_2101:
        /*004c*/ 	.byte	0x04, 0x17
        /*004e*/ 	.short	(.L_2103 - .L_2102)
.L_2102:
        /*0050*/ 	.word	0x00000000
        /*0054*/ 	.short	0x0001
        /*0056*/ 	.short	0x0008
        /*0058*/ 	.byte	0x00, 0xf0, 0x01, 0x35


	//----- nvinfo : EIATTR_KPARAM_INFO
	.align		4
.L_2103:
        /*005c*/ 	.byte	0x04, 0x17
        /*005e*/ 	.short	(.L_2105 - .L_2104)
.L_2104:
        /*0060*/ 	.word	0x00000000
        /*0064*/ 	.short	0x0000
        /*0066*/ 	.short	0x0000
        /*0068*/ 	.byte	0x00, 0xf0, 0x21, 0x00


	//----- nvinfo : EIATTR_MAXREG_COUNT
	.align		4
.L_2105:
        /*006c*/ 	.byte	0x03, 0x1b
        /*006e*/ 	.short	0x00ff


	//----- nvinfo : EIATTR_MERCURY_ISA_VERSION
	.align		4
        /*0070*/ 	.byte	0x03, 0x5f
        /*0072*/ 	.short	0x0000


	//----- nvinfo : EIATTR_EXIT_INSTR_OFFSETS
	.align		4
        /*0074*/ 	.byte	0x04, 0x1c
        /*0076*/ 	.short	(.L_2107 - .L_2106)


	//   ....[0]....
.L_2106:
        /*0078*/ 	.word	0x000000a0


	//   ....[1]....
        /*007c*/ 	.word	0x00000aa0


	//   ....[2]....
        /*0080*/ 	.word	0x00000f00


	//   ....[3]....
        /*0084*/ 	.word	0x00001880


	//----- nvinfo : EIATTR_CRS_STACK_SIZE
	.align		4
.L_2107:
        /*0088*/ 	.byte	0x04, 0x1e
        /*008a*/ 	.short	(.L_2109 - .L_2108)
.L_2108:
        /*008c*/ 	.word	0x00000000
.L_2109:


//--------------------- .nv.info._ZN2at6native40_GLOBAL__N__2351210d_8_Shape_cu_49f7391c30CatArrayBatchedCopy_vectorizedINS1_10OpaqueTypeILj4EEEjLi3ELi64ELi64ELi16ELi4EEEvPcNS1_25CatArrInputTensorMetadataIT_T0_XT2_EXT3_EEENS1_16TensorSizeStrideIS8_Lj4EEEiS8_ --------------------------
	.section	.nv.info._ZN2at6native40_GLOBAL__N__2351210d_8_Shape_cu_49f7391c30CatArrayBatchedCopy_vectorizedINS1_10OpaqueTypeILj4EEEjLi3ELi64ELi64ELi16ELi4EEEvPcNS1_25CatArrInputTensorMetadataIT_T0_XT2_EXT3_EEENS1_16TensorSizeStrideIS8_Lj4EEEiS8_,"",@"SHT_CUDA_INFO"
	.sectionflags	@""
	.align	4


	//----- nvinfo : EIATTR_CUDA_API_VERSION
	.align		4
        /*0000*/ 	.byte	0x04, 0x37
        /*0002*/ 	.short	(.L_2111 - .L_2110)
.L_2110:
        /*0004*/ 	.word	0x00000082


	//----- nvinfo : EIATTR_SW2861232_WAR
	.align		4
.L_2111:
        /*0008*/ 	.byte	0x01, 0x35
	.zero		2


	//----- nvinfo : EIATTR_PARAM_CBANK
	.align		4
        /*000c*/ 	.byte	0x04, 0x0a
        /*000e*/ 	.short	(.L_2113 - .L_2112)
	.align		4
.L_2112:
        /*0010*/ 	.word	index@(.nv.constant0._ZN2at6native40_GLOBAL__N__2351210d_8_Shape_cu_49f7391c30CatArrayBatchedCopy_vectorizedINS1_10OpaqueTypeILj4EEEjLi3ELi64ELi64ELi16ELi4EEEvPcNS1_25CatArrInputTensorMetadataIT_T0_XT2_EXT3_EEENS1_16TensorSizeStrideIS8_Lj4EEEiS8_)
        /*0014*/ 	.short	0x0160
        /*0016*/ 	.short	0x0d70


	//----- nvinfo : EIATTR_CBANK_PARAM_SIZE
	.align		4
.L_2113:
        /*0018*/ 	.byte	0x03, 0x19
        /*001a*/ 	.short	0x0d70


	//----- nvinfo : EIATTR_KPARAM_INFO
	.align		4
        /*001c*/ 	.byte	0x04, 0x17
        /*001e*/ 	.short	(.L_2115 - .L_2114)
.L_2114:
        /*0020*/ 	.word	0x00000000
        /*0024*/ 	.short	0x0004
        /*0026*/ 	.short	0x0d6c
        /*0028*/ 	.byte	0x00, 0xf0, 0x11, 0x00


	//----- nvinfo : EIATTR_KPARAM_INFO
	.align		4
.L_2115:
        /*002c*/ 	.byte	0x04, 0x17
        /*002e*/ 	.short	(.L_2117 - .L_2116)
.L_2116:
        /*0030*/ 	.word	0x00000000
        /*0034*/ 	.short	0x0003
        /*0036*/ 	.short	0x0d68
        /*0038*/ 	.byte	0x00, 0xf0, 0x11, 0x00


	//----- nvinfo : EIATTR_KPARAM_INFO
	.align		4
.L_2117:
        /*003c*/ 	.byte	0x04, 0x17
        /*003e*/ 	.short	(.L_2119 - .L_2118)
.L_2118:
        /*0040*/ 	.word	0x00000000
        /*0044*/ 	.short	0x0002
        /*0046*/ 	.short	0x0d48
        /*0048*/ 	.byte	0x00, 0xf0, 0x81, 0x00


	//----- nvinfo : EIATTR_KPARAM_INFO
	.align		4
.L_2119:
        /*004c*/ 	.byte	0x04, 0x17
        /*004e*/ 	.short	(.L_2121 - .L_2120)
.L_2120:
        /*0050*/ 	.word	0x00000000
        /*0054*/ 	.short	0x0001
        /*0056*/ 	.short	0x0008
        /*0058*/ 	.byte	0x00, 0xf0, 0x01, 0x35


	//----- nvinfo : EIATTR_KPARAM_INFO
	.align		4
.L_2121:
        /*005c*/ 	.byte	0x04, 0x17
        /*005e*/ 	.short	(.L_2123 - .L_2122)
.L_2122:
        /*0060*/ 	.word	0x00000000
        /*0064*/ 	.short	0x0000
        /*0066*/ 	.short	0x0000
        /*0068*/ 	.byte	0x00, 0xf0, 0x21, 0x00


	//----- nvinfo : EIATTR_MAXREG_COUNT
	.align		4
.L_2123:
        /*006c*/ 	.byte	0x03, 0x1b
        /*006e*/ 	.short	0x00ff


	//----- nvinfo : EIATTR_MERCURY_ISA_VERSION
	.align		4
        /*0070*/ 	.byte	0x03, 0x5f
        /*0072*/ 	.short	0x0000


	//----- nvinfo : EIATTR_EXIT_INSTR_OFFSETS
	.align		4
        /*0074*/ 	.byte	0x04, 0x1c
        /*0076*/ 	.short	(.L_2125 - .L_2124)


	//   ....[0]....
.L_2124:
        /*0078*/ 	.word	0x000000a0


	//   ....[1]....
        /*007c*/ 	.word	0x00000500


	//----- nvinfo : EIATTR_CRS_STACK_SIZE
	.align		4
.L_2125:
        /*0080*/ 	.byte	0x04, 0x1e
        /*0082*/ 	.short	(.L_2127 - .L_2126)
.L_2126:
        /*0084*/ 	.word	0x00000000
.L_2127:


//--------------------- .nv.info._ZN2at6native40_GLOBAL__N__2351210d_8_Shape_cu_49f7391c19CatArrayBatchedCopyINS1_10OpaqueTypeILj4EEEjLi2ELi64ELi64EEEvPT_NS1_25CatArrInputTensorMetadataIS5_T0_XT2_EXT3_EEENS1_16TensorSizeStrideIS8_Lj4EEEiS8_ --------------------------
	.section	.nv.info._ZN2at6native40_GLOBAL__N__2351210d_8_Shape_cu_49f7391c19CatArrayBatchedCopyINS1_10OpaqueTypeILj4EEEjLi2ELi64ELi64EEEvPT_NS1_25CatArrInputTensorMetadataIS5_T0_XT2_EXT3_EEENS1_16TensorSizeStrideIS8_Lj4EEEiS8_,"",@"SHT_CUDA_INFO"
	.sectionflags	@""
	.align	4


	//----- nvinfo : EIATTR_CUDA_API_VERSION
	.align		4
        /*0000*/ 	.byte	0x04, 0x37
        /*0002*/ 	.short	(.L_2129 - .L_2128)
.L_2128:
        /*0004*/ 	.word	0x00000082


	//----- nvinfo : EIATTR_SW2861232_WAR
	.align		4
.L_2129:
        /*0008*/ 	.byte	0x01, 0x35
	.zero		2


	//----- nvinfo : EIATTR_PARAM_CBANK
	.align		4
        /*000c*/ 	.byte	0x04, 0x0a
        /*000e*/ 	.short	(.L_2131 - .L_2130)
	.align		4
.L_2130:
        /*0010*/ 	.word	index@(.nv.constant0._ZN2at6native40_GLOBAL__N__2351210d_8_Shape_cu_49f7391c19CatArrayBatchedCopyINS1_10OpaqueTypeILj4EEEjLi2ELi64ELi64EEEvPT_NS1_25CatArrInputTensorMetadataIS5_T0_XT2_EXT3_EEENS1_16TensorSizeStrideIS8_Lj4EEEiS8_)
        /*0014*/ 	.short	0x0160
        /*0016*/ 	.short	0x0d70


	//----- nvinfo : EIATTR_CBANK_PARAM_SIZE
	.align		4
.L_2131:
        /*0018*/ 	.byte	0x03, 0x19
        /*001a*/ 	.short	0x0d70


	//----- nvinfo : EIATTR_KPARAM_INFO
	.align		4
        /*001c*/ 	.byte	0x04, 0x17
        /*001e*/ 	.short	(.L_2133 - .L_2132)
.L_2132:
        /*0020*/ 	.word	0x00000000
        /*0024*/ 	.short	0x0004
        /*0026*/ 	.short	0x0d6c
        /*0028*/ 	.byte	0x00, 0xf0, 0x11, 0x00


	//----- nvinfo : EIATTR_KPARAM_INFO
	.align		4
.L_2133:
        /*002c*/ 	.byte	0x04, 0x17
        /*002e*/ 	.short	(.L_2135 - .L_2134)
.L_2134:
        /*0030*/ 	.word	0x00000000
        /*0034*/ 	.short	0x0003
        /*0036*/ 	.short	0x0d68
        /*0038*/ 	.byte	0x00, 0xf0, 0x11, 0x00


	//----- nvinfo : EIATTR_KPARAM_INFO
	.align		4
.L_2135:
        /*003c*/ 	.byte	0x04, 0x17
        /*003e*/ 	.short	(.L_2137 - .L_2136)
.L_2136:
        /*0040*/ 	.word	0x00000000
        /*0044*/ 	.short	0x0002
        /*0046*/ 	.short	0x0d48
        /*0048*/ 	.byte	0x00, 0xf0, 0x81, 0x00


	//----- nvinfo : EIATTR_KPARAM_INFO
	.align		4
.L_2137:
        /*004c*/ 	.byte	0x04, 0x17
        /*004e*/ 	.short	(.L_2139 - .L_2138)
.L_2138:
        /*0050*/ 	.word	0x00000000
        /*0054*/ 	.short	0x0001
        /*0056*/ 	.short	0x0008
        /*0058*/ 	.byte	0x00, 0xf0, 0x01, 0x35


	//----- nvinfo : EIATTR_KPARAM_INFO
	.align		4
.L_2139:
        /*005c*/ 	.byte	0x04, 0x17
        /*005e*/ 	.short	(.L_2141 - .L_2140)
.L_2140:
        /*0060*/ 	.word	0x00000000
        /*0064*/ 	.short	0x0000
        /*0066*/ 	.short	0x0000
        /*0068*/ 	.byte	0x00, 0xf0, 0x21, 0x00


	//----- nvinfo : EIATTR_MAXREG_COUNT
	.align		4
.L_2141:
        /*006c*/ 	.byte	0x03, 0x1b
        /*006e*/ 	.short	0x00ff


	//----- nvinfo : EIATTR_MERCURY_ISA_VERSION
	.align		4
        /*0070*/ 	.byte	0x03, 0x5f
        /*0072*/ 	.short	0x0000


	//----- nvinfo : EIATTR_EXIT_INSTR_OFFSETS
	.align		4
        /*0074*/ 	.byte	0x04, 0x1c
        /*0076*/ 	.short	(.L_2143 - .L_2142)


	//   ....[0]....
.L_2142:
        /*0078*/ 	.word	0x00000090


	//   ....[1]....
        /*007c*/ 	.word	0x00000360


	//   ....[2]....
        /*0080*/ 	.word	0x00000700


	//----- nvinfo : EIATTR_CRS_STACK_SIZE
	.align		4
.L_2143:
        /*0084*/ 	.byte	0x04, 0x1e
        /*0086*/ 	.short	(.L_2145 - .L_2144)
.L_2144:
        /*0088*/ 	.word	0x00000000
.L_2145:


//--------------------- .nv.info._ZN2at6native40_GLOBAL__N__2351210d_8_Shape_cu_49f7391c26CatArrayBatchedCopy_contigINS1_10OpaqueTypeILj4EEEjLi2ELi64ELi64EEEvPT_NS1_25CatArrInputTensorMetadataIS5_T0_XT2_EXT3_EEENS1_16TensorSizeStrideIS8_Lj4EEEiS8_ --------------------------
	.section	.nv.info._ZN2at6native40_GLOBAL__N__2351210d_8_Shape_cu_49f7391c26CatArrayBatchedCopy_contigINS1_10OpaqueTypeILj4EEEjLi2ELi64ELi64EEEvPT_NS1_25CatArrInputTensorMetadataIS5_T0_XT2_EXT3_EEENS1_16TensorSizeStrideIS8_Lj4EEEiS8_,"",@"SHT_CUDA_INFO"
	.sectionflags	@""
	.align	4


	//----- nvinfo : EIATTR_CUDA_API_VERSION
	.align		4
        /*0000*/ 	.byte	0x04, 0x37
        /*0002*/ 	.short	(.L_2147 - .L_2146)
.L_2146:
        /*0004*/ 	.word	0x00000082


	//----- nvinfo : EIATTR_SW2861232_WAR
	.align		4
.L_2147:
        /*0008*/ 	.byte	0x01, 0x35
	.zero		2


	//----- nvinfo : EIATTR_PARAM_CBANK
	.align		4
        /*000c*/ 	.byte	0x04, 0x0a
        /*000e*/ 	.short	(.L_2149 - .L_2148)
	.align		4
.L_2148:
        /*0010*/ 	.word	index@(.nv.constant0._ZN2at6native40_GLOBAL__N__2351210d_8_Shape_cu_49f7391c26CatArrayBatchedCopy_contigINS1_10OpaqueTypeILj4EEEjLi2ELi64ELi64EEEvPT_NS1_25CatArrInputTensorMetadataIS5_T0_XT2_EXT3_EEENS1_16TensorSizeStrideIS8_Lj4EEEiS8_)
        /*0014*/ 	.short	0x0160
        /*0016*/ 	.short	0x0d70


	//----- nvinfo : EIATTR_CBANK_PARAM_SIZE
	.align		4
.L_2149:
        /*0018*/ 	.byte	0x03, 0x19
        /*001a*/ 	.short	0x0d70


	//----- nvinfo : EIATTR_KPARAM_INFO
	.align		4
        /*001c*/ 	.byte	0x04, 0x17
        /*001e*/ 	.short	(.L_2151 - .L_2150)
.L_2150:
        /*0020*/ 	.word	0x00000000
        /*0024*/ 	.short	0x0004
        /*0026*/ 	.short	0x0d6c
        /*0028*/ 	.byte	0x00, 0xf0, 0x11, 0x00


	//----- nvinfo : EIATTR_KPARAM_INFO
	.align		4
.L_2151:
        /*002c*/ 	.byte	0x04, 0x17
        /*002e*/ 	.short	(.L_2153 - .L_2152)
.L_2152:
        /*0030*/ 	.word	0x00000000
        /*0034*/ 	.short	0x0003
        /*0036*/ 	.short	0x0d68
        /*0038*/ 	.byte	0x00, 0xf0, 0x11, 0x00


	//----- nvinfo : EIATTR_KPARAM_INFO
	.align		4
.L_2153:
        /*003c*/ 	.byte	0x04, 0x17
        /*003e*/ 	.short	(.L_2155 - .L_2154)
.L_2154:
        /*0040*/ 	.word	0x00000000
        /*0044*/ 	.short	0x0002
        /*0046*/ 	.short	0x0d48
        /*0048*/ 	.byte	0x00, 0xf0, 0x81, 0x00


	//----- nvinfo : EIATTR_KPARAM_INFO
	.align		4
.L_2155:
        /*004c*/ 	.byte	0x04, 0x17
        /*004e*/ 	.short	(.L_2157 - .L_2156)
.L_2156:
        /*0050*/ 	.word	0x00000000
        /*0054*/ 	.short	0x0001
        /*0056*/ 	.short	0x0008
        /*0058*/ 	.byte	0x00, 0xf0, 0x01, 0x35


	//----- nvinfo : EIATTR_KPARAM_INFO
	.align		4
.L_2157:
        /*005c*/ 	.byte	0x04, 0x17
        /*005e*/ 	.short	(.L_2159 - .L_2158)
.L_2158:
        /*0060*/ 	.word	0x00000000
        /*0064*/ 	.short	0x0000
        /*0066*/ 	.short	0x0000
        /*0068*/ 	.byte	0x00, 0xf0, 0x21, 0x00


	//----- nvinfo : EIATTR_MAXREG_COUNT
	.align		4
.L_2159:
        /*006c*/ 	.byte	0x03, 0x1b
        /*006e*/ 	.short	0x00ff


	//----- nvinfo : EIATTR_MERCURY_ISA_VERSION
	.align		4
        /*0070*/ 	.byte	0x03, 0x5f
        /*0072*/ 	.short	0x0000


	//----- nvinfo : EIATTR_EXIT_INSTR_OFFSETS
	.align		4
        /*0074*/ 	.byte	0x04, 0x1c
        /*0076*/ 	.short	(.L_2161 - .L_2160)


	//   ....[0]....
.L_2160:
        /*0078*/ 	.word	0x00000090


	//   ....[1]....
        /*007c*/ 	.word	0x00000320


	//----- nvinfo : EIATTR_CRS_STACK_SIZE
	.align		4
.L_2161:
        /*0080*/ 	.byte	0x04, 0x1e
        /*0082*/ 	.short	(.L_2163 - .L_2162)
.L_2162:
        /*0084*/ 	.word	0x00000000
.L_2163:


//--------------------- .nv.info._ZN2at6native40_GLOBAL__N__2351210d_8_Shape_cu_49f7391c35CatArrayBatchedCopy_alignedK_contigINS1_10OpaqueTypeILj4EEEjLi2ELi64ELi64ELi8EEEvPT_NS1_25CatArrInputTensorMetadataIS5_T0_XT2_EXT3_EEENS1_16TensorSizeStrideIS8_Lj4EEEiS8_ --------------------------
	.section	.nv.info._ZN2at6native40_GLOBAL__N__2351210d_8_Shape_cu_49f7391c35CatArrayBatchedCopy_alignedK_contigINS1_10OpaqueTypeILj4EEEjLi2ELi64ELi64ELi8EEEvPT_NS1_25CatArrInputTensorMetadataIS5_T0_XT2_EXT3_EEENS1_16TensorSizeStrideIS8_Lj4EEEiS8_,"",@"SHT_CUDA_INFO"
	.sectionflags	@""
	.align	4


	//----- nvinfo : EIATTR_CUDA_API_VERSION
	.align		4
        /*0000*/ 	.byte	0x04, 0x37
        /*0002*/ 	.short	(.L_2165 - .L_2164)
.L_2164:
        /*0004*/ 	.word	0x00000082


	//----- nvinfo : EIATTR_SW2861232_WAR
	.align		4
.L_2165:
        /*0008*/ 	.byte	0x01, 0x35
	.zero		2


	//----- nvinfo : EIATTR_PARAM_CBANK
	.align		4
        /*000c*/ 	.byte	0x04, 0x0a
        /*000e*/ 	.short	(.L_2167 - .L_2166)
	.align		4
.L_2166:
        /*0010*/ 	.word	index@(.nv.constant0._ZN2at6native40_GLOBAL__N__2351210d_8_Shape_cu_49f7391c35CatArrayBatchedCopy_alignedK_contigINS1_10OpaqueTypeILj4EEEjLi2ELi64ELi64ELi8EEEvPT_NS1_25CatArrInputTensorMetadataIS5_T0_XT2_EXT3_EEENS1_16TensorSizeStrideIS8_Lj4EEEiS8_)
        /*0014*/ 	.short	0x0160
        /*0016*/ 	.short	0x0d70


	//----- nvinfo : EIATTR_CBANK_PARAM_SIZE
	.align		4
.L_2167:
        /*0018*/ 	.byte	0x03, 0x19
        /*001a*/ 	.short	0x0d70


	//----- nvinfo : EIATTR_KPARAM_INFO
	.align		4
        /*001c*/ 	.byte	0x04, 0x17
        /*001e*/ 	.short	(.L_2169 - .L_2168)
.L_2168:
        /*0020*/ 	.word	0x00000000
        /*0024*/ 	.short	0x0004
        /*0026*/ 	.short	0x0d6c
        /*0028*/ 	.byte	0x00, 0xf0, 0x11, 0x00


	//----- nvinfo : EIATTR_KPARAM_INFO
	.align		4
.L_2169:
        /*002c*/ 	.byte	0x04, 0x17
        /*002e*/ 	.short	(.L_2171 - .L_2170)
.L_2170:
        /*0030*/ 	.word	0x00000000
        /*0034*/ 	.short	0x0003
        /*0036*/ 	.short	0x0d68
        /*0038*/ 	.byte	0x00, 0xf0, 0x11, 0x00


	//----- nvinfo : EIATTR_KPARAM_INFO
	.align		4
.L_2171:
        /*003c*/ 	.byte	0x04, 0x17
        /*003e*/ 	.short	(.L_2173 - .L_2172)
.L_2172:
        /*0040*/ 	.word	0x00000000
        /*0044*/ 	.short	0x0002
        /*0046*/ 	.short	0x0d48
        /*0048*/ 	.byte	0x00, 0xf0, 0x81, 0x00


	//----- nvinfo : EIATTR_KPARAM_INFO
	.align		4
.L_2173:
        /*004c*/ 	.byte	0x04, 0x17
        /*004e*/ 	.short	(.L_2175 - .L_2174)
.L_2174:
        /*0050*/ 	.word	0x00000000
        /*0054*/ 	.short	0x0001
        /*0056*/ 	.short	0x0008
        /*0058*/ 	.byte	0x00, 0xf0, 0x01, 0x35


	//----- nvinfo : EIATTR_KPARAM_INFO
	.align		4
.L_2175:
        /*005c*/ 	.byte	0x04, 0x17
        /*005e*/ 	.short	(.L_2177 - .L_2176)
.L_2176:
        /*0060*/ 	.word	0x00000000
        /*0064*/ 	.short	0x0000
        /*0066*/ 	.short	0x0000
        /*0068*/ 	.byte	0x00, 0xf0, 0x21, 0x00


	//----- nvinfo : EIATTR_MAXREG_COUNT
	.align		4
.L_2177:
        /*006c*/ 	.byte	0x03, 0x1b
        /*006e*/ 	.short	0x00ff


	//----- nvinfo : EIATTR_MERCURY_ISA_VERSION
	.align		4
        /*0070*/ 	.byte	0x03, 0x5f
        /*0072*/ 	.short	0x0000


	//----- nvinfo : EIATTR_EXIT_INSTR_OFFSETS
	.align		4
        /*0074*/ 	.byte	0x04, 0x1c
        /*0076*/ 	.short	(.L_2179 - .L_2178)


	//   ....[0]....
.L_2178:
        /*0078*/ 	.word	0x000000a0


	//   ....[1]....
        /*007c*/ 	.word	0x000004e0


	//   ....[2]....
        /*0080*/ 	.word	0x000007d0


	//   ....[3]....
        /*0084*/ 	.word	0x00000d90


	//----- nvinfo : EIATTR_CRS_STACK_SIZE
	.align		4
.L_2179:
        /*0088*/ 	.byte	0x04, 0x1e
        /*008a*/ 	.short	(.L_2181 - .L_2180)
.L_2180:
        /*008c*/ 	.word	0x00000000
.L_2181:


//--------------------- .nv.info._ZN2at6native40_GLOBAL__N__2351210d_8_Shape_cu_49f7391c35CatArrayBatchedCopy_alignedK_contigINS1_10OpaqueTypeILj4EEEjLi2ELi64ELi64ELi16EEEvPT_NS1_25CatArrInputTensorMetadataIS5_T0_XT2_EXT3_EEENS1_16TensorSizeStrideIS8_Lj4EEEiS8_ --------------------------
	.section	.nv.info._ZN2at6native40_GLOBAL__N__2351210d_8_Shape_cu_49f7391c35CatArrayBatchedCopy_alignedK_contigINS1_10OpaqueTypeILj4EEEjLi2ELi64ELi64ELi16EEEvPT_NS1_25CatArrInputTensorMetadataIS5_T0_XT2_EXT3_EEENS1_16TensorSizeStrideIS8_Lj4EEEiS8_,"",@"SHT_CUDA_INFO"
	.sectionflags	@""
	.align	4


	//----- nvinfo : EIATTR_CUDA_API_VERSION
	.align		4
        /*0000*/ 	.byte	0x04, 0x37
        /*0002*/ 	.short	(.L_2183 - .L_2182)
.L_2182:
        /*0004*/ 	.word	0x00000082


	//----- nvinfo : EIATTR_SW2861232_WAR
	.align		4
.L_2183:
        /*0008*/ 	.byte	0x01, 0x35
	.zero		2


	//----- nvinfo : EIATTR_PARAM_CBANK
	.align		4
        /*000c*/ 	.byte	0x04, 0x0a
        /*000e*/ 	.short	(.L_2185 - .L_2184)
	.align		4
.L_2184:
        /*0010*/ 	.word	index@(.nv.constant0._ZN2at6native40_GLOBAL__N__2351210d_8_Shape_cu_49f7391c35CatArrayBatchedCopy_alignedK_contigINS1_10OpaqueTypeILj4EEEjLi2ELi64ELi64ELi16EEEvPT_NS1_25CatArrInputTensorMetadataIS5_T0_XT2_EXT3_EEENS1_16TensorSizeStrideIS8_Lj4EEEiS8_)
        /*0014*/ 	.short	0x0160
        /*0016*/ 	.short	0x0d70


	//----- nvinfo : EIATTR_CBANK_PARAM_SIZE
	.align		4
.L_2185:
        /*0018*/ 	.byte	0x03, 0x19
        /*001a*/ 	.short	0x0d70


	//----- nvinfo : EIATTR_KPARAM_INFO
	.align		4
        /*001c*/ 	.byte	0x04, 0x17
        /*001e*/ 	.short	(.L_2187 - .L_2186)
.L_2186:
        /*0020*/ 	.word	0x00000000
        /*0024*/ 	.short	0x0004
        /*0026*/ 	.short	0x0d6c
        /*0028*/ 	.byte	0x00, 0xf0, 0x11, 0x00


	//----- nvinfo : EIATTR_KPARAM_INFO
	.align		4
.L_2187:
        /*002c*/ 	.byte	0x04, 0x17
        /*002e*/ 	.short	(.L_2189 - .L_2188)
.L_2188:
        /*0030*/ 	.word	0x00000000
        /*0034*/ 	.short	0x0003
        /*0036*/ 	.short	0x0d68
        /*0038*/ 	.byte	0x00, 0xf0, 0x11, 0x00


	//----- nvinfo : EIATTR_KPARAM_INFO
	.align		4
.L_2189:
        /*003c*/ 	.byte	0x04, 0x17
        /*003e*/ 	.short	(.L_2191 - .L_2190)
.L_2190:
        /*0040*/ 	.word	0x00000000
        /*0044*/ 	.short	0x0002
        /*0046*/ 	.short	0x0d48
        /*0048*/ 	.byte	0x00, 0xf0, 0x81, 0x00


	//----- nvinfo : EIATTR_KPARAM_INFO
	.align		4
.L_2191:
        /*004c*/ 	.byte	0x04, 0x17
        /*004e*/ 	.short	(.L_2193 - .L_2192)
.L_2192:
        /*0050*/ 	.word	0x00000000
        /*0054*/ 	.short	0x0001
        /*0056*/ 	.short	0x0008
        /*0058*/ 	.byte	0x00, 0xf0, 0x01, 0x35


	//----- nvinfo : EIATTR_KPARAM_INFO
	.align		4
.L_2193:
        /*005c*/ 	.byte	0x04, 0x17
        /*005e*/ 	.short	(.L_2195 - .L_2194)
.L_2194:
        /*0060*/ 	.word	0x00000000
        /*0064*/ 	.short	0x0000
        /*0066*/ 	.short	0x0000
        /*0068*/ 	.byte	0x00, 0xf0, 0x21, 0x00


	//----- nvinfo : EIATTR_MAXREG_COUNT
	.align		4
.L_2195:
        /*006c*/ 	.byte	0x03, 0x1b
        /*006e*/ 	.short	0x00ff


	//----- nvinfo : EIATTR_MERCURY_ISA_VERSION
	.align		4
        /*0070*/ 	.byte	0x03, 0x5f
        /*0072*/ 	.short	0x0000


	//----- nvinfo : EIATTR_EXIT_INSTR_OFFSETS
	.align		4
        /*0074*/ 	.byte	0x04, 0x1c
        /*0076*/ 	.short	(.L_2197 - .L_2196)


	//   ....[0]....
.L_2196:
        /*0078*/ 	.word	0x000000a0


	//   ....[1]....
        /*007c*/ 	.word	0x000006e0


	//   ....[2]....
        /*0080*/ 	.word	0x000009d0


	//   ....[3]....
        /*0084*/ 	.word	0x00000f90


	//----- nvinfo : EIATTR_CRS_STACK_SIZE
	.align		4
.L_2197:
        /*0088*/ 	.byte	0x04, 0x1e
        /*008a*/ 	.short	(.L_2199 - .L_2198)
.L_2198:
        /*008c*/ 	.word	0x00000000
.L_2199:


//--------------------- .nv.info._ZN2at6native40_GLOBAL__N__2351210d_8_Shape_cu_49f7391c30CatArrayBatchedCopy_vectorizedINS1_10OpaqueTypeILj4EEEjLi2ELi64ELi64ELi16ELi4EEEvPcNS1_25CatArrInputTensorMetadataIT_T0_XT2_EXT3_EEENS1_16TensorSizeStrideIS8_Lj4EEEiS8_ --------------------------
	.section	.nv.info._ZN2at6native40_GLOBAL__N__2351210d_8_Shape_cu_49f7391c30CatArrayBatchedCopy_vectorizedINS1_10OpaqueTypeILj4EEEjLi2ELi64ELi64ELi16ELi4EEEvPcNS1_25CatArrInputTensorMetadataIT_T0_XT2_EXT3_EEENS1_16TensorSizeStrideIS8_Lj4EEEiS8_,"",@"SHT_CUDA_INFO"
	.sectionflags	@""
	.align	4


	//----- nvinfo : EIATTR_CUDA_API_VERSION
	.align		4
        /*0000*/ 	.byte	0x04, 0x37
        /*0002*/ 	.short	(.L_2201 - .L_2200)
.L_2200:
        /*0004*/ 	.word	0x00000082


	//----- nvinfo : EIATTR_SW2861232_WAR
	.align		4
.L_2201:
        /*0008*/ 	.byte	0x01, 0x35
	.zero		2


	//----- nvinfo : EIATTR_PARAM_CBANK
	.align		4
        /*000c*/ 	.byte	0x04, 0x0a
        /*000e*/ 	.short	(.L_2203 - .L_2202)
	.align		4
.L_2202:
        /*0010*/ 	.word	index@(.nv.constant0._ZN2at6native40_GLOBAL__N__2351210d_8_Shape_cu_49f7391c30CatArrayBatchedCopy_vectorizedINS1_10OpaqueTypeILj4EEEjLi2ELi64ELi64ELi16ELi4EEEvPcNS1_25CatArrInputTensorMetadataIT_T0_XT2_EXT3_EEENS1_16TensorSizeStrideIS8_Lj4EEEiS8_)
        /*0014*/ 	.short	0x0160
        /*0016*/ 	.short	0x0d70


	//----- nvinfo : EIATTR_CBANK_PARAM_SIZE
	.align		4
.L_2203:
        /*0018*/ 	.byte	0x03, 0x19
        /*001a*/ 	.short	0x0d70


	//----- nvinfo : EIATTR_KPARAM_INFO
	.align		4
        /*001c*/ 	.byte	0x04, 0x17
        /*001e*/ 	.short	(.L_2205 - .L_2204)
.L_2204:
        /*0020*/ 	.word	0x00000000
        /*0024*/ 	.short	0x0004
        /*0026*/ 	.short	0x0d6c
        /*0028*/ 	.byte	0x00, 0xf0, 0x11, 0x00


	//----- nvinfo : EIATTR_KPARAM_INFO
	.align		4
.L_2205:
        /*002c*/ 	.byte	0x04, 0x17
        /*002e*/ 	.short	(.L_2207 - .L_2206)
.L_2206:
        /*0030*/ 	.word	0x00000000
        /*0034*/ 	.short	0x0003
        /*0036*/ 	.short	0x0d68
        /*0038*/ 	.byte	0x00, 0xf0, 0x11, 0x00


	//----- nvinfo : EIATTR_KPARAM_INFO
	.align		4
.L_2207:
        /*003c*/ 	.byte	0x04, 0x17
        /*003e*/ 	.short	(.L_2209 - .L_2208)
.L_2208:
        /*0040*/ 	.word	0x00000000
        /*0044*/ 	.short	0x0002
        /*0046*/ 	.short	0x0d48
        /*0048*/ 	.byte	0x00, 0xf0, 0x81, 0x00


	//----- nvinfo : EIATTR_KPARAM_INFO
	.align		4
.L_2209:
        /*004c*/ 	.byte	0x04, 0x17
        /*004e*/ 	.short	(.L_2211 - .L_2210)
.L_2210:
        /*0050*/ 	.word	0x00000000
        /*0054*/ 	.short	0x0001
        /*0056*/ 	.short	0x0008
        /*0058*/ 	.byte	0x00, 0xf0, 0x01, 0x35


	//----- nvinfo : EIATTR_KPARAM_INFO
	.align		4
.L_2211:
        /*005c*/ 	.byte	0x04, 0x17
        /*005e*/ 	.short	(.L_2213 - .L_2212)
.L_2212:
        /*0060*/ 	.word	0x00000000
        /*0064*/ 	.short	0x0000
        /*0066*/ 	.short	0x0000
        /*0068*/ 	.byte	0x00, 0xf0, 0x21, 0x00


	//----- nvinfo : EIATTR_MAXREG_COUNT
	.align		4
.L_2213:
        /*006c*/ 	.byte	0x03, 0x1b
        /*006e*/ 	.short	0x00ff


	//----- nvinfo : EIATTR_MERCURY_ISA_VERSION
	.align		4
        /*0070*/ 	.byte	0x03, 0x5f
        /*0072*/ 	.short	0x0000


	//----- nvinfo : EIATTR_EXIT_INSTR_OFFSETS
	.align		4
        /*0074*/ 	.byte	0x04, 0x1c
        /*0076*/ 	.short	(.L_2215 - .L_2214)


	//   ....[0]....
.L_2214:
        /*0078*/ 	.word	0x000000a0


	//   ....[1]....
        /*007c*/ 	.word	0x00000390


	//----- nvinfo : EIATTR_CRS_STACK_SIZE
	.align		4
.L_2215:
        /*0080*/ 	.byte	0x04, 0x1e
        /*0082*/ 	.short	(.L_2217 - .L_2216)
.L_2216:
        /*0084*/ 	.word	0x00000000
.L_2217:


//--------------------- .nv.info._ZN2at6native40_GLOBAL__N__2351210d_8_Shape_cu_49f7391c19CatArrayBatchedCopyINS1_10OpaqueTypeILj4EEEjLi1ELi64ELi64EEEvPT_NS1_25CatArrInputTensorMetadataIS5_T0_XT2_EXT3_EEENS1_16TensorSizeStrideIS8_Lj4EEEiS8_ --------------------------
	.section	.nv.info._ZN2at6native40_GLOBAL__N__2351210d_8_Shape_cu_49f7391c19CatArrayBatchedCopyINS1_10OpaqueTypeILj4EEEjLi1ELi64ELi64EEEvPT_NS1_25CatArrInputTensorMetadataIS5_T0_XT2_EXT3_EEENS1_16TensorSizeStrideIS8_Lj4EEEiS8_,"",@"SHT_CUDA_INFO"
	.sectionflags	@""
	.align	4


	//----- nvinfo : EIATTR_CUDA_API_VERSION
	.align		4
        /*0000*/ 	.byte	0x04, 0x37
        /*0002*/ 	.short	(.L_2219 - .L_2218)
.L_2218:
        /*0004*/ 	.word	0x00000082


	//----- nvinfo : EIATTR_SW2861232_WAR
	.align		4
.L_2219:
        /*0008*/ 	.byte	0x01, 0x35
	.zero		2


	//----- nvinfo : EIATTR_PARAM_CBANK
	.align		4
        /*000c*/ 	.byte	0x04, 0x0a
        /*000e*/ 	.short	(.L_2221 - .L_2220)
	.align		4
.L_2220:
        /*0010*/ 	.word	index@(.nv.constant0._ZN2at6native40_GLOBAL__N__2351210d_8_Shape_cu_49f7391c19CatArrayBatchedCopyINS1_10OpaqueTypeILj4EEEjLi1ELi64ELi64EEEvPT_NS1_25CatArrInputTensorMetadataIS5_T0_XT2_EXT3_EEENS1_16TensorSizeStrideIS8_Lj4EEEiS8_)
        /*0014*/ 	.short	0x0160
        /*0016*/ 	.short	0x0d70


	//----- nvinfo : EIATTR_CBANK_PARAM_SIZE
	.align		4
.L_2221:
        /*0018*/ 	.byte	0x03, 0x19
        /*001a*/ 	.short	0x0d70


	//----- nvinfo : EIATTR_KPARAM_INFO
	.align		4
        /*001c*/ 	.byte	0x04, 0x17
        /*001e*/ 	.short	(.L_2223 - .L_2222)
.L_2222:
        /*0020*/ 	.word	0x00000000
        /*0024*/ 	.short	0x0004
        /*0026*/ 	.short	0x0d6c
        /*0028*/ 	.byte	0x00, 0xf0, 0x11, 0x00


	//----- nvinfo : EIATTR_KPARAM_INFO
	.align		4
.L_2223:
        /*002c*/ 	.byte	0x04, 0x17
        /*002e*/ 	.short	(.L_2225 - .L_2224)
.L_2224:
        /*0030*/ 	.word	0x00000000
        /*0034*/ 	.short	0x0003
        /*0036*/ 	.short	0x0d68
        /*0038*/ 	.byte	0x00, 0xf0, 0x11, 0x00


	//----- nvinfo : EIATTR_KPARAM_INFO
	.align		4
.L_2225:
        /*003c*/ 	.byte	0x04, 0x17
        /*003e*/ 	.short	(.L_2227 - .L_2226)
.L_2226:
        /*0040*/ 	.word	0x00000000
        /*0044*/ 	.short	0x0002
        /*0046*/ 	.short	0x0d48
        /*0048*/ 	.byte	0x00, 0xf0, 0x81, 0x00


	//----- nvinfo : EIATTR_KPARAM_INFO
	.align		4
.L_2227:
        /*004c*/ 	.byte	0x04, 0x17
        /*004e*/ 	.short	(.L_2229 - .L_2228)
.L_2228:
        /*0050*/ 	.word	0x00000000
        /*0054*/ 	.short	0x0001
        /*0056*/ 	.short	0x0008
        /*0058*/ 	.byte	0x00, 0xf0, 0x01, 0x35


	//----- nvinfo : EIATTR_KPARAM_INFO
	.align		4
.L_2229:
        /*005c*/ 	.byte	0x04, 0x17
        /*005e*/ 	.short	(.L_2231 - .L_2230)
.L_2230:
        /*0060*/ 	.word	0x00000000
        /*0064*/ 	.short	0x0000
        /*0066*/ 	.short	0x0000
        /*0068*/ 	.byte	0x00, 0xf0, 0x21, 0x00


	//----- nvinfo : EIATTR_MAXREG_COUNT
	.align		4
.L_2231:
        /*006c*/ 	.byte	0x03, 0x1b
        /*006e*/ 	.short	0x00ff


	//----- nvinfo : EIATTR_MERCURY_ISA_VERSION
	.align		4
        /*0070*/ 	.byte	0x03, 0x5f
        /*0072*/ 	.short	0x0000


	//----- nvinfo : EIATTR_EXIT_INSTR_OFFSETS
	.align		4
        /*0074*/ 	.byte	0x04, 0x1c
        /*0076*/ 	.short	(.L_2233 - .L_2232)


	//   ....[0]....
.L_2232:
        /*0078*/ 	.word	0x00000090


	//   ....[1]....
        /*007c*/ 	.word	0x000001d0


	//   ....[2]....
        /*0080*/ 	.word	0x00000280


	//----- nvinfo : EIATTR_CRS_STACK_SIZE
	.align		4
.L_2233:
        /*0084*/ 	.byte	0x04, 0x1e
        /*0086*/ 	.short	(.L_2235 - .L_2234)
.L_2234:
        /*0088*/ 	.word	0x00000000
.L_2235:


//--------------------- .nv.info._ZN2at6native40_GLOBAL__N__2351210d_8_Shape_cu_49f7391c26CatArrayBatchedCopy_contigINS1_10OpaqueTypeILj4EEEjLi1ELi64ELi64EEEvPT_NS1_25CatArrInputTensorMetadataIS5_T0_XT2_EXT3_EEENS1_16TensorSizeStrideIS8_Lj4EEEiS8_ --------------------------
	.section	.nv.info._ZN2at6native40_GLOBAL__N__2351210d_8_Shape_cu_49f7391c26CatArrayBatchedCopy_contigINS1_10OpaqueTypeILj4EEEjLi1ELi64ELi64EEEvPT_NS1_25CatArrInputTensorMetadataIS5_T0_XT2_EXT3_EEENS1_16TensorSizeStrideIS8_Lj4EEEiS8_,"",@"SHT_CUDA_INFO"
	.sectionflags	@""
	.align	4


	//----- nvinfo : EIATTR_CUDA_API_VERSION
	.align		4
        /*0000*/ 	.byte	0x04, 0x37
        /*0002*/ 	.short	(.L_2237 - .L_2236)
.L_2236:
        /*0004*/ 	.word	0x00000082


	//----- nvinfo : EIATTR_SW2861232_WAR
	.align		4
.L_2237:
        /*0008*/ 	.byte	0x01, 0x35
	.zero		2


	//----- nvinfo : EIATTR_PARAM_CBANK
	.align		4
        /*000c*/ 	.byte	0x04, 0x0a
        /*000e*/ 	.short	(.L_2239 - .L_2238)
	.align		4
.L_2238:
        /*0010*/ 	.word	index@(.nv.constant0._ZN2at6native40_GLOBAL__N__2351210d_8_Shape_cu_49f7391c26CatArrayBatchedCopy_contigINS1_10OpaqueTypeILj4EEEjLi1ELi64ELi64EEEvPT_NS1_25CatArrInputTensorMetadataIS5_T0_XT2_EXT3_EEENS1_16TensorSizeStrideIS8_Lj4EEEiS8_)
        /*0014*/ 	.short	0x0160
        /*0016*/ 	.short	0x0d70


	//----- nvinfo : EIATTR_CBANK_PARAM_SIZE
	.align		4
.L_2239:
        /*0018*/ 	.byte	0x03, 0x19
        /*001a*/ 	.short	0x0d70


	//----- nvinfo : EIATTR_KPARAM_INFO
	.align		4
        /*001c*/ 	.byte	0x04, 0x17
        /*001e*/ 	.short	(.L_2241 - .L_2240)
.L_2240:
        /*0020*/ 	.word	0x00000000
        /*0024*/ 	.short	0x0004
        /*0026*/ 	.short	0x0d6c
        /*0028*/ 	.byte	0x00, 0xf0, 0x11, 0x00


	//----- nvinfo : EIATTR_KPARAM_INFO
	.align		4
.L_2241:
        /*002c*/ 	.byte	0x04, 0x17
        /*002e*/ 	.short	(.L_2243 - .L_2242)
.L_2242:
        /*0030*/ 	.word	0x00000000
        /*0034*/ 	.short	0x0003
        /*0036*/ 	.short	0x0d68
        /*0038*/ 	.byte	0x00, 0xf0, 0x11, 0x00


	//----- nvinfo : EIATTR_KPARAM_INFO
	.align		4
.L_2243:
        /*003c*/ 	.byte	0x04, 0x17
        /*003e*/ 	.short	(.L_2245 - .L_2244)
.L_2244:
        /*0040*/ 	.word	0x00000000
        /*0044*/ 	.short	0x0002
        /*0046*/ 	.short	0x0d48
        /*0048*/ 	.byte	0x00, 0xf0, 0x81, 0x00


	//----- nvinfo : EIATTR_KPARAM_INFO
	.align		4
.L_2245:
        /*004c*/ 	.byte	0x04, 0x17
        /*004e*/ 	.short	(.L_2247 - .L_2246)
.L_2246:
        /*0050*/ 	.word	0x00000000
        /*0054*/ 	.short	0x0001
        /*0056*/ 	.short	0x0008
        /*0058*/ 	.byte	0x00, 0xf0, 0x01, 0x35


	//----- nvinfo : EIATTR_KPARAM_INFO
	.align		4
.L_2247:
        /*005c*/ 	.byte	0x04, 0x17
        /*005e*/ 	.short	(.L_2249 - .L_2248)
.L_2248:
        /*0060*/ 	.word	0x00000000
        /*0064*/ 	.short	0x0000
        /*0066*/ 	.short	0x0000
        /*0068*/ 	.byte	0x00, 0xf0, 0x21, 0x00


	//----- nvinfo : EIATTR_MAXREG_COUNT
	.align		4
.L_2249:
        /*006c*/ 	.byte	0x03, 0x1b
        /*006e*/ 	.short	0x00ff


	//----- nvinfo : EIATTR_MERCURY_ISA_VERSION
	.align		4
        /*0070*/ 	.byte	0x03, 0x5f
        /*0072*/ 	.short	0x0000


	//----- nvinfo : EIATTR_EXIT_INSTR_OFFSETS
	.align		4
        /*0074*/ 	.byte	0x04, 0x1c
        /*0076*/ 	.short	(.L_2251 - .L_2250)


	//   ....[0]....
.L_2250:
        /*0078*/ 	.word	0x00000090


	//   ....[1]....
        /*007c*/ 	.word	0x00000180


	//----- nvinfo : EIATTR_CRS_STACK_SIZE
	.align		4
.L_2251:
        /*0080*/ 	.byte	0x04, 0x1e
        /*0082*/ 	.short	(.L_2253 - .L_2252)
.L_2252:
        /*0084*/ 	.word	0x00000000
.L_2253:


//--------------------- .nv.info._ZN2at6native40_GLOBAL__N__2351210d_8_Shape_cu_49f7391c35CatArrayBatchedCopy_alignedK_contigINS1_10OpaqueTypeILj4EEEjLi1ELi64ELi64ELi8EEEvPT_NS1_25CatArrInputTensorMetadataIS5_T0_XT2_EXT3_EEENS1_16TensorSizeStrideIS8_Lj4EEEiS8_ --------------------------
	.section	.nv.info._ZN2at6native40_GLOBAL__N__2351210d_8_Shape_cu_49f7391c35CatArrayBatchedCopy_alignedK_contigINS1_10OpaqueTypeILj4EEEjLi1ELi64ELi64ELi8EEEvPT_NS1_25CatArrInputTensorMetadataIS5_T0_XT2_EXT3_EEENS1_16TensorSizeStrideIS8_Lj4EEEiS8_,"",@"SHT_CUDA_INFO"
	.sectionflags	@""
	.align	4


	//----- nvinfo : EIATTR_CUDA_API_VERSION
	.align		4
        /*0000*/ 	.byte	0x04, 0x37
        /*0002*/ 	.short	(.L_2255 - .L_2254)
.L_2254:
        /*0004*/ 	.word	0x00000082


	//----- nvinfo : EIATTR_SW2861232_WAR
	.align		4
.L_2255:
        /*0008*/ 	.byte	0x01, 0x35
	.zero		2


	//----- nvinfo : EIATTR_PARAM_CBANK
	.align		4
        /*000c*/ 	.byte	0x04, 0x0a
        /*000e*/ 	.short	(.L_2257 - .L_2256)
	.align		4
.L_2256:
        /*0010*/ 	.word	index@(.nv.constant0._ZN2at6native40_GLOBAL__N__2351210d_8_Shape_cu_49f7391c35CatArrayBatchedCopy_alignedK_contigINS1_10OpaqueTypeILj4EEEjLi1ELi64ELi64ELi8EEEvPT_NS1_25CatArrInputTensorMetadataIS5_T0_XT2_EXT3_EEENS1_16TensorSizeStrideIS8_Lj4EEEiS8_)
        /*0014*/ 	.short	0x0160
        /*0016*/ 	.short	0x0d70


	//----- nvinfo : EIATTR_CBANK_PARAM_SIZE
	.align		4
.L_2257:
        /*0018*/ 	.byte	0x03, 0x19
        /*001a*/ 	.short	0x0d70


	//----- nvinfo : EIATTR_KPARAM_INFO
	.align		4
        /*001c*/ 	.byte	0x04, 0x17
        /*001e*/ 	.short	(.L_2259 - .L_2258)
.L_2258:
        /*0020*/ 	.word	0x00000000
        /*0024*/ 	.short	0x0004
        /*0026*/ 	.short	0x0d6c
        /*0028*/ 	.byte	0x00, 0xf0, 0x11, 0x00


	//----- nvinfo : EIATTR_KPARAM_INFO
	.align		4
.L_2259:
        /*002c*/ 	.byte	0x04, 0x17
        /*002e*/ 	.short	(.L_2261 - .L_2260)
.L_2260:
        /*0030*/ 	.word	0x00000000
        /*0034*/ 	.short	0x0003
        /*0036*/ 	.short	0x0d68
        /*0038*/ 	.byte	0x00, 0xf0, 0x11, 0x00


	//----- nvinfo : EIATTR_KPARAM_INFO
	.align		4
.L_2261:
        /*003c*/ 	.byte	0x04, 0x17
        /*003e*/ 	.short	(.L_2263 - .L_2262)
.L_2262:
        /*0040*/ 	.word	0x00000000
        /*0044*/ 	.short	0x0002
        /*0046*/ 	.short	0x0d48
        /*0048*/ 	.byte	0x00, 0xf0, 0x81, 0x00


	//----- nvinfo : EIATTR_KPARAM_INFO
	.align		4
.L_2263:
        /*004c*/ 	.byte	0x04, 0x17
        /*004e*/ 	.short	(.L_2265 - .L_2264)
.L_2264:
        /*0050*/ 	.word	0x00000000
        /*0054*/ 	.short	0x0001
        /*0056*/ 	.short	0x0008
        /*0058*/ 	.byte	0x00, 0xf0, 0x01, 0x35


	//----- nvinfo : EIATTR_KPARAM_INFO
	.align		4
.L_2265:
        /*005c*/ 	.byte	0x04, 0x17
        /*005e*/ 	.short	(.L_2267 - .L_2266)
.L_2266:
        /*0060*/ 	.word	0x00000000
        /*0064*/ 	.short	0x0000
        /*0066*/ 	.short	0x0000
        /*0068*/ 	.byte	0x00, 0xf0, 0x21, 0x00


	//----- nvinfo : EIATTR_MAXREG_COUNT
	.align		4
.L_2267:
        /*006c*/ 	.byte	0x03, 0x1b
        /*006e*/ 	.short	0x00ff


	//----- nvinfo : EIATTR_MERCURY_ISA_VERSION
	.align		4
        /*0070*/ 	.byte	0x03, 0x5f
        /*0072*/ 	.short	0x0000


	//----- nvinfo : EIATTR_EXIT_INSTR_OFFSETS
	.align		4
        /*0074*/ 	.byte	0x04, 0x1c
        /*0076*/ 	.short	(.L_2269 - .L_2268)


	//   ....[0]....
.L_2268:
        /*0078*/ 	.word	0x000000a0


	//   ....[1]....
        /*007c*/ 	.word	0x00000250


	//   ....[2]....
        /*0080*/ 	.word	0x000003b0


	//   ....[3]....
        /*0084*/ 	.word	0x000005d0


	//----- nvinfo : EIATTR_CRS_STACK_SIZE
	.align		4
.L_2269:
        /*0088*/ 	.byte	0x04, 0x1e
        /*008a*/ 	.short	(.L_2271 - .L_2270)
.L_2270:
        /*008c*/ 	.word	0x00000000
.L_2271:


//--------------------- .nv.info._ZN2at6native40_GLOBAL__N__2351210d_8_Shape_cu_49f7391c35CatArrayBatchedCopy_alignedK_contigINS1_10OpaqueTypeILj4EEEjLi1ELi64ELi64ELi16EEEvPT_NS1_25CatArrInputTensorMetadataIS5_T0_XT2_EXT3_EEENS1_16TensorSizeStrideIS8_Lj4EEEiS8_ --------------------------
	.section	.nv.info._ZN2at6native40_GLOBAL__N__2351210d_8_Shape_cu_49f7391c35CatArrayBatchedCopy_alignedK_contigINS1_10OpaqueTypeILj4EEEjLi1ELi64ELi64ELi16EEEvPT_NS1_25CatArrInputTensorMetadataIS5_T0_XT2_EXT3_EEENS1_16TensorSizeStrideIS8_Lj4EEEiS8_,"",@"SHT_CUDA_INFO"
	.sectionflags	@""
	.align	4


	//----- nvinfo : EIATTR_CUDA_API_VERSION
	.align		4
        /*0000*/ 	.byte	0x04, 0x37
        /*0002*/ 	.short	(.L_2273 - .L_2272)
.L_2272:
        /*0004*/ 	.word	0x00000082


	//----- nvinfo : EIATTR_SW2861232_WAR
	.align		4
.L_2273:
        /*0008*/ 	.byte	0x01, 0x35
	.zero		2


	//----- nvinfo : EIATTR_PARAM_CBANK
	.align		4
        /*000c*/ 	.byte	0x04, 0x0a
        /*000e*/ 	.short	(.L_2275 - .L_2274)
	.align		4
.L_2274:
        /*0010*/ 	.word	index@(.nv.constant0._ZN2at6native40_GLOBAL__N__2351210d_8_Shape_cu_49f7391c35CatArrayBatchedCopy_alignedK_contigINS1_10OpaqueTypeILj4EEEjLi1ELi64ELi64ELi16EEEvPT_NS1_25CatArrInputTensorMetadataIS5_T0_XT2_EXT3_EEENS1_16TensorSizeStrideIS8_Lj4EEEiS8_)
        /*0014*/ 	.short	0x0160
        /*0016*/ 	.short	0x0d70


	//----- nvinfo : EIATTR_CBANK_PARAM_SIZE
	.align		4
.L_2275:
        /*0018*/ 	.byte	0x03, 0x19
        /*001a*/ 	.short	0x0d70


	//----- nvinfo : EIATTR_KPARAM_INFO
	.align		4
        /*001c*/ 	.byte	0x04, 0x17
        /*001e*/ 	.short	(.L_2277 - .L_2276)
.L_2276:
        /*0020*/ 	.word	0x00000000
        /*0024*/ 	.short	0x0004
        /*0026*/ 	.short	0x0d6c
        /*0028*/ 	.byte	0x00, 0xf0, 0x11, 0x00


	//----- nvinfo : EIATTR_KPARAM_INFO
	.align		4
.L_2277:
        /*002c*/ 	.byte	0x04, 0x17
        /*002e*/ 	.short	(.L_2279 - .L_2278)
.L_2278:
        /*0030*/ 	.word	0x00000000
        /*0034*/ 	.short	0x0003
        /*0036*/ 	.short	0x0d68
        /*0038*/ 	.byte	0x00, 0xf0, 0x11, 0x00


	//----- nvinfo : EIATTR_KPARAM_INFO
	.align		4
.L_2279:
        /*003c*/ 	.byte	0x04, 0x17
        /*003e*/ 	.short	(.L_2281 - .L_2280)
.L_2280:
        /*0040*/ 	.word	0x00000000
        /*0044*/ 	.short	0x0002
        /*0046*/ 	.short	0x0d48
        /*0048*/ 	.byte	0x00, 0xf0, 0x81, 0x00


	//----- nvinfo : EIATTR_KPARAM_INFO
	.align		4
.L_2281:
        /*004c*/ 	.byte	0x04, 0x17
        /*004e*/ 	.short	(.L_2283 - .L_2282)
.L_2282:
        /*0050*/ 	.word	0x00000000
        /*0054*/ 	.short	0x0001
        /*0056*/ 	.short	0x0008
        /*0058*/ 	.byte	0x00, 0xf0, 0x01, 0x35


	//----- nvinfo : EIATTR_KPARAM_INFO
	.align		4
.L_2283:
        /*005c*/ 	.byte	0x04, 0x17
        /*005e*/ 	.short	(.L_2285 - .L_2284)
.L_2284:
        /*0060*/ 	.word	0x00000000
        /*0064*/ 	.short	0x0000
        /*0066*/ 	.short	0x0000
        /*0068*/ 	.byte	0x00, 0xf0, 0x21, 0x00


	//----- nvinfo : EIATTR_MAXREG_COUNT
	.align		4
.L_2285:
        /*006c*/ 	.byte	0x03, 0x1b
        /*006e*/ 	.short	0x00ff


	//----- nvinfo : EIATTR_MERCURY_ISA_VERSION
	.align		4
        /*0070*/ 	.byte	0x03, 0x5f
        /*0072*/ 	.short	0x0000


	//----- nvinfo : EIATTR_EXIT_INSTR_OFFSETS
	.align		4
        /*0074*/ 	.byte	0x04, 0x1c
        /*0076*/ 	.short	(.L_2287 - .L_2286)


	//   ....[0]....
.L_2286:
        /*0078*/ 	.word	0x000000a0


	//   ....[1]....
        /*007c*/ 	.word	0x000002a0


	//   ....[2]....
        /*0080*/ 	.word	0x00000450


	//   ....[3]....
        /*0084*/ 	.word	0x00000670


	//----- nvinfo : EIATTR_CRS_STACK_SIZE
	.align		4
.L_2287:
        /*0088*/ 	.byte	0x04, 0x1e
        /*008a*/ 	.short	(.L_2289 - .L_2288)
.L_2288:
        /*008c*/ 	.word	0x00000000
.L_2289:


//--------------------- .nv.info._ZN2at6native40_GLOBAL__N__2351210d_8_Shape_cu_49f7391c30CatArrayBatchedCopy_vectorizedINS1_10OpaqueTypeILj4EEEjLi1ELi64ELi64ELi16ELi4EEEvPcNS1_25CatArrInputTensorMetadataIT_T0_XT2_EXT3_EEENS1_16TensorSizeStrideIS8_Lj4EEEiS8_ --------------------------
	.section	.nv.info._ZN2at6native40_GLOBAL__N__2351210d_8_Shape_cu_49f7391c30CatArrayBatchedCopy_vectorizedINS1_10OpaqueTypeILj4EEEjLi1ELi64ELi64ELi16ELi4EEEvPcNS1_25CatArrInputTensorMetadataIT_T0_XT2_EXT3_EEENS1_16TensorSizeStrideIS8_Lj4EEEiS8_,"",@"SHT_CUDA_INFO"
	.sectionflags	@""
	.align	4


	//----- nvinfo : EIATTR_CUDA_API_VERSION
	.align		4
        /*0000*/ 	.byte	0x04, 0x37
        /*0002*/ 	.short	(.L_2291 - .L_2290)
.L_2290:
        /*0004*/ 	.word	0x00000082


	//----- nvinfo : EIATTR_SW2861232_WAR
	.align		4
.L_2291:
        /*0008*/ 	.byte	0x01, 0x35
	.zero		2


	//----- nvinfo : EIATTR_PARAM_CBANK
	.align		4
        /*000c*/ 	.byte	0x04, 0x0a
        /*000e*/ 	.short	(.L_2293 - .L_2292)
	.align		4
.L_2292:
        /*0010*/ 	.word	index@(.nv.constant0._ZN2at6native40_GLOBAL__N__2351210d_8_Shape_cu_49f7391c30CatArrayBatchedCopy_vectorizedINS1_10OpaqueTypeILj4EEEjLi1ELi64ELi64ELi16ELi4EEEvPcNS1_25CatArrInputTensorMetadataIT_T0_XT2_EXT3_EEENS1_16TensorSizeStrideIS8_Lj4EEEiS8_)
        /*0014*/ 	.short	0x0160
        /*0016*/ 	.short	0x0d70


	//----- nvinfo : EIATTR_CBANK_PARAM_SIZE
	.align		4
.L_2293:
        /*0018*/ 	.byte	0x03, 0x19
        /*001a*/ 	.short	0x0d70


	//----- nvinfo : EIATTR_KPARAM_INFO
	.align		4
        /*001c*/ 	.byte	0x04, 0x17
        /*001e*/ 	.short	(.L_2295 - .L_2294)
.L_2294:
        /*0020*/ 	.word	0x00000000
        /*0024*/ 	.short	0x0004
        /*0026*/ 	.short	0x0d6c
        /*0028*/ 	.byte	0x00, 0xf0, 0x11, 0x00


	//----- nvinfo : EIATTR_KPARAM_INFO
	.align		4
.L_2295:
        /*002c*/ 	.byte	0x04, 0x17
        /*002e*/ 	.short	(.L_2297 - .L_2296)
.L_2296:
        /*0030*/ 	.word	0x00000000
        /*0034*/ 	.short	0x0003
        /*0036*/ 	.short	0x0d68
        /*0038*/ 	.byte	0x00, 0xf0, 0x11, 0x00


	//----- nvinfo : EIATTR_KPARAM_INFO
	.align		4
.L_2297:
        /*003c*/ 	.byte	0x04, 0x17
        /*003e*/ 	.short	(.L_2299 - .L_2298)
.L_2298:
        /*0040*/ 	.word	0x00000000
        /*0044*/ 	.short	0x0002
        /*0046*/ 	.short	0x0d48
        /*0048*/ 	.byte	0x00, 0xf0, 0x81, 0x00


	//----- nvinfo : EIATTR_KPARAM_INFO
	.align		4
.L_2299:
        /*004c*/ 	.byte	0x04, 0x17
        /*004e*/ 	.short	(.L_2301 - .L_2300)
.L_2300:
        /*0050*/ 	.word	0x00000000
        /*0054*/ 	.short	0x0001
        /*0056*/ 	.short	0x0008
        /*0058*/ 	.byte	0x00, 0xf0, 0x01, 0x35


	//----- nvinfo : EIATTR_KPARAM_INFO
	.align		4
.L_2301:
        /*005c*/ 	.byte	0x04, 0x17
        /*005e*/ 	.short	(.L_2303 - .L_2302)
.L_2302:
        /*0060*/ 	.word	0x00000000
        /*0064*/ 	.short	0x0000
        /*0066*/ 	.short	0x0000
        /*0068*/ 	.byte	0x00, 0xf0, 0x21, 0x00


	//----- nvinfo : EIATTR_MAXREG_COUNT
	.align		4
.L_2303:
        /*006c*/ 	.byte	0x03, 0x1b
        /*006e*/ 	.short	0x00ff


	//----- nvinfo : EIATTR_MERCURY_ISA_VERSION
	.align		4
        /*0070*/ 	.byte	0x03, 0x5f
        /*0072*/ 	.short	0x0000


	//----- nvinfo : EIATTR_EXIT_INSTR_OFFSETS
	.align		4
        /*0074*/ 	.byte	0x04, 0x1c
        /*0076*/ 	.short	(.L_2305 - .L_2304)


	//   ....[0]....
.L_2304:
        /*0078*/ 	.word	0x000000a0


	//   ....[1]....
        /*007c*/ 	.word	0x000001c0


	//----- nvinfo : EIATTR_CRS_STACK_SIZE
	.align		4
.L_2305:
        /*0080*/ 	.byte	0x04, 0x1e
        /*0082*/ 	.short	(.L_2307 - .L_2306)
.L_2306:
        /*0084*/ 	.word	0x00000000
.L_2307:


//--------------------- .nv.info._ZN2at6native40_GLOBAL__N__2351210d_8_Shape_cu_49f7391c19CatArrayBatchedCopyINS1_10OpaqueTypeILj2EEEjLi4ELi64ELi64EEEvPT_NS1_25CatArrInputTensorMetadataIS5_T0_XT2_EXT3_EEENS1_16TensorSizeStrideIS8_Lj4EEEiS8_ --------------------------
	.section	.nv.info._ZN2at6native40_GLOBAL__N__2351210d_8_Shape_cu_49f7391c19CatArrayBatchedCopyINS1_10OpaqueTypeILj2EEEjLi4ELi64ELi64EEEvPT_NS1_25CatArrInputTensorMetadataIS5_T0_XT2_EXT3_EEENS1_16TensorSizeStrideIS8_Lj4EEEiS8_,"",@"SHT_CUDA_INFO"
	.sectionflags	@""
	.align	4


	//----- nvinfo : EIATTR_CUDA_API_VERSION
	.align		4
        /*0000*/ 	.byte	0x04, 0x37
        /*0002*/ 	.short	(.L_2309 - .L_2308)
.L_2308:
        /*0004*/ 	.word	0x00000082


	//----- nvinfo : EIATTR_SW2861232_WAR
	.align		4
.L_2309:
        /*0008*/ 	.byte	0x01, 0x35
	.zero		2


	//----- nvinfo : EIATTR_PARAM_CBANK
	.align		4
        /*000c*/ 	.byte	0x04, 0x0a
        /*000e*/ 	.short	(.L_2311 - .L_2310)
	.align		4
.L_2310:
        /*0010*/ 	.word	index@(.nv.constant0._ZN2at6native40_GLOBAL__N__2351210d_8_Shape_cu_49f7391c19CatArrayBatchedCopyINS1_10OpaqueTypeILj2EEEjLi4ELi64ELi64EEEvPT_NS1_25CatArrInputTensorMetadataIS5_T0_XT2_EXT3_EEENS1_16TensorSizeStrideIS8_Lj4EEEiS8_)
        /*0014*/ 	.short	0x0160
        /*0016*/ 	.short	0x0d70


	//----- nvinfo : EIATTR_CBANK_PARAM_SIZE
	.align		4
.L_2311:
        /*0018*/ 	.byte	0x03, 0x19
        /*001a*/ 	.short	0x0d70


	//----- nvinfo : EIATTR_KPARAM_INFO
	.align		4
        /*001c*/ 	.byte	0x04, 0x17
        /*001e*/ 	.short	(.L_2313 - .L_2312)
.L_2312:
        /*0020*/ 	.word	0x00000000
        /*0024*/ 	.short	0x0004
        /*0026*/ 	.short	0x0d6c
        /*0028*/ 	.byte	0x00, 0xf0, 0x11, 0x00


	//----- nvinfo : EIATTR_KPARAM_INFO
	.align		4
.L_2313:
        /*002c*/ 	.byte	0x04, 0x17
        /*002e*/ 	.short	(.L_2315 - .L_2314)
.L_2314:
        /*0030*/ 	.word	0x00000000
        /*0034*/ 	.short	0x0003
        /*0036*/ 	.short	0x0d68
        /*0038*/ 	.byte	0x00, 0xf0, 0x11, 0x00


	//----- nvinfo : EIATTR_KPARAM_INFO
	.align		4
.L_2315:
        /*003c*/ 	.byte	0x04, 0x17
        /*003e*/ 	.short	(.L_2317 - .L_2316)
.L_2316:
        /*0040*/ 	.word	0x00000000
        /*0044*/ 	.short	0x0002
        /*0046*/ 	.short	0x0d48
        /*0048*/ 	.byte	0x00, 0xf0, 0x81, 0x00


	//----- nvinfo : EIATTR_KPARAM_INFO
	.align		4
.L_2317:
        /*004c*/ 	.byte	0x04, 0x17
        /*004e*/ 	.short	(.L_2319 - .L_2318)
.L_2318:
        /*0050*/ 	.word	0x00000000
        /*0054*/ 	.short	0x0001
        /*0056*/ 	.short	0x0008
        /*0058*/ 	.byte	0x00, 0xf0, 0x01, 0x35


	//----- nvinfo : EIATTR_KPARAM_INFO
	.align		4
.L_2319:
        /*005c*/ 	.byte	0x04, 0x17
        /*005e*/ 	.short	(.L_2321 - .L_2320)
.L_2320:
        /*0060*/ 	.word	0x00000000
        /*0064*/ 	.short	0x0000
        /*0066*/ 	.short	0x0000
        /*0068*/ 	.byte	0x00, 0xf0, 0x21, 0x00


	//----- nvinfo : EIATTR_MAXREG_COUNT
	.align		4
.L_2321:
        /*006c*/ 	.byte	0x03, 0x1b
        /*006e*/ 	.short	0x00ff


	//----- nvinfo : EIATTR_MERCURY_ISA_VERSION
	.align		4
        /*0070*/ 	.byte	0x03, 0x5f
        /*0072*/ 	.short	0x0000


	//----- nvinfo : EIATTR_EXIT_INSTR_OFFSETS
	.align		4
        /*0074*/ 	.byte	0x04, 0x1c
        /*0076*/ 	.short	(.L_2323 - .L_2322)


	//   ....[0]....
.L_2322:
        /*0078*/ 	.word	0x000000a0


	//   ....[1]....
        /*007c*/ 	.word	0x000006e0


	//   ....[2]....
        /*0080*/ 	.word	0x000010a0


	//----- nvinfo : EIATTR_CRS_STACK_SIZE
	.align		4
.L_2323:
        /*0084*/ 	.byte	0x04, 0x1e
        /*0086*/ 	.short	(.L_2325 - .L_2324)
.L_2324:
        /*0088*/ 	.word	0x00000000
.L_2325:


//--------------------- .nv.info._ZN2at6native40_GLOBAL__N__2351210d_8_Shape_cu_49f7391c26CatArrayBatchedCopy_contigINS1_10OpaqueTypeILj2EEEjLi4ELi64ELi64EEEvPT_NS1_25CatArrInputTensorMetadataIS5_T0_XT2_EXT3_EEENS1_16TensorSizeStrideIS8_Lj4EEEiS8_ --------------------------
	.section	.nv.info._ZN2at6native40_GLOBAL__N__2351210d_8_Shape_cu_49f7391c26CatArrayBatchedCopy_contigINS1_10OpaqueTypeILj2EEEjLi4ELi64ELi64EEEvPT_NS1_25CatArrInputTensorMetadataIS5_T0_XT2_EXT3_EEENS1_16TensorSizeStrideIS8_Lj4EEEiS8_,"",@"SHT_CUDA_INFO"
	.sectionflags	@""
	.align	4


	//----- nvinfo : EIATTR_CUDA_API_VERSION
	.align		4
        /*0000*/ 	.byte	0x04, 0x37
        /*0002*/ 	.short	(.L_2327 - .L_2326)
.L_2326:
        /*0004*/ 	.word	0x00000082


	//----- nvinfo : EIATTR_SW2861232_WAR
	.align		4
.L_2327:
        /*0008*/ 	.byte	0x01, 0x35
	.zero		2


	//----- nvinfo : EIATTR_PARAM_CBANK
	.align		4
        /*000c*/ 	.byte	0x04, 0x0a
        /*000e*/ 	.short	(.L_2329 - .L_2328)
	.align		4
.L_2328:
        /*0010*/ 	.word	index@(.nv.constant0._ZN2at6native40_GLOBAL__N__2351210d_8_Shape_cu_49f7391c26CatArrayBatchedCopy_contigINS1_10OpaqueTypeILj2EEEjLi4ELi64ELi64EEEvPT_NS1_25CatArrInputTensorMetadataIS5_T0_XT2_EXT3_EEENS1_16TensorSizeStrideIS8_Lj4EEEiS8_)
        /*0014*/ 	.short	0x0160
        /*0016*/ 	.short	0x0d70


	//----- nvinfo : EIATTR_CBANK_PARAM_SIZE
	.align		4
.L_2329:
        /*0018*/ 	.byte	0x03, 0x19
        /*001a*/ 	.short	0x0d70


	//----- nvinfo : EIATTR_KPARAM_INFO
	.align		4
        /*001c*/ 	.byte	0x04, 0x17
        /*001e*/ 	.short	(.L_2331 - .L_2330)
.L_2330:
        /*0020*/ 	.word	0x00000000
        /*0024*/ 	.short	0x0004
        /*0026*/ 	.short	0x0d6c
        /*0028*/ 	.byte	0x00, 0xf0, 0x11, 0x00


	//----- nvinfo : EIATTR_KPARAM_INFO
	.align		4
.L_2331:
        /*002c*/ 	.byte	0x04, 0x17
        /*002e*/ 	.short	(.L_2333 - .L_2332)
.L_2332:
        /*0030*/ 	.word	0x00000000
        /*0034*/ 	.short	0x0003
        /*0036*/ 	.short	0x0d68
        /*0038*/ 	.byte	0x00, 0xf0, 0x11, 0x00


	//----- nvinfo : EIATTR_KPARAM_INFO
	.align		4
.L_2333:
        /*003c*/ 	.byte	0x04, 0x17
        /*003e*/ 	.short	(.L_2335 - .L_2334)
.L_2334:
        /*0040*/ 	.word	0x00000000
        /*0044*/ 	.short	0x0002
        /*0046*/ 	.short	0x0d48
        /*0048*/ 	.byte	0x00, 0xf0, 0x81, 0x00


	//----- nvinfo : EIATTR_KPARAM_INFO
	.align		4
.L_2335:
        /*004c*/ 	.byte	0x04, 0x17
        /*004e*/ 	.short	(.L_2337 - .L_2336)
.L_2336:
        /*0050*/ 	.word	0x00000000
        /*0054*/ 	.short	0x0001
        /*0056*/ 	.short	0x0008
        /*0058*/ 	.byte	0x00, 0xf0, 0x01, 0x35


	//----- nvinfo : EIATTR_KPARAM_INFO
	.align		4
.L_2337:
        /*005c*/ 	.byte	0x04, 0x17
        /*005e*/ 	.short	(.L_2339 - .L_2338)
.L_2338:
        /*0060*/ 	.word	0x00000000
        /*0064*/ 	.short	0x0000
        /*0066*/ 	.short	0x0000
        /*0068*/ 	.byte	0x00, 0xf0, 0x21, 0x00


	//----- nvinfo : EIATTR_MAXREG_COUNT
	.align		4
.L_2339:
        /*006c*/ 	.byte	0x03, 0x1b
        /*006e*/ 	.short	0x00ff


	//----- nvinfo : EIATTR_MERCURY_ISA_VERSION
	.align		4
        /*0070*/ 	.byte	0x03, 0x5f
        /*0072*/ 	.short	0x0000


	//----- nvinfo : EIATTR_EXIT_INSTR_OFFSETS
	.align		4
        /*0074*/ 	.byte	0x04, 0x1c
        /*0076*/ 	.short	(.L_2341 - .L_2340)


	//   ....[0]....
.L_2340:
        /*0078*/ 	.word	0x00000090


	//   ....[1]....
        /*007c*/ 	.word	0x00000640


	//----- nvinfo : EIATTR_CRS_STACK_SIZE
	.align		4
.L_2341:
        /*0080*/ 	.byte	0x04, 0x1e
        /*0082*/ 	.short	(.L_2343 - .L_2342)
.L_2342:
        /*0084*/ 	.word	0x00000000
.L_2343:


//--------------------- .nv.info._ZN2at6native40_GLOBAL__N__2351210d_8_Shape_cu_49f7391c35CatArrayBatchedCopy_alignedK_contigINS1_10OpaqueTypeILj2EEEjLi4ELi64ELi64ELi8EEEvPT_NS1_25CatArrInputTensorMetadataIS5_T0_XT2_EXT3_EEENS1_16TensorSizeStrideIS8_Lj4EEEiS8_ --------------------------
	.section	.nv.info._ZN2at6native40_GLOBAL__N__2351210d_8_Shape_cu_49f7391c35CatArrayBatchedCopy_alignedK_contigINS1_10OpaqueTypeILj2EEEjLi4ELi64ELi64ELi8EEEvPT_NS1_25CatArrInputTensorMetadataIS5_T0_XT2_EXT3_EEENS1_16TensorSizeStrideIS8_Lj4EEEiS8_,"",@"SHT_CUDA_INFO"
	.sectionflags	@""
	.align	4


	//----- nvinfo : EIATTR_CUDA_API_VERSION
	.align		4
        /*0000*/ 	.byte	0x04, 0x37
        /*0002*/ 	.short	(.L_2345 - .L_2344)
.L_2344:
        /*0004*/ 	.word	0x00000082


	//----- nvinfo : EIATTR_SW2861232_WAR
	.align		4
.L_2345:
        /*0008*/ 	.byte	0x01, 0x35
	.zero		2


	//----- nvinfo : EIATTR_PARAM_CBANK
	.align		4
        /*000c*/ 	.byte	0x04, 0x0a
        /*000e*/ 	.short	(.L_2347 - .L_2346)
	.align		4
.L_2346:
        /*0010*/ 	.word	index@(.nv.constant0._ZN2at6native40_GLOBAL__N__2351210d_8_Shape_cu_49f7391c35CatArrayBatchedCopy_alignedK_contigINS1_10OpaqueTypeILj2EEEjLi4ELi64ELi64ELi8EEEvPT_NS1_25CatArrInputTensorMetadataIS5_T0_XT2_EXT3_EEENS1_16TensorSizeStrideIS8_Lj4EEEiS8_)
        /*0014*/ 	.short	0x0160
        /*0016*/ 	.short	0x0d70


	//----- nvinfo : EIATTR_CBANK_PARAM_SIZE
	.align		4
.L_2347:
        /*0018*/ 	.byte	0x03, 0x19
        /*001a*/ 	.short	0x0d70


	//----- nvinfo : EIATTR_KPARAM_INFO
	.align		4
        /*001c*/ 	.byte	0x04, 0x17
        /*001e*/ 	.short	(.L_2349 - .L_2348)
.L_2348:
        /*0020*/ 	.word	0x00000000
        /*0024*/ 	.short	0x0004
        /*0026*/ 	.short	0x0d6c
        /*0028*/ 	.byte	0x00, 0xf0, 0x11, 0x00


	//----- nvinfo : EIATTR_KPARAM_INFO
	.align		4
.L_2349:
        /*002c*/ 	.byte	0x04, 0x17
        /*002e*/ 	.short	(.L_2351 - .L_2350)
.L_2350:
        /*0030*/ 	.word	0x00000000
        /*0034*/ 	.short	0x0003
        /*0036*/ 	.short	0x0d68
        /*0038*/ 	.byte	0x00, 0xf0, 0x11, 0x00


	//----- nvinfo : EIATTR_KPARAM_INFO
	.align		4
.L_2351:
        /*003c*/ 	.byte	0x04, 0x17
        /*003e*/ 	.short	(.L_2353 - .L_2352)
.L_2352:
        /*0040*/ 	.word	0x00000000
        /*0044*/ 	.short	0x0002
        /*0046*/ 	.short	0x0d48
        /*0048*/ 	.byte	0x00, 0xf0, 0x81, 0x00


	//----- nvinfo : EIATTR_KPARAM_INFO
	.align		4
.L_2353:
        /*004c*/ 	.byte	0x04, 0x17
        /*004e*/ 	.short	(.L_2355 - .L_2354)
.L_2354:
        /*0050*/ 	.word	0x00000000
        /*0054*/ 	.short	0x0001
        /*0056*/ 	.short	0x0008
        /*0058*/ 	.byte	0x00, 0xf0, 0x01, 0x35


	//----- nvinfo : EIATTR_KPARAM_INFO
	.align		4
.L_2355:
        /*005c*/ 	.byte	0x04, 0x17
        /*005e*/ 	.short	(.L_2357 - .L_2356)
.L_2356:
        /*0060*/ 	.word	0x00000000
        /*0064*/ 	.short	0x0000
        /*0066*/ 	.short	0x0000
        /*0068*/ 	.byte	0x00, 0xf0, 0x21, 0x00


	//----- nvinfo : EIATTR_MAXREG_COUNT
	.align		4
.L_2357:
        /*006c*/ 	.byte	0x03, 0x1b
        /*006e*/ 	.short	0x00ff


	//----- nvinfo : EIATTR_MERCURY_ISA_VERSION
	.align		4
        /*0070*/ 	.byte	0x03, 0x5f
        /*0072*/ 	.short	0x0000


	//----- nvinfo : EIATTR_EXIT_INSTR_OFFSETS
	.align		4
        /*0074*/ 	.byte	0x04, 0x1c
        /*0076*/ 	.short	(.L_2359 - .L_2358)


	//   ....[0]....
.L_2358:
        /*0078*/ 	.word	0x000000a0


	//   ....[1]....
        /*007c*/ 	.word	0x00000e90


	//   ....[2]....
        /*0080*/ 	.word	0x00001490


	//   ....[3]....
        /*0084*/ 	.word	0x00002240


	//----- nvinfo : EIATTR_CRS_STACK_SIZE
	.align		4
.L_2359:
        /*0088*/ 	.byte	0x04, 0x1e
        /*008a*/ 	.short	(.L_2361 - .L_2360)
.L_2360:
        /*008c*/ 	.word	0x00000000
.L_2361:


//--------------------- .nv.info._ZN2at6native40_GLOBAL__N__2351210d_8_Shape_cu_49f7391c35CatArrayBatchedCopy_alignedK_contigINS1_10OpaqueTypeILj2EEEjLi4ELi64ELi64ELi16EEEvPT_NS1_25CatArrInputTensorMetadataIS5_T0_XT2_EXT3_EEENS1_16TensorSizeStrideIS8_Lj4EEEiS8_ --------------------------
	.section	.nv.info._ZN2at6native40_GLOBAL__N__2351210d_8_Shape_cu_49f7391c35CatArrayBatchedCopy_alignedK_contigINS1_10OpaqueTypeILj2EEEjLi4ELi64ELi64ELi16EEEvPT_NS1_25CatArrInputTensorMetadataIS5_T0_XT2_EXT3_EEENS1_16TensorSizeStrideIS8_Lj4EEEiS8_,"",@"SHT_CUDA_INFO"
	.sectionflags	@""
	.align	4


	//----- nvinfo : EIATTR_CUDA_API_VERSION
	.align		4
        /*0000*/ 	.byte	0x04, 0x37
        /*0002*/ 	.short	(.L_2363 - .L_2362)
.L_2362:
        /*0004*/ 	.word	0x00000082


	//----- nvinfo : EIATTR_SW2861232_WAR
	.align		4
.L_2363:
        /*0008*/ 	.byte	0x01, 0x35
	.zero		2


	//----- nvinfo : EIATTR_PARAM_CBANK
	.align		4
        /*000c*/ 	.byte	0x04, 0x0a
        /*000e*/ 	.short	(.L_2365 - .L_2364)
	.align		4
.L_2364:
        /*0010*/ 	.word	index@(.nv.constant0._ZN2at6native40_GLOBAL__N__2351210d_8_Shape_cu_49f7391c35CatArrayBatchedCopy_alignedK_contigINS1_10OpaqueTypeILj2EEEjLi4ELi64ELi64ELi16EEEvPT_NS1_25CatArrInputTensorMetadataIS5_T0_XT2_EXT3_EEENS1_16TensorSizeStrideIS8_Lj4EEEiS8_)
        /*0014*/ 	.short	0x0160
        /*0016*/ 	.short	0x0d70


	//----- nvinfo : EIATTR_CBANK_PARAM_SIZE
	.align		4
.L_2365:
        /*0018*/ 	.byte	0x03, 0x19
        /*001a*/ 	.short	0x0d70


	//----- nvinfo : EIATTR_KPARAM_INFO
	.align		4
        /*001c*/ 	.byte	0x04, 0x17
        /*001e*/ 	.short	(.L_2367 - .L_2366)
.L_2366:
        /*0020*/ 	.word	0x00000000
        /*0024*/ 	.short	0x0004
        /*0026*/ 	.short	0x0d6c
        /*0028*/ 	.byte	0x00, 0xf0, 0x11, 0x00


	//----- nvinfo : EIATTR_KPARAM_INFO
	.align		4
.L_2367:
        /*002c*/ 	.byte	0x04, 0x17
        /*002e*/ 	.short	(.L_2369 - .L_2368)
.L_2368:
        /*0030*/ 	.word	0x00000000
        /*0034*/ 	.short	0x0003
        /*0036*/ 	.short	0x0d68
        /*0038*/ 	.byte	0x00, 0xf0, 0x11, 0x00


	//----- nvinfo : EIATTR_KPARAM_INFO
	.align		4
.L_2369:
        /*003c*/ 	.byte	0x04, 0x17
        /*003e*/ 	.short	(.L_2371 - .L_2370)
.L_2370:
        /*0040*/ 	.word	0x00000000
        /*0044*/ 	.short	0x0002
        /*0046*/ 	.short	0x0d48
        /*0048*/ 	.byte	0x00, 0xf0, 0x81, 0x00


	//----- nvinfo : EIATTR_KPARAM_INFO
	.align		4
.L_2371:
        /*004c*/ 	.byte	0x04, 0x17
        /*004e*/ 	.short	(.L_2373 - .L_2372)
.L_2372:
        /*0050*/ 	.word	0x00000000
        /*0054*/ 	.short	0x0001
        /*0056*/ 	.short	0x0008
        /*0058*/ 	.byte	0x00, 0xf0, 0x01, 0x35


	//----- nvinfo : EIATTR_KPARAM_INFO
	.align		4
.L_2373:
        /*005c*/ 	.byte	0x04, 0x17
        /*005e*/ 	.short	(.L_2375 - .L_2374)
.L_2374:
        /*0060*/ 	.word	0x00000000
        /*0064*/ 	.short	0x0000
        /*0066*/ 	.short	0x0000
        /*0068*/ 	.byte	0x00, 0xf0, 0x21, 0x00


	//----- nvinfo : EIATTR_MAXREG_COUNT
	.align		4
.L_2375:
        /*006c*/ 	.byte	0x03, 0x1b
        /*006e*/ 	.short	0x00ff


	//----- nvinfo : EIATTR_MERCURY_ISA_VERSION
	.align		4
        /*0070*/ 	.byte	0x03, 0x5f
        /*0072*/ 	.short	0x0000


	//----- nvinfo : EIATTR_EXIT_INSTR_OFFSETS
	.align		4
        /*0074*/ 	.byte	0x04, 0x1c
        /*0076*/ 	.short	(.L_2377 - .L_2376)


	//   ....[0]....
.L_2376:
        /*0078*/ 	.word	0x000000a0


	//   ....[1]....
        /*007c*/ 	.word	0x00001aa0


	//   ....[2]....
        /*0080*/ 	.word	0x000020a0


	//   ....[3]....
        /*0084*/ 	.word	0x00002e40


	//----- nvinfo : EIATTR_CRS_STACK_SIZE
	.align		4
.L_2377:
        /*0088*/ 	.byte	0x04, 0x1e
        /*008a*/ 	.short	(.L_2379 - .L_2378)
.L_2378:
        /*008c*/ 	.word	0x00000000
.L_2379:


//--------------------- .nv.info._ZN2at6native40_GLOBAL__N__2351210d_8_Shape_cu_49f7391c30CatArrayBatchedCopy_vectorizedINS1_10OpaqueTypeILj2EEEjLi4ELi64ELi64ELi16ELi8EEEvPcNS1_25CatArrInputTensorMetadataIT_T0_XT2_EXT3_EEENS1_16TensorSizeStrideIS8_Lj4EEEiS8_ --------------------------
	.section	.nv.info._ZN2at6native40_GLOBAL__N__2351210d_8_Shape_cu_49f7391c30CatArrayBatchedCopy_vectorizedINS1_10OpaqueTypeILj2EEEjLi4ELi64ELi64ELi16ELi8EEEvPcNS1_25CatArrInputTensorMetadataIT_T0_XT2_EXT3_EEENS1_16TensorSizeStrideIS8_Lj4EEEiS8_,"",@"SHT_CUDA_INFO"
	.sectionflags	@""
	.align	4


	//----- nvinfo : EIATTR_CUDA_API_VERSION
	.align		4
        /*0000*/ 	.byte	0x04, 0x37
        /*0002*/ 	.short	(.L_2381 - .L_2380)
.L_2380:
        /*0004*/ 	.word	0x00000082


	//----- nvinfo : EIATTR_SW2861232_WAR
	.align		4
.L_2381:
        /*0008*/ 	.byte	0x01, 0x35
	.zero		2


	//----- nvinfo : EIATTR_PARAM_CBANK
	.align		4
        /*000c*/ 	.byte	0x04, 0x0a
        /*000e*/ 	.short	(.L_2383 - .L_2382)
	.align		4
.L_2382:
        /*0010*/ 	.word	index@(.nv.constant0._ZN2at6native40_GLOBAL__N__2351210d_8_Shape_cu_49f7391c30CatArrayBatchedCopy_vectorizedINS1_10OpaqueTypeILj2EEEjLi4ELi64ELi64ELi16ELi8EEEvPcNS1_25CatArrInputTensorMetadataIT_T0_XT2_EXT3_EEENS1_16TensorSizeStrideIS8_Lj4EEEiS8_)
        /*0014*/ 	.short	0x0160
        /*0016*/ 	.short	0x0d70


	//----- nvinfo : EIATTR_CBANK_PARAM_SIZE
	.align		4
.L_2383:
        /*0018*/ 	.byte	0x03, 0x19
        /*001a*/ 	.short	0x0d70


	//----- nvinfo : EIATTR_KPARAM_INFO
	.align		4
        /*001c*/ 	.byte	0x04, 0x17
        /*001e*/ 	.short	(.L_2385 - .L_2384)
.L_2384:
        /*0020*/ 	.word	0x00000000
        /*0024*/ 	.short	0x0004
        /*0026*/ 	.short	0x0d6c
        /*0028*/ 	.byte	0x00, 0xf0, 0x11, 0x00


	//----- nvinfo : EIATTR_KPARAM_INFO
	.align		4
.L_2385:
        /*002c*/ 	.byte	0x04, 0x17
        /*002e*/ 	.short	(.L_2387 - .L_2386)
.L_2386:
        /*0030*/ 	.word	0x00000000
        /*0034*/ 	.short	0x0003
        /*0036*/ 	.short	0x0d68
        /*0038*/ 	.byte	0x00, 0xf0, 0x11, 0x00


	//----- nvinfo : EIATTR_KPARAM_INFO
	.align		4
.L_2387:
        /*003c*/ 	.byte	0x04, 0x17
        /*003e*/ 	.short	(.L_2389 - .L_2388)
.L_2388:
        /*0040*/ 	.word	0x00000000
        /*0044*/ 	.short	0x0002
        /*0046*/ 	.short	0x0d48
        /*0048*/ 	.byte	0x00, 0xf0, 0x81, 0x00


	//----- nvinfo : EIATTR_KPARAM_INFO
	.align		4
.L_2389:
        /*004c*/ 	.byte	0x04, 0x17
        /*004e*/ 	.short	(.L_2391 - .L_2390)
.L_2390:
        /*0050*/ 	.word	0x00000000
        /*0054*/ 	.short	0x0001
        /*0056*/ 	.short	0x0008
        /*0058*/ 	.byte	0x00, 0xf0, 0x01, 0x35


	//----- nvinfo : EIATTR_KPARAM_INFO
	.align		4
.L_2391:
        /*005c*/ 	.byte	0x04, 0x17
        /*005e*/ 	.short	(.L_2393 - .L_2392)
.L_2392:
        /*0060*/ 	.word	0x00000000
        /*0064*/ 	.short	0x0000
        /*0066*/ 	.short	0x0000
        /*0068*/ 	.byte	0x00, 0xf0, 0x21, 0x00


	//----- nvinfo : EIATTR_MAXREG_COUNT
	.align		4
.L_2393:
        /*006c*/ 	.byte	0x03, 0x1b
        /*006e*/ 	.short	0x00ff


	//----- nvinfo : EIATTR_MERCURY_ISA_VERSION
	.align		4
        /*0070*/ 	.byte	0x03, 0x5f
        /*0072*/ 	.short	0x0000


	//----- nvinfo : EIATTR_EXIT_INSTR_OFFSETS
	.align		4
        /*0074*/ 	.byte	0x04, 0x1c
        /*0076*/ 	.short	(.L_2395 - .L_2394)


	//   ....[0]....
.L_2394:
        /*0078*/ 	.word	0x000000a0


	//   ....[1]....
        /*007c*/ 	.word	0x00000680


	//----- nvinfo : EIATTR_CRS_STACK_SIZE
	.align		4
.L_2395:
        /*0080*/ 	.byte	0x04, 0x1e
        /*0082*/ 	.short	(.L_2397 - .L_2396)
.L_2396:
        /*0084*/ 	.word	0x00000000
.L_2397:


//--------------------- .nv.info._ZN2at6native40_GLOBAL__N__2351210d_8_Shape_cu_49f7391c19CatArrayBatchedCopyINS1_10OpaqueTypeILj2EEEjLi3ELi64ELi64EEEvPT_NS1_25CatArrInputTensorMetadataIS5_T0_XT2_EXT3_EEENS1_16TensorSizeStrideIS8_Lj4EEEiS8_ --------------------------
	.section	.nv.info._ZN2at6native40_GLOBAL__N__2351210d_8_Shape_cu_49f7391c19CatArrayBatchedCopyINS1_10OpaqueTypeILj2EEEjLi3ELi64ELi64EEEvPT_NS1_25CatArrInputTensorMetadataIS5_T0_XT2_EXT3_EEENS1_16TensorSizeStrideIS8_Lj4EEEiS8_,"",@"SHT_CUDA_INFO"
	.sectionflags	@""
	.align	4


	//----- nvinfo : EIATTR_CUDA_API_VERSION
	.align		4
        /*0000*/ 	.byte	0x04, 0x37
        /*0002*/ 	.short	(.L_2399 - .L_2398)
.L_2398:
        /*0004*/ 	.word	0x00000082


	//----- nvinfo : EIATTR_SW2861232_WAR
	.align		4
.L_2399:
        /*0008*/ 	.byte	0x01, 0x35
	.zero		2


	//----- nvinfo : EIATTR_PARAM_CBANK
	.align		4
        /*000c*/ 	.byte	0x04, 0x0a
        /*000e*/ 	.short	(.L_2401 - .L_2400)
	.align		4
.L_2400:
        /*0010*/ 	.word	index@(.nv.constant0._ZN2at6native40_GLOBAL__N__2351210d_8_Shape_cu_49f7391c19CatArrayBatchedCopyINS1_10OpaqueTypeILj2EEEjLi3ELi64ELi64EEEvPT_NS1_25CatArrInputTensorMetadataIS5_T0_XT2_EXT3_EEENS1_16TensorSizeStrideIS8_Lj4EEEiS8_)
        /*0014*/ 	.short	0x0160
        /*0016*/ 	.short	0x0d70


	//----- nvinfo : EIATTR_CBANK_PARAM_SIZE
	.align		4
.L_2401:
        /*0018*/ 	.byte	0x03, 0x19
        /*001a*/ 	.short	0x0d70


	//----- nvinfo : EIATTR_KPARAM_INFO
	.align		4
        /*001c*/ 	.byte	0x04, 0x17
        /*001e*/ 	.short	(.L_2403 - .L_2402)
.L_2402:
        /*0020*/ 	.word	0x00000000
        /*0024*/ 	.short	0x0004
        /*0026*/ 	.short	0x0d6c
        /*0028*/ 	.byte	0x00, 0xf0, 0x11, 0x00


	//----- nvinfo : EIATTR_KPARAM_INFO
	.align		4
.L_2403:
        /*002c*/ 	.byte	0x04, 0x17
        /*002e*/ 	.short	(.L_2405 - .L_2404)
.L_2404:
        /*0030*/ 	.word	0x00000000
        /*0034*/ 	.short	0x0003
        /*0036*/ 	.short	0x0d68
        /*0038*/ 	.byte	0x00, 0xf0, 0x11, 0x00


	//----- nvinfo : EIATTR_KPARAM_INFO
	.align		4
.L_2405:
        /*003c*/ 	.byte	0x04, 0x17
        /*003e*/ 	.short	(.L_2407 - .L_2406)
.L_2406:
        /*0040*/ 	.word	0x00000000
        /*0044*/ 	.short	0x0002
        /*0046*/ 	.short	0x0d48
        /*0048*/ 	.byte	0x00, 0xf0, 0x81, 0x00


	//----- nvinfo : EIATTR_KPARAM_INFO
	.align		4
.L_2407:
        /*004c*/ 	.byte	0x04, 0x17
        /*004e*/ 	.short	(.L_2409 - .L_2408)
.L_2408:
        /*0050*/ 	.word	0x00000000
        /*0054*/ 	.short	0x0001
        /*0056*/ 	.short	0x0008
        /*0058*/ 	.byte	0x00, 0xf0, 0x01, 0x35


	//----- nvinfo : EIATTR_KPARAM_INFO
	.align		4
.L_2409:
        /*005c*/ 	.byte	0x04, 0x17
        /*005e*/ 	.short	(.L_2411 - .L_2410)
.L_2410:
        /*0060*/ 	.word	0x00000000
        /*0064*/ 	.short	0x0000
        /*0066*/ 	.short	0x0000
        /*0068*/ 	.byte	0x00, 0xf0, 0x21, 0x00


	//----- nvinfo : EIATTR_MAXREG_COUNT
	.align		4
.L_2411:
        /*006c*/ 	.byte	0x03, 0x1b
        /*006e*/ 	.short	0x00ff


	//----- nvinfo : EIATTR_MERCURY_ISA_VERSION
	.align		4
        /*0070*/ 	.byte	0x03, 0x5f
        /*0072*/ 	.short	0x0000


	//----- nvinfo : EIATTR_EXIT_INSTR_OFFSETS
	.align		4
        /*0074*/ 	.byte	0x04, 0x1c
        /*0076*/ 	.short	(.L_2413 - .L_2412)


	//   ....[0]....
.L_2412:
        /*0078*/ 	.word	0x00000090


	//   ....[1]....
        /*007c*/ 	.word	0x00000500


	//   ....[2]....
        /*0080*/ 	.word	0x00000bc0


	//----- nvinfo : EIATTR_CRS_STACK_SIZE
	.align		4
.L_2413:
        /*0084*/ 	.byte	0x04, 0x1e
        /*0086*/ 	.short	(.L_2415 - .L_2414)
.L_2414:
        /*0088*/ 	.word	0x00000000
.L_2415:


//--------------------- .nv.info._ZN2at6native40_GLOBAL__N__2351210d_8_Shape_cu_49f7391c26CatArrayBatchedCopy_contigINS1_10OpaqueTypeILj2EEEjLi3ELi64ELi64EEEvPT_NS1_25CatArrInputTensorMetadataIS5_T0_XT2_EXT3_EEENS1_16TensorSizeStrideIS8_Lj4EEEiS8_ --------------------------
	.section	.nv.info._ZN2at6native40_GLOBAL__N__2351210d_8_Shape_cu_49f7391c26CatArrayBatchedCopy_contigINS1_10OpaqueTypeILj2EEEjLi3ELi64ELi64EEEvPT_NS1_25CatArrInputTensorMetadataIS5_T0_XT2_EXT3_EEENS1_16TensorSizeStrideIS8_Lj4EEEiS8_,"",@"SHT_CUDA_INFO"
	.sectionflags	@""
	.align	4


	//----- nvinfo : EIATTR_CUDA_API_VERSION
	.align		4
        /*0000*/ 	.byte	0x04, 0x37
        /*0002*/ 	.short	(.L_2417 - .L_2416)
.L_2416:
        /*0004*/ 	.word	0x00000082


	//----- nvinfo : EIATTR_SW2861232_WAR
	.align		4
.L_2417:
        /*0008*/ 	.byte	0x01, 0x35
	.zero		2


	//----- nvinfo : EIATTR_PARAM_CBANK
	.align		4
        /*000c*/ 	.byte	0x04, 0x0a
        /*000e*/ 	.short	(.L_2419 - .L_2418)
	.align		4
.L_2418:
        /*0010*/ 	.word	index@(.nv.constant0._ZN2at6native40_GLOBAL__N__2351210d_8_Shape_cu_49f7391c26CatArrayBatchedCopy_contigINS1_10OpaqueTypeILj2EEEjLi3ELi64ELi64EEEvPT_NS1_25CatArrInputTensorMetadataIS5_T0_XT2_EXT3_EEENS1_16TensorSizeStrideIS8_Lj4EEEiS8_)
        /*0014*/ 	.short	0x0160
        /*0016*/ 	.short	0x0d70


	//----- nvinfo : EIATTR_CBANK_PARAM_SIZE
	.align		4
.L_2419:
        /*0018*/ 	.byte	0x03, 0x19
        /*001a*/ 	.short	0x0d70


	//----- nvinfo : EIATTR_KPARAM_INFO
	.align		4
        /*001c*/ 	.byte	0x04, 0x17
        /*001e*/ 	.short	(.L_2421 - .L_2420)
.L_2420:
        /*0020*/ 	.word	0x00000000
        /*0024*/ 	.short	0x0004
        /*0026*/ 	.short	0x0d6c
        /*0028*/ 	.byte	0x00, 0xf0, 0x11, 0x00


	//----- nvinfo : EIATTR_KPARAM_INFO
	.align		4
.L_2421:
        /*002c*/ 	.byte	0x04, 0x17
        /*002e*/ 	.short	(.L_2423 - .L_2422)
.L_2422:
        /*0030*/ 	.word	0x00000000
        /*0034*/ 	.short	0x0003
        /*0036*/ 	.short	0x0d68
        /*0038*/ 	.byte	0x00, 0xf0, 0x11, 0x00


	//----- nvinfo : EIATTR_KPARAM_INFO
	.align		4
.L_2423:
        /*003c*/ 	.byte	0x04, 0x17
        /*003e*/ 	.short	(.L_2425 - .L_2424)
.L_2424:
        /*0040*/ 	.word	0x00000000
        /*0044*/ 	.short	0x0002
        /*0046*/ 	.short	0x0d48
        /*0048*/ 	.byte	0x00, 0xf0, 0x81, 0x00


	//----- nvinfo : EIATTR_KPARAM_INFO
	.align		4
.L_2425:
        /*004c*/ 	.byte	0x04, 0x17
        /*004e*/ 	.short	(.L_2427 - .L_2426)
.L_2426:
        /*0050*/ 	.word	0x00000000
        /*0054*/ 	.short	0x0001
        /*0056*/ 	.short	0x0008
        /*0058*/ 	.byte	0x00, 0xf0, 0x01, 0x35


	//----- nvinfo : EIATTR_KPARAM_INFO
	.align		4
.L_2427:
        /*005c*/ 	.byte	0x04, 0x17
        /*005e*/ 	.short	(.L_2429 - .L_2428)
.L_2428:
        /*0060*/ 	.word	0x00000000
        /*0064*/ 	.short	0x0000
        /*0066*/ 	.short	0x0000
        /*0068*/ 	.byte	0x00, 0xf0, 0x21, 0x00


	//----- nvinfo : EIATTR_MAXREG_COUNT
	.align		4
.L_2429:
        /*006c*/ 	.byte	0x03, 0x1b
        /*006e*/ 	.short	0x00ff


	//----- nvinfo : EIATTR_MERCURY_ISA_VERSION
	.align		4
        /*0070*/ 	.byte	0x03, 0x5f
        /*0072*/ 	.short	0x0000


	//----- nvinfo : EIATTR_EXIT_INSTR_OFFSETS
	.align		4
        /*0074*/ 	.byte	0x04, 0x1c
        /*0076*/ 	.short	(.L_2431 - .L_2430)


	//   ....[0]....
.L_2430:
        /*0078*/ 	.word	0x00000090


	//   ....[1]....
        /*007c*/ 	.word	0x000004d0


	//----- nvinfo : EIATTR_CRS_STACK_SIZE
	.align		4
.L_2431:
        /*0080*/ 	.byte	0x04, 0x1e
        /*0082*/ 	.short	(.L_2433 - .L_2432)
.L_2432:
        /*0084*/ 	.word	0x00000000
.L_2433:


//--------------------- .nv.info._ZN2at6native40_GLOBAL__N__2351210d_8_Shape_cu_49f7391c35CatArrayBatchedCopy_alignedK_contigINS1_10OpaqueTypeILj2EEEjLi3ELi64ELi64ELi8EEEvPT_NS1_25CatArrInputTensorMetadataIS5_T0_XT2_EXT3_EEENS1_16TensorSizeStrideIS8_Lj4EEEiS8_ --------------------------
	.section	.nv.info._ZN2at6native40_GLOBAL__N__2351210d_8_Shape_cu_49f7391c35CatArrayBatchedCopy_alignedK_contigINS1_10OpaqueTypeILj2EEEjLi3ELi64ELi64ELi8EEEvPT_NS1_25CatArrInputTensorMetadataIS5_T0_XT2_EXT3_EEENS1_16TensorSizeStrideIS8_Lj4EEEiS8_,"",@"SHT_CUDA_INFO"
	.sectionflags	@""
	.align	4


	//----- nvinfo : EIATTR_CUDA_API_VERSION
	.align		4
        /*0000*/ 	.byte	0x04, 0x37
        /*0002*/ 	.short	(.L_2435 - .L_2434)
.L_2434:
        /*0004*/ 	.word	0x00000082


	//----- nvinfo : EIATTR_SW2861232_WAR
	.align		4
.L_2435:
        /*0008*/ 	.byte	0x01, 0x35
	.zero		2


	//----- nvinfo : EIATTR_PARAM_CBANK
	.align		4
        /*000c*/ 	.byte	0x04, 0x0a
        /*000e*/ 	.short	(.L_2437 - .L_2436)
	.align		4
.L_2436:
        /*0010*/ 	.word	index@(.nv.constant0._ZN2at6native40_GLOBAL__N__2351210d_8_Shape_cu_49f7391c35CatArrayBatchedCopy_alignedK_contigINS1_10OpaqueTypeILj2EEEjLi3ELi64ELi64ELi8EEEvPT_NS1_25CatArrInputTensorMetadataIS5_T0_XT2_EXT3_EEENS1_16TensorSizeStrideIS8_Lj4EEEiS8_)
        /*0014*/ 	.short	0x0160
        /*0016*/ 	.short	0x0d70


	//----- nvinfo : EIATTR_CBANK_PARAM_SIZE
	.align		4
.L_2437:
        /*0018*/ 	.byte	0x03, 0x19
        /*001a*/ 	.short	0x0d70


	//----- nvinfo : EIATTR_KPARAM_INFO
	.align		4
        /*001c*/ 	.byte	0x04, 0x17
        /*001e*/ 	.short	(.L_2439 - .L_2438)
.L_2438:
        /*0020*/ 	.word	0x00000000
        /*0024*/ 	.short	0x0004
        /*0026*/ 	.short	0x0d6c
        /*0028*/ 	.byte	0x00, 0xf0, 0x11, 0x00


	//----- nvinfo : EIATTR_KPARAM_INFO
	.align		4
.L_2439:
        /*002c*/ 	.byte	0x04, 0x17
        /*002e*/ 	.short	(.L_2441 - .L_2440)
.L_2440:
        /*0030*/ 	.word	0x00000000
        /*0034*/ 	.short	0x0003
        /*0036*/ 	.short	0x0d68
        /*0038*/ 	.byte	0x00, 0xf0, 0x11, 0x00


	//----- nvinfo : EIATTR_KPARAM_INFO
	.align		4
.L_2441:
        /*003c*/ 	.byte	0x04, 0x17
        /*003e*/ 	.short	(.L_2443 - .L_2442)
.L_2442:
        /*0040*/ 	.word	0x00000000
        /*0044*/ 	.short	0x0002
        /*0046*/ 	.short	0x0d48
        /*0048*/ 	.byte	0x00, 0xf0, 0x81, 0x00


	//----- nvinfo : EIATTR_KPARAM_INFO
	.align		4
.L_2443:
        /*004c*/ 	.byte	0x04, 0x17
        /*004e*/ 	.short	(.L_2445 - .L_2444)
.L_2444:
        /*0050*/ 	.word	0x00000000
        /*0054*/ 	.short	0x0001
        /*0056*/ 	.short	0x0008
        /*0058*/ 	.byte	0x00, 0xf0, 0x01, 0x35


	//----- nvinfo : EIATTR_KPARAM_INFO
	.align		4
.L_2445:
        /*005c*/ 	.byte	0x04, 0x17
        /*005e*/ 	.short	(.L_2447 - .L_2446)
.L_2446:
        /*0060*/ 	.word	0x00000000
        /*0064*/ 	.short	0x0000
        /*0066*/ 	.short	0x0000
        /*0068*/ 	.byte	0x00, 0xf0, 0x21, 0x00


	//----- nvinfo : EIATTR_MAXREG_COUNT
	.align		4
.L_2447:
        /*006c*/ 	.byte	0x03, 0x1b
        /*006e*/ 	.short	0x00ff


	//----- nvinfo : EIATTR_MERCURY_ISA_VERSION
	.align		4
        /*0070*/ 	.byte	0x03, 0x5f
        /*0072*/ 	.short	0x0000


	//----- nvinfo : EIATTR_EXIT_INSTR_OFFSETS
	.align		4
        /*0074*/ 	.byte	0x04, 0x1c
        /*0076*/ 	.short	(.L_2449 - .L_2448)


	//   ....[0]....
.L_2448:
        /*0078*/ 	.word	0x000000a0


	//   ....[1]....
        /*007c*/ 	.word	0x00000ad0


	//   ....[2]....
        /*0080*/ 	.word	0x00000f60


	//   ....[3]....
        /*0084*/ 	.word	0x00001930


	//----- nvinfo : EIATTR_CRS_STACK_SIZE
	.align		4
.L_2449:
        /*0088*/ 	.byte	0x04, 0x1e
        /*008a*/ 	.short	(.L_2451 - .L_2450)
.L_2450:
        /*008c*/ 	.word	0x00000000
.L_2451:


//--------------------- .nv.info._ZN2at6native40_GLOBAL__N__2351210d_8_Shape_cu_49f7391c35CatArrayBatchedCopy_alignedK_contigINS1_10OpaqueTypeILj2EEEjLi3ELi64ELi64ELi16EEEvPT_NS1_25CatArrInputTensorMetadataIS5_T0_XT2_EXT3_EEENS1_16TensorSizeStrideIS8_Lj4EEEiS8_ --------------------------
	.section	.nv.info._ZN2at6native40_GLOBAL__N__2351210d_8_Shape_cu_49f7391c35CatArrayBatchedCopy_alignedK_contigINS1_10OpaqueTypeILj2EEEjLi3ELi64ELi64ELi16EEEvPT_NS1_25CatArrInputTensorMetadataIS5_T0_XT2_EXT3_EEENS1_16TensorSizeStrideIS8_Lj4EEEiS8_,"",@"SHT_CUDA_INFO"
	.sectionflags	@""
	.align	4


	//----- nvinfo : EIATTR_CUDA_API_VERSION
	.align		4
        /*0000*/ 	.byte	0x04, 0x37
        /*0002*/ 	.short	(.L_2453 - .L_2452)
.L_2452:
        /*0004*/ 	.word	0x00000082


	//----- nvinfo : EIATTR_SW2861232_WAR
	.align		4
.L_2453:
        /*0008*/ 	.byte	0x01, 0x35
	.zero		2


	//----- nvinfo : EIATTR_PARAM_CBANK
	.align		4
        /*000c*/ 	.byte	0x04, 0x0a
        /*000e*/ 	.short	(.L_2455 - .L_2454)
	.align		4
.L_2454:
        /*0010*/ 	.word	index@(.nv.constant0._ZN2at6native40_GLOBAL__N__2351210d_8_Shape_cu_49f7391c35CatArrayBatchedCopy_alignedK_contigINS1_10OpaqueTypeILj2EEEjLi3ELi64ELi64ELi16EEEvPT_NS1_25CatArrInputTensorMetadataIS5_T0_XT2_EXT3_EEENS1_16TensorSizeStrideIS8_Lj4EEEiS8_)
        /*0014*/ 	.short	0x0160
        /*0016*/ 	.short	0x0d70


	//----- nvinfo : EIATTR_CBANK_PARAM_SIZE
	.align		4
.L_2455:
        /*0018*/ 	.byte	0x03, 0x19
        /*001a*/ 	.short	0x0d70


	//----- nvinfo : EIATTR_KPARAM_INFO
	.align		4
        /*001c*/ 	.byte	0x04, 0x17
        /*001e*/ 	.short	(.L_2457 - .L_2456)
.L_2456:
        /*0020*/ 	.word	0x00000000
        /*0024*/ 	.short	0x0004
        /*0026*/ 	.short	0x0d6c
        /*0028*/ 	.byte	0x00, 0xf0, 0x11, 0x00


	//----- nvinfo : EIATTR_KPARAM_INFO
	.align		4
.L_2457:
        /*002c*/ 	.byte	0x04, 0x17
        /*002e*/ 	.short	(.L_2459 - .L_2458)
.L_2458:
        /*0030*/ 	.word	0x00000000
        /*0034*/ 	.short	0x0003
        /*0036*/ 	.short	0x0d68
        /*0038*/ 	.byte	0x00, 0xf0, 0x11, 0x00


	//----- nvinfo : EIATTR_KPARAM_INFO
	.align		4
.L_2459:
        /*003c*/ 	.byte	0x04, 0x17
        /*003e*/ 	.short	(.L_2461 - .L_2460)
.L_2460:
        /*0040*/ 	.word	0x00000000
        /*0044*/ 	.short	0x0002
        /*0046*/ 	.short	0x0d48
        /*0048*/ 	.byte	0x00, 0xf0, 0x81, 0x00


	//----- nvinfo : EIATTR_KPARAM_INFO
	.align		4
.L_2461:
        /*004c*/ 	.byte	0x04, 0x17
        /*004e*/ 	.short	(.L_2463 - .L_2462)
.L_2462:
        /*0050*/ 	.word	0x00000000
        /*0054*/ 	.short	0x0001
        /*0056*/ 	.short	0x0008
        /*0058*/ 	.byte	0x00, 0xf0, 0x01, 0x35


	//----- nvinfo : EIATTR_KPARAM_INFO
	.align		4
.L_2463:
        /*005c*/ 	.byte	0x04, 0x17
        /*005e*/ 	.short	(.L_2465 - .L_2464)
.L_2464:
        /*0060*/ 	.word	0x00000000
        /*0064*/ 	.short	0x0000
        /*0066*/ 	.short	0x0000
        /*0068*/ 	.byte	0x00, 0xf0, 0x21, 0x00


	//----- nvinfo : EIATTR_MAXREG_COUNT
	.align		4
.L_2465:
        /*006c*/ 	.byte	0x03, 0x1b
        /*006e*/ 	.short	0x00ff


	//----- nvinfo : EIATTR_MERCURY_ISA_VERSION
	.align		4
        /*0070*/ 	.byte	0x03, 0x5f
        /*0072*/ 	.short	0x0000


	//----- nvinfo : EIATTR_EXIT_INSTR_OFFSETS
	.align		4
        /*0074*/ 	.byte	0x04, 0x1c
        /*0076*/ 	.short	(.L_2467 - .L_2466)


	//   ....[0]....
.L_2466:
        /*0078*/ 	.word	0x000000a0


	//   ....[1]....
        /*007c*/ 	.word	0x000013d0


	//   ....[2]....
        /*0080*/ 	.word	0x00001860


	//   ....[3]....
        /*0084*/ 	.word	0x00002230


	//----- nvinfo : EIATTR_CRS_STACK_SIZE
	.align		4
.L_2467:
        /*0088*/ 	.byte	0x04, 0x1e
        /*008a*/ 	.short	(.L_2469 - .L_2468)
.L_2468:
        /*008c*/ 	.word	0x00000000
.L_2469:


//--------------------- .nv.info._ZN2at6native40_GLOBAL__N__2351210d_8_Shape_cu_49f7391c30CatArrayBatchedCopy_vectorizedINS1_10OpaqueTypeILj2EEEjLi3ELi64ELi64ELi16ELi8EEEvPcNS1_25CatArrInputTensorMetadataIT_T0_XT2_EXT3_EEENS1_16TensorSizeStrideIS8_Lj4EEEiS8_ --------------------------
	.section	.nv.info._ZN2at6native40_GLOBAL__N__2351210d_8_Shape_cu_49f7391c30CatArrayBatchedCopy_vectorizedINS1_10OpaqueTypeILj2EEEjLi3ELi64ELi64ELi16ELi8EEEvPcNS1_25CatArrInputTensorMetadataIT_T0_XT2_EXT3_EEENS1_16TensorSizeStrideIS8_Lj4EEEiS8_,"",@"SHT_CUDA_INFO"
	.sectionflags	@""
	.align	4


	//----- nvinfo : EIATTR_CUDA_API_VERSION
	.align		4
        /*0000*/ 	.byte	0x04, 0x37
        /*0002*/ 	.short	(.L_2471 - .L_2470)
.L_2470:
        /*0004*/ 	.word	0x00000082


	//----- nvinfo : EIATTR_SW2861232_WAR
	.align		4
.L_2471:
        /*0008*/ 	.byte	0x01, 0x35
	.zero		2


	//----- nvinfo : EIATTR_PARAM_CBANK
	.align		4
        /*000c*/ 	.byte	0x04, 0x0a
        /*000e*/ 	.short	(.L_2473 - .L_2472)
	.align		4
.L_2472:
        /*0010*/ 	.word	index@(.nv.constant0._ZN2at6native40_GLOBAL__N__2351210d_8_Shape_cu_49f7391c30CatArrayBatchedCopy_vectorizedINS1_10OpaqueTypeILj2EEEjLi3ELi64ELi64ELi16ELi8EEEvPcNS1_25CatArrInputTensorMetadataIT_T0_XT2_EXT3_EEENS1_16TensorSizeStrideIS8_Lj4EEEiS8_)
        /*0014*/ 	.short	0x0160
        /*0016*/ 	.short	0x0d70


	//----- nvinfo : EIATTR_CBANK_PARAM_SIZE
	.align		4
.L_2473:
        /*0018*/ 	.byte	0x03, 0x19
        /*001a*/ 	.short	0x0d70


	//----- nvinfo : EIATTR_KPARAM_INFO
	.align		4
        /*001c*/ 	.byte	0x04, 0x17
        /*001e*/ 	.short	(.L_2475 - .L_2474)
.L_2474:
        /*0020*/ 	.word	0x00000000
        /*0024*/ 	.short	0x0004
        /*0026*/ 	.short	0x0d6c
        /*0028*/ 	.byte	0x00, 0xf0, 0x11, 0x00


	//----- nvinfo : EIATTR_KPARAM_INFO
	.align		4
.L_2475:
        /*002c*/ 	.byte	0x04, 0x17
        /*002e*/ 	.short	(.L_2477 - .L_2476)
.L_2476:
        /*0030*/ 	.word	0x00000000
        /*0034*/ 	.short	0x0003
        /*0036*/ 	.short	0x0d68
        /*0038*/ 	.byte	0x00, 0xf0, 0x11, 0x00


	//----- nvinfo : EIATTR_KPARAM_INFO
	.align		4
.L_2477:
        /*003c*/ 	.byte	0x04, 0x17
        /*003e*/ 	.short	(.L_2479 - .L_2478)
.L_2478:
        /*0040*/ 	.word	0x00000000
        /*0044*/ 	.short	0x0002
        /*0046*/ 	.short	0x0d48
        /*0048*/ 	.byte	0x00, 0xf0, 0x81, 0x00


	//----- nvinfo : EIATTR_KPARAM_INFO
	.align		4
.L_2479:
        /*004c*/ 	.byte	0x04, 0x17
        /*004e*/ 	.short	(.L_2481 - .L_2480)
.L_2480:
        /*0050*/ 	.word	0x00000000
        /*0054*/ 	.short	0x0001
        /*0056*/ 	.short	0x0008
        /*0058*/ 	.byte	0x00, 0xf0, 0x01, 0x35


	//----- nvinfo : EIATTR_KPARAM_INFO
	.align		4
.L_2481:
        /*005c*/ 	.byte	0x04, 0x17
        /*005e*/ 	.short	(.L_2483 - .L_2482)
.L_2482:
        /*0060*/ 	.word	0x00000000
        /*0064*/ 	.short	0x0000
        /*0066*/ 	.short	0x0000
        /*0068*/ 	.byte	0x00, 0xf0, 0x21, 0x00


	//----- nvinfo : EIATTR_MAXREG_COUNT
	.align		4
.L_2483:
        /*006c*/ 	.byte	0x03, 0x1b
        /*006e*/ 	.short	0x00ff


	//----- nvinfo : EIATTR_MERCURY_ISA_VERSION
	.align		4
        /*0070*/ 	.byte	0x03, 0x5f
        /*0072*/ 	.short	0x0000


	//----- nvinfo : EIATTR_EXIT_INSTR_OFFSETS
	.align		4
        /*0074*/ 	.byte	0x04, 0x1c
        /*0076*/ 	.short	(.L_2485 - .L_2484)


	//   ....[0]....
.L_2484:
        /*0078*/ 	.word	0x000000a0


	//   ....[1]....
        /*007c*/ 	.word	0x00000500


	//----- nvinfo : EIATTR_CRS_STACK_SIZE
	.align		4
.L_2485:
        /*0080*/ 	.byte	0x04, 0x1e
        /*0082*/ 	.short	(.L_2487 - .L_2486)
.L_2486:
        /*0084*/ 	.word	0x00000000
.L_2487:


//--------------------- .nv.info._ZN2at6native40_GLOBAL__N__2351210d_8_Shape_cu_49f7391c19CatArrayBatchedCopyINS1_10OpaqueTypeILj2EEEjLi2ELi64ELi64EEEvPT_NS1_25CatArrInputTensorMetadataIS5_T0_XT2_EXT3_EEENS1_16TensorSizeStrideIS8_Lj4EEEiS8_ --------------------------
	.section	.nv.info._ZN2at6native40_GLOBAL__N__2351210d_8_Shape_cu_49f7391c19CatArrayBatchedCopyINS1_10OpaqueTypeILj2EEEjLi2ELi64ELi64EEEvPT_NS1_25CatArrInputTensorMetadataIS5_T0_XT2_EXT3_EEENS1_16TensorSizeStrideIS8_Lj4EEEiS8_,"",@"SHT_CUDA_INFO"
	.sectionflags	@""
	.align	4


	//----- nvinfo : EIATTR_CUDA_API_VERSION
	.align		4
        /*0000*/ 	.byte	0x04, 0x37
        /*0002*/ 	.short	(.L_2489 - .L_2488)
.L_2488:
        /*0004*/ 	.word	0x00000082


	//----- nvinfo : EIATTR_SW2861232_WAR
	.align		4
.L_2489:
        /*0008*/ 	.byte	0x01, 0x35
	.zero		2


	//----- nvinfo : EIATTR_PARAM_CBANK
	.align		4
        /*000c*/ 	.byte	0x04, 0x0a
        /*000e*/ 	.short	(.L_2491 - .L_2490)
	.align		4
.L_2490:
        /*0010*/ 	.word	index@(.nv.constant0._ZN2at6native40_GLOBAL__N__2351210d_8_Shape_cu_49f7391c19CatArrayBatchedCopyINS1_10OpaqueTypeILj2EEEjLi2ELi64ELi64EEEvPT_NS1_25CatArrInputTensorMetadataIS5_T0_XT2_EXT3_EEENS1_16TensorSizeStrideIS8_Lj4EEEiS8_)
        /*0014*/ 	.short	0x0160
        /*0016*/ 	.short	0x0d70


	//----- nvinfo : EIATTR_CBANK_PARAM_SIZE
	.align		4
.L_2491:
        /*0018*/ 	.byte	0x03, 0x19
        /*001a*/ 	.short	0x0d70


	//----- nvinfo : EIATTR_KPARAM_INFO
	.align		4
        /*001c*/ 	.byte	0x04, 0x17
        /*001e*/ 	.short	(.L_2493 - .L_2492)
.L_2492:
        /*0020*/ 	.word	0x00000000
        /*0024*/ 	.short	0x0004
        /*0026*/ 	.short	0x0d6c
        /*0028*/ 	.byte	0x00, 0xf0, 0x11, 0x00


	//----- nvinfo : EIATTR_KPARAM_INFO
	.align		4
.L_2493:
        /*002c*/ 	.byte	0x04, 0x17
        /*002e*/ 	.short	(.L_2495 - .L_2494)
.L_2494:
        /*0030*/ 	.word	0x00000000
        /*0034*/ 	.short	0x0003
        /*0036*/ 	.short	0x0d68
        /*0038*/ 	.byte	0x00, 0xf0, 0x11, 0x00


	//----- nvinfo : EIATTR_KPARAM_INFO
	.align		4
.L_2495:
        /*003c*/ 	.byte	0x04, 0x17
        /*003e*/ 	.short	(.L_2497 - .L_2496)
.L_2496:
        /*0040*/ 	.word	0x00000000
        /*0044*/ 	.short	0x0002
        /*0046*/ 	.short	0x0d48
        /*0048*/ 	.byte	0x00, 0xf0, 0x81, 0x00


	//----- nvinfo : EIATTR_KPARAM_INFO
	.align		4
.L_2497:
        /*004c*/ 	.byte	0x04, 0x17
        /*004e*/ 	.short	(.L_2499 - .L_2498)
.L_2498:
        /*0050*/ 	.word	0x00000000
        /*0054*/ 	.short	0x0001
        /*0056*/ 	.short	0x0008
        /*0058*/ 	.byte	0x00, 0xf0, 0x01, 0x35


	//----- nvinfo : EIATTR_KPARAM_INFO
	.align		4
.L_2499:
        /*005c*/ 	.byte	0x04, 0x17
        /*005e*/ 	.short	(.L_2501 - .L_2500)
.L_2500:
        /*0060*/ 	.word	0x00000000
        /*0064*/ 	.short	0x0000
        /*0066*/ 	.short	0x0000
        /*0068*/ 	.byte	0x00, 0xf0, 0x21, 0x00


	//----- nvinfo : EIATTR_MAXREG_COUNT
	.align		4
.L_2501:
        /*006c*/ 	.byte	0x03, 0x1b
        /*006e*/ 	.short	0x00ff


	//----- nvinfo : EIATTR_MERCURY_ISA_VERSION
	.align		4
        /*0070*/ 	.byte	0x03, 0x5f
        /*0072*/ 	.short	0x0000


	//----- nvinfo : EIATTR_EXIT_INSTR_OFFSETS
	.align		4
        /*0074*/ 	.byte	0x04, 0x1c
        /*0076*/ 	.short	(.L_2503 - .L_2502)


	//   ....[0]....
.L_2502:
        /*0078*/ 	.word	0x00000090


	//   ....[1]....
        /*007c*/ 	.word	0x00000380


	//   ....[2]....
        /*0080*/ 	.word	0x00000740


	//----- nvinfo : EIATTR_CRS_STACK_SIZE
	.align		4
.L_2503:
        /*0084*/ 	.byte	0x04, 0x1e
        /*0086*/ 	.short	(.L_2505 - .L_2504)
.L_2504:
        /*0088*/ 	.word	0x00000000
.L_2505:


//--------------------- .nv.info._ZN2at6native40_GLOBAL__N__2351210d_8_Shape_cu_49f7391c26CatArrayBatchedCopy_contigINS1_10OpaqueTypeILj2EEEjLi2ELi64ELi64EEEvPT_NS1_25CatArrInputTensorMetadataIS5_T0_XT2_EXT3_EEENS1_16TensorSizeStrideIS8_Lj4EEEiS8_ --------------------------
	.section	.nv.info._ZN2at6native40_GLOBAL__N__2351210d_8_Shape_cu_49f7391c26CatArrayBatchedCopy_contigINS1_10OpaqueTypeILj2EEEjLi2ELi64ELi64EEEvPT_NS1_25CatArrInputTensorMetadataIS5_T0_XT2_EXT3_EEENS1_16TensorSizeStrideIS8_Lj4EEEiS8_,"",@"SHT_CUDA_INFO"
	.sectionflags	@""
	.align	4


	//----- nvinfo : EIATTR_CUDA_API_VERSION
	.align		4
        /*0000*/ 	.byte	0x04, 0x37
        /*0002*/ 	.short	(.L_2507 - .L_2506)
.L_2506:
        /*0004*/ 	.word	0x00000082


	//----- nvinfo : EIATTR_SW2861232_WAR
	.align		4
.L_2507:
        /*0008*/ 	.byte	0x01, 0x35
	.zero		2


	//----- nvinfo : EIATTR_PARAM_CBANK
	.align		4
        /*000c*/ 	.byte	0x04, 0x0a
        /*000e*/ 	.short	(.L_2509 - .L_2508)
	.align		4
.L_2508:
        /*0010*/ 	.word	index@(.nv.constant0._ZN2at6native40_GLOBAL__N__2351210d_8_Shape_cu_49f7391c26CatArrayBatchedCopy_contigINS1_10OpaqueTypeILj2EEEjLi2ELi64ELi64EEEvPT_NS1_25CatArrInputTensorMetadataIS5_T0_XT2_EXT3_EEENS1_16TensorSizeStrideIS8_Lj4EEEiS8_)
        /*0014*/ 	.short	0x0160
        /*0016*/ 	.short	0x0d70


	//----- nvinfo : EIATTR_CBANK_PARAM_SIZE
	.align		4
.L_2509:
        /*0018*/ 	.byte	0x03, 0x19
        /*001a*/ 	.short	0x0d70


	//----- nvinfo : EIATTR_KPARAM_INFO
	.align		4
        /*001c*/ 	.byte	0x04, 0x17
        /*001e*/ 	.short	(.L_2511 - .L_2510)
.L_2510:
        /*0020*/ 	.word	0x00000000
        /*0024*/ 	.short	0x0004
        /*0026*/ 	.short	0x0d6c
        /*0028*/ 	.byte	0x00, 0xf0, 0x11, 0x00


	//----- nvinfo : EIATTR_KPARAM_INFO
	.align		4
.L_2511:
        /*002c*/ 	.byte	0x04, 0x17
        /*002e*/ 	.short	(.L_2513 - .L_2512)
.L_2512:
        /*0030*/ 	.word	0x00000000
        /*0034*/ 	.short	0x0003
        /*0036*/ 	.short	0x0d68
        /*0038*/ 	.byte	0x00, 0xf0, 0x11, 0x00


	//----- nvinfo : EIATTR_KPARAM_INFO
	.align		4
.L_2513:
        /*003c*/ 	.byte	0x04, 0x17
        /*003e*/ 	.short	(.L_2515 - .L_2514)
.L_2514:
        /*0040*/ 	.word	0x00000000
        /*0044*/ 	.short	0x0002
        /*0046*/ 	.short	0x0d48
        /*0048*/ 	.byte	0x00, 0xf0, 0x81, 0x00


	//----- nvinfo : EIATTR_KPARAM_INFO
	.align		4
.L_2515:
        /*004c*/ 	.byte	0x04, 0x17
        /*004e*/ 	.short	(.L_2517 - .L_2516)
.L_2516:
        /*0050*/ 	.word	0x00000000
        /*0054*/ 	.short	0x0001
        /*0056*/ 	.short	0x0008
        /*0058*/ 	.byte	0x00, 0xf0, 0x01, 0x35


	//----- nvinfo : EIATTR_KPARAM_INFO
	.align		4
.L_2517:
        /*005c*/ 	.byte	0x04, 0x17
        /*005e*/ 	.short	(.L_2519 - .L_2518)
.L_2518:
        /*0060*/ 	.word	0x00000000
        /*0064*/ 	.short	0x0000
        /*0066*/ 	.short	0x0000
        /*0068*/ 	.byte	0x00, 0xf0, 0x21, 0x00


	//----- nvinfo : EIATTR_MAXREG_COUNT
	.align		4
.L_2519:
        /*006c*/ 	.byte	0x03, 0x1b
        /*006e*/ 	.short	0x00ff


	//----- nvinfo : EIATTR_MERCURY_ISA_VERSION
	.align		4
        /*0070*/ 	.byte	0x03, 0x5f
        /*0072*/ 	.short	0x0000


	//----- nvinfo : EIATTR_EXIT_INSTR_OFFSETS
	.align		4
        /*0074*/ 	.byte	0x04, 0x1c
        /*0076*/ 	.short	(.L_2521 - .L_2520)


	//   ....[0]....
.L_2520:
        /*0078*/ 	.word	0x00000090


	//   ....[1]....
        /*007c*/ 	.word	0x00000340


	//----- nvinfo : EIATTR_CRS_STACK_SIZE
	.align		4
.L_2521:
        /*0080*/ 	.byte	0x04, 0x1e
        /*0082*/ 	.short	(.L_2523 - .L_2522)
.L_2522:
        /*0084*/ 	.word	0x00000000
.L_2523:


//--------------------- .nv.info._ZN2at6native40_GLOBAL__N__2351210d_8_Shape_cu_49f7391c35CatArrayBatchedCopy_alignedK_contigINS1_10OpaqueTypeILj2EEEjLi2ELi64ELi64ELi8EEEvPT_NS1_25CatArrInputTensorMetadataIS5_T0_XT2_EXT3_EEENS1_16TensorSizeStrideIS8_Lj4EEEiS8_ --------------------------
	.section	.nv.info._ZN2at6native40_GLOBAL__N__2351210d_8_Shape_cu_49f7391c35CatArrayBatchedCopy_alignedK_contigINS1_10OpaqueTypeILj2EEEjLi2ELi64ELi64ELi8EEEvPT_NS1_25CatArrInputTensorMetadataIS5_T0_XT2_EXT3_EEENS1_16TensorSizeStrideIS8_Lj4EEEiS8_,"",@"SHT_CUDA_INFO"
	.sectionflags	@""
	.align	4


	//----- nvinfo : EIATTR_CUDA_API_VERSION
	.align		4
        /*0000*/ 	.byte	0x04, 0x37
        /*0002*/ 	.short	(.L_2525 - .L_2524)
.L_2524:
        /*0004*/ 	.word	0x00000082


	//----- nvinfo : EIATTR_SW2861232_WAR
	.align		4
.L_2525:
        /*0008*/ 	.byte	0x01, 0x35
	.zero		2


	//----- nvinfo : EIATTR_PARAM_CBANK
	.align		4
        /*000c*/ 	.byte	0x04, 0x0a
        /*000e*/ 	.short	(.L_2527 - .L_2526)
	.align		4
.L_2526:
        /*0010*/ 	.word	index@(.nv.constant0._ZN2at6native40_GLOBAL__N__2351210d_8_Shape_cu_49f7391c35CatArrayBatchedCopy_alignedK_contigINS1_10OpaqueTypeILj2EEEjLi2ELi64ELi64ELi8EEEvPT_NS1_25CatArrInputTensorMetadataIS5_T0_XT2_EXT3_EEENS1_16TensorSizeStrideIS8_Lj4EEEiS8_)
        /*0014*/ 	.short	0x0160
        /*0016*/ 	.short	0x0d70


	//----- nvinfo : EIATTR_CBANK_PARAM_SIZE
	.align		4
.L_2527:
        /*0018*/ 	.byte	0x03, 0x19
        /*001a*/ 	.short	0x0d70


	//----- nvinfo : EIATTR_KPARAM_INFO
	.align		4
        /*001c*/ 	.byte	0x04, 0x17
        /*001e*/ 	.short	(.L_2529 - .L_2528)
.L_2528:
        /*0020*/ 	.word	0x00000000
        /*0024*/ 	.short	0x0004
        /*0026*/ 	.short	0x0d6c
        /*0028*/ 	.byte	0x00, 0xf0, 0x11, 0x00


	//----- nvinfo : EIATTR_KPARAM_INFO
	.align		4
.L_2529:
        /*002c*/ 	.byte	0x04, 0x17
        /*002e*/ 	.short	(.L_2531 - .L_2530)
.L_2530:
        /*0030*/ 	.word	0x00000000
        /*0034*/ 	.short	0x0003
        /*0036*/ 	.short	0x0d68
        /*0038*/ 	.byte	0x00, 0xf0, 0x11, 0x00


	//----- nvinfo : EIATTR_KPARAM_INFO
	.align		4
.L_2531:
        /*003c*/ 	.byte	0x04, 0x17
        /*003e*/ 	.short	(.L_2533 - .L_2532)
.L_2532:
        /*0040*/ 	.word	0x00000000
        /*0044*/ 	.short	0x0002
        /*0046*/ 	.short	0x0d48
        /*0048*/ 	.byte	0x00, 0xf0, 0x81, 0x00


	//----- nvinfo : EIATTR_KPARAM_INFO
	.align		4
.L_2533:
        /*004c*/ 	.byte	0x04, 0x17
        /*004e*/ 	.short	(.L_2535 - .L_2534)
.L_2534:
        /*0050*/ 	.word	0x00000000
        /*0054*/ 	.short	0x0001
        /*0056*/ 	.short	0x0008
        /*0058*/ 	.byte	0x00, 0xf0, 0x01, 0x35


	//----- nvinfo : EIATTR_KPARAM_INFO
	.align		4
.L_2535:
        /*005c*/ 	.byte	0x04, 0x17
        /*005e*/ 	.short	(.L_2537 - .L_2536)
.L_2536:
        /*0060*/ 	.word	0x00000000
        /*0064*/ 	.short	0x0000
        /*0066*/ 	.short	0x0000
        /*0068*/ 	.byte	0x00, 0xf0, 0x21, 0x00


	//----- nvinfo : EIATTR_MAXREG_COUNT
	.align		4
.L_2537:
        /*006c*/ 	.byte	0x03, 0x1b
        /*006e*/ 	.short	0x00ff


	//----- nvinfo : EIATTR_MERCURY_ISA_VERSION
	.align		4
        /*0070*/ 	.byte	0x03, 0x5f
        /*0072*/ 	.short	0x0000


	//----- nvinfo : EIATTR_EXIT_INSTR_OFFSETS
	.align		4
        /*0074*/ 	.byte	0x04, 0x1c
        /*0076*/ 	.short	(.L_2539 - .L_2538)


	//   ....[0]....
.L_2538:
        /*0078*/ 	.word	0x000000a0


	//   ....[1]....
        /*007c*/ 	.word	0x00000710


	//   ....[2]....
        /*0080*/ 	.word	0x00000a10


	//   ....[3]....
        /*0084*/ 	.word	0x00001020


	//----- nvinfo : EIATTR_CRS_STACK_SIZE
	.align		4
.L_2539:
        /*0088*/ 	.byte	0x04, 0x1e
        /*008a*/ 	.short	(.L_2541 - .L_2540)
.L_2540:
        /*008c*/ 	.word	0x00000000
.L_2541:


//--------------------- .nv.info._ZN2at6native40_GLOBAL__N__2351210d_8_Shape_cu_49f7391c35CatArrayBatchedCopy_alignedK_contigINS1_10OpaqueTypeILj2EEEjLi2ELi64ELi64ELi16EEEvPT_NS1_25CatArrInputTensorMetadataIS5_T0_XT2_EXT3_EEENS1_16TensorSizeStrideIS8_Lj4EEEiS8_ --------------------------
	.section	.nv.info._ZN2at6native40_GLOBAL__N__2351210d_8_Shape_cu_49f7391c35CatArrayBatchedCopy_alignedK_contigINS1_10OpaqueTypeILj2EEEjLi2ELi64ELi64ELi16EEEvPT_NS1_25CatArrInputTensorMetadataIS5_T0_XT2_EXT3_EEENS1_16TensorSizeStrideIS8_Lj4EEEiS8_,"",@"SHT_CUDA_INFO"
	.sectionflags	@""
	.align	4


	//----- nvinfo : EIATTR_CUDA_API_VERSION
	.align		4
        /*0000*/ 	.byte	0x04, 0x37
        /*0002*/ 	.short	(.L_2543 - .L_2542)
.L_2542:
        /*0004*/ 	.word	0x00000082


	//----- nvinfo : EIATTR_SW2861232_WAR
	.align		4
.L_2543:
        /*0008*/ 	.byte	0x01, 0x35
	.zero		2


	//----- nvinfo : EIATTR_PARAM_CBANK
	.align		4
        /*000c*/ 	.byte	0x04, 0x0a
        /*000e*/ 	.short	(.L_2545 - .L_2544)
	.align		4
.L_2544:
        /*0010*/ 	.word	index@(.nv.constant0._ZN2at6native40_GLOBAL__N__2351210d_8_Shape_cu_49f7391c35CatArrayBatchedCopy_alignedK_contigINS1_10OpaqueTypeILj2EEEjLi2ELi64ELi64ELi16EEEvPT_NS1_25CatArrInputTensorMetadataIS5_T0_XT2_EXT3_EEENS1_16TensorSizeStrideIS8_Lj4EEEiS8_)
        /*0014*/ 	.short	0x0160
        /*0016*/ 	.short	0x0d70


	//----- nvinfo : EIATTR_CBANK_PARAM_SIZE
	.align		4
.L_2545:
        /*0018*/ 	.byte	0x03, 0x19
        /*001a*/ 	.short	0x0d70


	//----- nvinfo : EIATTR_KPARAM_INFO
	.align		4
        /*001c*/ 	.byte	0x04, 0x17
        /*001e*/ 	.short	(.L_2547 - .L_2546)
.L_2546:
        /*0020*/ 	.word	0x00000000
        /*0024*/ 	.short	0x0004
        /*0026*/ 	.short	0x0d6c
        /*0028*/ 	.byte	0x00, 0xf0, 0x11, 0x00


	//----- nvinfo : EIATTR_KPARAM_INFO
	.align		4
.L_2547:
        /*002c*/ 	.byte	0x04, 0x17
        /*002e*/ 	.short	(.L_2549 - .L_2548)
.L_2548:
        /*0030*/ 	.word	0x00000000
        /*0034*/ 	.short	0x0003
        /*0036*/ 	.short	0x0d68
        /*0038*/ 	.byte	0x00, 0xf0, 0x11, 0x00


	//----- nvinfo : EIATTR_KPARAM_INFO
	.align		4
.L_2549:
        /*003c*/ 	.byte	0x04, 0x17
        /*003e*/ 	.short	(.L_2551 - .L_2550)
.L_2550:
        /*0040*/ 	.word	0x00000000
        /*0044*/ 	.short	0x0002
        /*0046*/ 	.short	0x0d48
        /*0048*/ 	.byte	0x00, 0xf0, 0x81, 0x00


	//----- nvinfo : EIATTR_KPARAM_INFO
	.align		4
.L_2551:
        /*004c*/ 	.byte	0x04, 0x17
        /*004e*/ 	.short	(.L_2553 - .L_2552)
.L_2552:
        /*0050*/ 	.word	0x00000000
        /*0054*/ 	.short	0x0001
        /*0056*/ 	.short	0x0008
        /*0058*/ 	.byte	0x00, 0xf0, 0x01, 0x35


	//----- nvinfo : EIATTR_KPARAM_INFO
	.align		4
.L_2553:
        /*005c*/ 	.byte	0x04, 0x17
        /*005e*/ 	.short	(.L_2555 - .L_2554)
.L_2554:
        /*0060*/ 	.word	0x00000000
        /*0064*/ 	.short	0x0000
        /*0066*/ 	.short	0x0000
        /*0068*/ 	.byte	0x00, 0xf0, 0x21, 0x00


	//----- nvinfo : EIATTR_MAXREG_COUNT
	.align		4
.L_2555:
        /*006c*/ 	.byte	0x03, 0x1b
        /*006e*/ 	.short	0x00ff


	//----- nvinfo : EIATTR_MERCURY_ISA_VERSION
	.align		4
        /*0070*/ 	.byte	0x03, 0x5f
        /*0072*/ 	.short	0x0000


	//----- nvinfo : EIATTR_EXIT_INSTR_OFFSETS
	.align		4
        /*0074*/ 	.byte	0x04, 0x1c
        /*0076*/ 	.short	(.L_2557 - .L_2556)


	//   ....[0]....
.L_2556:
        /*0078*/ 	.word	0x000000a0


	//   ....[1]....
        /*007c*/ 	.word	0x00000d20


	//   ....[2]....
        /*0080*/ 	.word	0x00001020


	//   ....[3]....
        /*0084*/ 	.word	0x00001630


	//----- nvinfo : EIATTR_CRS_STACK_SIZE
	.align		4
.L_2557:
        /*0088*/ 	.byte	0x04, 0x1e
        /*008a*/ 	.short	(.L_2559 - .L_2558)
.L_2558:
        /*008c*/ 	.word	0x00000000
.L_2559:


//--------------------- .nv.info._ZN2at6native40_GLOBAL__N__2351210d_8_Shape_cu_49f7391c30CatArrayBatchedCopy_vectorizedINS1_10OpaqueTypeILj2EEEjLi2ELi64ELi64ELi16ELi8EEEvPcNS1_25CatArrInputTensorMetadataIT_T0_XT2_EXT3_EEENS1_16TensorSizeStrideIS8_Lj4EEEiS8_ --------------------------
	.section	.nv.info._ZN2at6native40_GLOBAL__N__2351210d_8_Shape_cu_49f7391c30CatArrayBatchedCopy_vectorizedINS1_10OpaqueTypeILj2EEEjLi2ELi64ELi64ELi16ELi8EEEvPcNS1_25CatArrInputTensorMetadataIT_T0_XT2_EXT3_EEENS1_16TensorSizeStrideIS8_Lj4EEEiS8_,"",@"SHT_CUDA_INFO"
	.sectionflags	@""
	.align	4


	//----- nvinfo : EIATTR_CUDA_API_VERSION
	.align		4
        /*0000*/ 	.byte	0x04, 0x37
        /*0002*/ 	.short	(.L_2561 - .L_2560)
.L_2560:
        /*0004*/ 	.word	0x00000082


	//----- nvinfo : EIATTR_SW2861232_WAR
	.align		4
.L_2561:
        /*0008*/ 	.byte	0x01, 0x35
	.zero		2


	//----- nvinfo : EIATTR_PARAM_CBANK
	.align		4
        /*000c*/ 	.byte	0x04, 0x0a
        /*000e*/ 	.short	(.L_2563 - .L_2562)
	.align		4
.L_2562:
        /*0010*/ 	.word	index@(.nv.constant0._ZN2at6native40_GLOBAL__N__2351210d_8_Shape_cu_49f7391c30CatArrayBatchedCopy_vectorizedINS1_10OpaqueTypeILj2EEEjLi2ELi64ELi64ELi16ELi8EEEvPcNS1_25CatArrInputTensorMetadataIT_T0_XT2_EXT3_EEENS1_16TensorSizeStrideIS8_Lj4EEEiS8_)
        /*0014*/ 	.short	0x0160
        /*0016*/ 	.short	0x0d70


	//----- nvinfo : EIATTR_CBANK_PARAM_SIZE
	.align		4
.L_2563:
        /*0018*/ 	.byte	0x03, 0x19
        /*001a*/ 	.short	0x0d70


	//----- nvinfo : EIATTR_KPARAM_INFO
	.align		4
        /*001c*/ 	.byte	0x04, 0x17
        /*001e*/ 	.short	(.L_2565 - .L_2564)
.L_2564:
        /*0020*/ 	.word	0x00000000
        /*0024*/ 	.short	0x0004
        /*0026*/ 	.short	0x0d6c
        /*0028*/ 	.byte	0x00, 0xf0, 0x11, 0x00


	//----- nvinfo : EIATTR_KPARAM_INFO
	.align		4
.L_2565:
        /*002c*/ 	.byte	0x04, 0x17
        /*002e*/ 	.short	(.L_2567 - .L_2566)
.L_2566:
        /*0030*/ 	.word	0x00000000
        /*0034*/ 	.short	0x0003
        /*0036*/ 	.short	0x0d68
        /*0038*/ 	.byte	0x00, 0xf0, 0x11, 0x00


	//----- nvinfo : EIATTR_KPARAM_INFO
	.align		4
.L_2567:
        /*003c*/ 	.byte	0x04, 0x17
        /*003e*/ 	.short	(.L_2569 - .L_2568)
.L_2568:
        /*0040*/ 	.word	0x00000000
        /*0044*/ 	.short	0x0002
        /*0046*/ 	.short	0x0d48
        /*0048*/ 	.byte	0x00, 0xf0, 0x81, 0x00


	//----- nvinfo : EIATTR_KPARAM_INFO
	.align		4
.L_2569:
        /*004c*/ 	.byte	0x04, 0x17
        /*004e*/ 	.short	(.L_2571 - .L_2570)
.L_2570:
        /*0050*/ 	.word	0x00000000
        /*0054*/ 	.short	0x0001
        /*0056*/ 	.short	0x0008
        /*0058*/ 	.byte	0x00, 0xf0, 0x01, 0x35


	//----- nvinfo : EIATTR_KPARAM_INFO
	.align		4
.L_2571:
        /*005c*/ 	.byte	0x04, 0x17
        /*005e*/ 	.short	(.L_2573 - .L_2572)
.L_2572:
        /*0060*/ 	.word	0x00000000
        /*0064*/ 	.short	0x0000
        /*0066*/ 	.short	0x0000
        /*0068*/ 	.byte	0x00, 0xf0, 0x21, 0x00


	//----- nvinfo : EIATTR_MAXREG_COUNT
	.align		4
.L_2573:
        /*006c*/ 	.byte	0x03, 0x1b
        /*006e*/ 	.short	0x00ff


	//----- nvinfo : EIATTR_MERCURY_ISA_VERSION
	.align		4
        /*0070*/ 	.byte	0x03, 0x5f
        /*0072*/ 	.short	0x0000


	//----- nvinfo : EIATTR_EXIT_INSTR_OFFSETS
	.align		4
        /*0074*/ 	.byte	0x04, 0x1c
        /*0076*/ 	.short	(.L_2575 - .L_2574)


	//   ....[0]....
.L_2574:
        /*0078*/ 	.word	0x000000a0


	//   ....[1]....
        /*007c*/ 	.word	0x00000390


	//----- nvinfo : EIATTR_CRS_STACK_SIZE
	.align		4
.L_2575:
        /*0080*/ 	.byte	0x04, 0x1e
        /*0082*/ 	.short	(.L_2577 - .L_2576)
.L_2576:
        /*0084*/ 	.word	0x00000000
.L_2577:


//--------------------- .nv.info._ZN2at6native40_GLOBAL__N__2351210d_8_Shape_cu_49f7391c19CatArrayBatchedCopyINS1_10OpaqueTypeILj2EEEjLi1ELi64ELi64EEEvPT_NS1_25CatArrInputTensorMetadataIS5_T0_XT2_EXT3_EEENS1_16TensorSizeStrideIS8_Lj4EEEiS8_ --------------------------
	.section	.nv.info._ZN2at6native40_GLOBAL__N__2351210d_8_Shape_cu_49f7391c19CatArrayBatchedCopyINS1_10OpaqueTypeILj2EEEjLi1ELi64ELi64EEEvPT_NS1_25CatArrInputTensorMetadataIS5_T0_XT2_EXT3_EEENS1_16TensorSizeStrideIS8_Lj4EEEiS8_,"",@"SHT_CUDA_INFO"
	.sectionflags	@""
	.align	4


	//----- nvinfo : EIATTR_CUDA_API_VERSION
	.align		4
        /*0000*/ 	.byte	0x04, 0x37
        /*0002*/ 	.short	(.L_2579 - .L_2578)
.L_2578:
        /*0004*/ 	.word	0x00000082


	//----- nvinfo : EIATTR_SW2861232_WAR
	.align		4
.L_2579:
        /*0008*/ 	.byte	0x01, 0x35
	.zero		2


	//----- nvinfo : EIATTR_PARAM_CBANK
	.align		4
        /*000c*/ 	.byte	0x04, 0x0a
        /*000e*/ 	.short	(.L_2581 - .L_2580)
	.align		4
.L_2580:
        /*0010*/ 	.word	index@(.nv.constant0._ZN2at6native40_GLOBAL__N__2351210d_8_Shape_cu_49f7391c19CatArrayBatchedCopyINS1_10OpaqueTypeILj2EEEjLi1ELi64ELi64EEEvPT_NS1_25CatArrInputTensorMetadataIS5_T0_XT2_EXT3_EEENS1_16TensorSizeStrideIS8_Lj4EEEiS8_)
        /*0014*/ 	.short	0x0160
        /*0016*/ 	.short	0x0d70


	//----- nvinfo : EIATTR_CBANK_PARAM_SIZE
	.align		4
.L_2581:
        /*0018*/ 	.byte	0x03, 0x19
        /*001a*/ 	.short	0x0d70


	//----- nvinfo : EIATTR_KPARAM_INFO
	.align		4
        /*001c*/ 	.byte	0x04, 0x17
        /*001e*/ 	.short	(.L_2583 - .L_2582)
.L_2582:
        /*0020*/ 	.word	0x00000000
        /*0024*/ 	.short	0x0004
        /*0026*/ 	.short	0x0d6c
        /*0028*/ 	.byte	0x00, 0xf0, 0x11, 0x00


	//----- nvinfo : EIATTR_KPARAM_INFO
	.align		4
.L_2583:
        /*002c*/ 	.byte	0x04, 0x17
        /*002e*/ 	.short	(.L_2585 - .L_2584)
.L_2584:
        /*0030*/ 	.word	0x00000000
        /*0034*/ 	.short	0x0003
        /*0036*/ 	.short	0x0d68
        /*0038*/ 	.byte	0x00, 0xf0, 0x11, 0x00


	//----- nvinfo : EIATTR_KPARAM_INFO
	.align		4
.L_2585:
        /*003c*/ 	.byte	0x04, 0x17
        /*003e*/ 	.short	(.L_2587 - .L_2586)
.L_2586:
        /*0040*/ 	.word	0x00000000
        /*0044*/ 	.short	0x0002
        /*0046*/ 	.short	0x0d48
        /*0048*/ 	.byte	0x00, 0xf0, 0x81, 0x00


	//----- nvinfo : EIATTR_KPARAM_INFO
	.align		4
.L_2587:
        /*004c*/ 	.byte	0x04, 0x17
        /*004e*/ 	.short	(.L_2589 - .L_2588)
.L_2588:
        /*0050*/ 	.word	0x00000000
        /*0054*/ 	.short	0x0001
        /*0056*/ 	.short	0x0008
        /*0058*/ 	.byte	0x00, 0xf0, 0x01, 0x35


	//----- nvinfo : EIATTR_KPARAM_INFO
	.align		4
.L_2589:
        /*005c*/ 	.byte	0x04, 0x17
        /*005e*/ 	.short	(.L_2591 - .L_2590)
.L_2590:
        /*0060*/ 	.word	0x00000000
        /*0064*/ 	.short	0x0000
        /*0066*/ 	.short	0x0000
        /*0068*/ 	.byte	0x00, 0xf0, 0x21, 0x00


	//----- nvinfo : EIATTR_MAXREG_COUNT
	.align		4
.L_2591:
        /*006c*/ 	.byte	0x03, 0x1b
        /*006e*/ 	.short	0x00ff


	//----- nvinfo : EIATTR_MERCURY_ISA_VERSION
	.align		4
        /*0070*/ 	.byte	0x03, 0x5f
        /*0072*/ 	.short	0x0000


	//----- nvinfo : EIATTR_EXIT_INSTR_OFFSETS
	.align		4
        /*0074*/ 	.byte	0x04, 0x1c
        /*0076*/ 	.short	(.L_2593 - .L_2592)


	//   ....[0]....
.L_2592:
        /*0078*/ 	.word	0x00000090


	//   ....[1]....
        /*007c*/ 	.word	0x00000200


	//   ....[2]....
        /*0080*/ 	.word	0x000002d0


	//----- nvinfo : EIATTR_CRS_STACK_SIZE
	.align		4
.L_2593:
        /*0084*/ 	.byte	0x04, 0x1e
        /*0086*/ 	.short	(.L_2595 - .L_2594)
.L_2594:
        /*0088*/ 	.word	0x00000000
.L_2595:


//--------------------- .nv.info._ZN2at6native40_GLOBAL__N__2351210d_8_Shape_cu_49f7391c26CatArrayBatchedCopy_contigINS1_10OpaqueTypeILj2EEEjLi1ELi64ELi64EEEvPT_NS1_25CatArrInputTensorMetadataIS5_T0_XT2_EXT3_EEENS1_16TensorSizeStrideIS8_Lj4EEEiS8_ --------------------------
	.section	.nv.info._ZN2at6native40_GLOBAL__N__2351210d_8_Shape_cu_49f7391c26CatArrayBatchedCopy_contigINS1_10OpaqueTypeILj2EEEjLi1ELi64ELi64EEEvPT_NS1_25CatArrInputTensorMetadataIS5_T0_XT2_EXT3_EEENS1_16TensorSizeStrideIS8_Lj4EEEiS8_,"",@"SHT_CUDA_INFO"
	.sectionflags	@""
	.align	4


	//----- nvinfo : EIATTR_CUDA_API_VERSION
	.align		4
        /*0000*/ 	.byte	0x04, 0x37
        /*0002*/ 	.short	(.L_2597 - .L_2596)
.L_2596:
        /*0004*/ 	.word	0x00000082


	//----- nvinfo : EIATTR_SW2861232_WAR
	.align		4
.L_2597:
        /*0008*/ 	.byte	0x01, 0x35
	.zero		2


	//----- nvinfo : EIATTR_PARAM_CBANK
	.align		4
        /*000c*/ 	.byte	0x04, 0x0a
        /*000e*/ 	.short	(.L_2599 - .L_2598)
	.align		4
.L_2598:
        /*0010*/ 	.word	index@(.nv.constant0._ZN2at6native40_GLOBAL__N__2351210d_8_Shape_cu_49f7391c26CatArrayBatchedCopy_contigINS1_10OpaqueTypeILj2EEEjLi1ELi64ELi64EEEvPT_NS1_25CatArrInputTensorMetadataIS5_T0_XT2_EXT3_EEENS1_16TensorSizeStrideIS8_Lj4EEEiS8_)
        /*0014*/ 	.short	0x0160
        /*0016*/ 	.short	0x0d70


	//----- nvinfo : EIATTR_CBANK_PARAM_SIZE
	.align		4
.L_2599:
        /*0018*/ 	.byte	0x03, 0x19
        /*001a*/ 	.short	0x0d70


	//----- nvinfo : EIATTR_KPARAM_INFO
	.align		4
        /*001c*/ 	.byte	0x04, 0x17
        /*001e*/ 	.short	(.L_2601 - .L_2600)
.L_2600:
        /*0020*/ 	.word	0x00000000
        /*0024*/ 	.short	0x0004
        /*0026*/ 	.short	0x0d6c
        /*0028*/ 	.byte	0x00, 0xf0, 0x11, 0x00


	//----- nvinfo : EIATTR_KPARAM_INFO
	.align		4
.L_2601:
        /*002c*/ 	.byte	0x04, 0x17
        /*002e*/ 	.short	(.L_2603 - .L_2602)
.L_2602:
        /*0030*/ 	.word	0x00000000
        /*0034*/ 	.short	0x0003
        /*0036*/ 	.short	0x0d68
        /*0038*/ 	.byte	0x00, 0xf0, 0x11, 0x00


	//----- nvinfo : EIATTR_KPARAM_INFO
	.align		4
.L_2603:
        /*003c*/ 	.byte	0x04, 0x17
        /*003e*/ 	.short	(.L_2605 - .L_2604)
.L_2604:
        /*0040*/ 	.word	0x00000000
        /*0044*/ 	.short	0x0002
        /*0046*/ 	.short	0x0d48
        /*0048*/ 	.byte	0x00, 0xf0, 0x81, 0x00


	//----- nvinfo : EIATTR_KPARAM_INFO
	.align		4
.L_2605:
        /*004c*/ 	.byte	0x04, 0x17
        /*004e*/ 	.short	(.L_2607 - .L_2606)
.L_2606:
        /*0050*/ 	.word	0x00000000
        /*0054*/ 	.short	0x0001
        /*0056*/ 	.short	0x0008
        /*0058*/ 	.byte	0x00, 0xf0, 0x01, 0x35


	//----- nvinfo : EIATTR_KPARAM_INFO
	.align		4
.L_2607:
        /*005c*/ 	.byte	0x04, 0x17
        /*005e*/ 	.short	(.L_2609 - .L_2608)
.L_2608:
        /*0060*/ 	.word	0x00000000
        /*0064*/ 	.short	0x0000
        /*0066*/ 	.short	0x0000
        /*0068*/ 	.byte	0x00, 0xf0, 0x21, 0x00


	//----- nvinfo : EIATTR_MAXREG_COUNT
	.align		4
.L_2609:
        /*006c*/ 	.byte	0x03, 0x1b
        /*006e*/ 	.short	0x00ff


	//----- nvinfo : EIATTR_MERCURY_ISA_VERSION
	.align		4
        /*0070*/ 	.byte	0x03, 0x5f
        /*0072*/ 	.short	0x0000


	//----- nvinfo : EIATTR_EXIT_INSTR_OFFSETS
	.align		4
        /*0074*/ 	.byte	0x04, 0x1c
        /*0076*/ 	.short	(.L_2611 - .L_2610)


	//   ....[0]....
.L_2610:
        /*0078*/ 	.word	0x00000090


	//   ....[1]....
        /*007c*/ 	.word	0x000001a0


	//----- nvinfo : EIATTR_CRS_STACK_SIZE
	.align		4
.L_2611:
        /*0080*/ 	.byte	0x04, 0x1e
        /*0082*/ 	.short	(.L_2613 - .L_2612)
.L_2612:
        /*0084*/ 	.word	0x00000000
.L_2613:


//--------------------- .nv.info._ZN2at6native40_GLOBAL__N__2351210d_8_Shape_cu_49f7391c35CatArrayBatchedCopy_alignedK_contigINS1_10OpaqueTypeILj2EEEjLi1ELi64ELi64ELi8EEEvPT_NS1_25CatArrInputTensorMetadataIS5_T0_XT2_EXT3_EEENS1_16TensorSizeStrideIS8_Lj4EEEiS8_ --------------------------
	.section	.nv.info._ZN2at6native40_GLOBAL__N__2351210d_8_Shape_cu_49f7391c35CatArrayBatchedCopy_alignedK_contigINS1_10OpaqueTypeILj2EEEjLi1ELi64ELi64ELi8EEEvPT_NS1_25CatArrInputTensorMetadataIS5_T0_XT2_EXT3_EEENS1_16TensorSizeStrideIS8_Lj4EEEiS8_,"",@"SHT_CUDA_INFO"
	.sectionflags	@""
	.align	4


	//----- nvinfo : EIATTR_CUDA_API_VERSION
	.align		4
        /*0000*/ 	.byte	0x04, 0x37
        /*0002*/ 	.short	(.L_2615 - .L_2614)
.L_2614:
        /*0004*/ 	.word	0x00000082


	//----- nvinfo : EIATTR_SW2861232_WAR
	.align		4
.L_2615:
        /*0008*/ 	.byte	0x01, 0x35
	.zero		2


	//----- nvinfo : EIATTR_PARAM_CBANK
	.align		4
        /*000c*/ 	.byte	0x04, 0x0a
        /*000e*/ 	.short	(.L_2617 - .L_2616)
	.align		4
.L_2616:
        /*0010*/ 	.word	index@(.nv.constant0._ZN2at6native40_GLOBAL__N__2351210d_8_Shape_cu_49f7391c35CatArrayBatchedCopy_alignedK_contigINS1_10OpaqueTypeILj2EEEjLi1ELi64ELi64ELi8EEEvPT_NS1_25CatArrInputTensorMetadataIS5_T0_XT2_EXT3_EEENS1_16TensorSizeStrideIS8_Lj4EEEiS8_)
        /*0014*/ 	.short	0x0160
        /*0016*/ 	.short	0x0d70


	//----- nvinfo : EIATTR_CBANK_PARAM_SIZE
	.align		4
.L_2617:
        /*0018*/ 	.byte	0x03, 0x19
        /*001a*/ 	.short	0x0d70


	//----- nvinfo : EIATTR_KPARAM_INFO
	.align		4
        /*001c*/ 	.byte	0x04, 0x17
        /*001e*/ 	.short	(.L_2619 - .L_2618)
.L_2618:
        /*0020*/ 	.word	0x00000000
        /*0024*/ 	.short	0x0004
        /*0026*/ 	.short	0x0d6c
        /*0028*/ 	.byte	0x00, 0xf0, 0x11, 0x00


	//----- nvinfo : EIATTR_KPARAM_INFO
	.align		4
.L_2619:
        /*002c*/ 	.byte	0x04, 0x17
        /*002e*/ 	.short	(.L_2621 - .L_2620)
.L_2620:
        /*0030*/ 	.word	0x00000000
        /*0034*/ 	.short	0x0003
        /*0036*/ 	.short	0x0d68
        /*0038*/ 	.byte	0x00, 0xf0, 0x11, 0x00


	//----- nvinfo : EIATTR_KPARAM_INFO
	.align		4
.L_2621:
        /*003c*/ 	.byte	0x04, 0x17
        /*003e*/ 	.short	(.L_2623 - .L_2622)
.L_2622:
        /*0040*/ 	.word	0x00000000
        /*0044*/ 	.short	0x0002
        /*0046*/ 	.short	0x0d48
        /*0048*/ 	.byte	0x00, 0xf0, 0x81, 0x00


	//----- nvinfo : EIATTR_KPARAM_INFO
	.align		4
.L_2623:
        /*004c*/ 	.byte	0x04, 0x17
        /*004e*/ 	.short	(.L_2625 - .L_2624)
.L_2624:
        /*0050*/ 	.word	0x00000000
        /*0054*/ 	.short	0x0001
        /*0056*/ 	.short	0x0008
        /*0058*/ 	.byte	0x00, 0xf0, 0x01, 0x35


	//----- nvinfo : EIATTR_KPARAM_INFO
	.align		4
.L_2625:
        /*005c*/ 	.byte	0x04, 0x17
        /*005e*/ 	.short	(.L_2627 - .L_2626)
.L_2626:
        /*0060*/ 	.word	0x00000000
        /*0064*/ 	.short	0x0000
        /*0066*/ 	.short	0x0000
        /*0068*/ 	.byte	0x00, 0xf0, 0x21, 0x00


	//----- nvinfo : EIATTR_MAXREG_COUNT
	.align		4
.L_2627:
        /*006c*/ 	.byte	0x03, 0x1b
        /*006e*/ 	.short	0x00ff


	//----- nvinfo : EIATTR_MERCURY_ISA_VERSION
	.align		4
        /*0070*/ 	.byte	0x03, 0x5f
        /*0072*/ 	.short	0x0000


	//----- nvinfo : EIATTR_EXIT_INSTR_OFFSETS
	.align		4
        /*0074*/ 	.byte	0x04, 0x1c
        /*0076*/ 	.short	(.L_2629 - .L_2628)


	//   ....[0]....
.L_2628:
        /*0078*/ 	.word	0x000000a0


	//   ....[1]....
        /*007c*/ 	.word	0x000002d0


	//   ....[2]....
        /*0080*/ 	.word	0x000004a0


	//   ....[3]....
        /*0084*/ 	.word	0x00000710


	//----- nvinfo : EIATTR_CRS_STACK_SIZE
	.align		4
.L_2629:
        /*0088*/ 	.byte	0x04, 0x1e
        /*008a*/ 	.short	(.L_2631 - .L_2630)
.L_2630:
        /*008c*/ 	.word	0x00000000
.L_2631:


//--------------------- .nv.info._ZN2at6native40_GLOBAL__N__2351210d_8_Shape_cu_49f7391c35CatArrayBatchedCopy_alignedK_contigINS1_10OpaqueTypeILj2EEEjLi1ELi64ELi64ELi16EEEvPT_NS1_25CatArrInputTensorMetadataIS5_T0_XT2_EXT3_EEENS1_16TensorSizeStrideIS8_Lj4EEEiS8_ --------------------------
	.section	.nv.info._ZN2at6native40_GLOBAL__N__2351210d_8_Shape_cu_49f7391c35CatArrayBatchedCopy_alignedK_contigINS1_10OpaqueTypeILj2EEEjLi1ELi64ELi64ELi16EEEvPT_NS1_25CatArrInputTensorMetadataIS5_T0_XT2_EXT3_EEENS1_16TensorSizeStrideIS8_Lj4EEEiS8_,"",@"SHT_CUDA_INFO"
	.sectionflags	@""
	.align	4


	//----- nvinfo : EIATTR_CUDA_API_VERSION
	.align		4
        /*0000*/ 	.byte	0x04, 0x37
        /*0002*/ 	.short	(.L_2633 - .L_2632)
.L_2632:
        /*0004*/ 	.word	0x00000082


	//----- nvinfo : EIATTR_SW2861232_WAR
	.align		4
.L_2633:
        /*0008*/ 	.byte	0x01, 0x35
	.zero		2


	//----- nvinfo : EIATTR_PARAM_CBANK
	.align		4
        /*000c*/ 	.byte	0x04, 0x0a
        /*000e*/ 	.short	(.L_2635 - .L_2634)
	.align		4
.L_2634:
        /*0010*/ 	.word	index@(.nv.constant0._ZN2at6native40_GLOBAL__N__2351210d_8_Shape_cu_49f7391c35CatArrayBatchedCopy_alignedK_contigINS1_10OpaqueTypeILj2EEEjLi1ELi64ELi64ELi16EEEvPT_NS1_25CatArrInputTensorMetadataIS5_T0_XT2_EXT3_EEENS1_16TensorSizeStrideIS8_Lj4EEEiS8_)
        /*0014*/ 	.short	0x0160
        /*0016*/ 	.short	0x0d70


	//----- nvinfo : EIATTR_CBANK_PARAM_SIZE
	.align		4
.L_2635:
        /*0018*/ 	.byte	0x03, 0x19
        /*001a*/ 	.short	0x0d70


	//----- nvinfo : EIATTR_KPARAM_INFO
	.align		4
        /*001c*/ 	.byte	0x04, 0x17
        /*001e*/ 	.short	(.L_2637 - .L_2636)
.L_2636:
        /*0020*/ 	.word	0x00000000
        /*0024*/ 	.short	0x0004
        /*0026*/ 	.short	0x0d6c
        /*0028*/ 	.byte	0x00, 0xf0, 0x11, 0x00


	//----- nvinfo : EIATTR_KPARAM_INFO
	.align		4
.L_2637:
        /*002c*/ 	.byte	0x04, 0x17
        /*002e*/ 	.short	(.L_2639 - .L_2638)
.L_2638:
        /*0030*/ 	.word	0x00000000
        /*0034*/ 	.short	0x0003
        /*0036*/ 	.short	0x0d68
        /*0038*/ 	.byte	0x00, 0xf0, 0x11, 0x00


	//----- nvinfo : EIATTR_KPARAM_INFO
	.align		4
.L_2639:
        /*003c*/ 	.byte	0x04, 0x17
        /*003e*/ 	.short	(.L_2641 - .L_2640)
.L_2640:
        /*0040*/ 	.word	0x00000000
        /*0044*/ 	.short	0x0002
        /*0046*/ 	.short	0x0d48
        /*0048*/ 	.byte	0x00, 0xf0, 0x81, 0x00


	//----- nvinfo : EIATTR_KPARAM_INFO
	.align		4
.L_2641:
        /*004c*/ 	.byte	0x04, 0x17
        /*004e*/ 	.short	(.L_2643 - .L_2642)
.L_2642:
        /*0050*/ 	.word	0x00000000
        /*0054*/ 	.short	0x0001
        /*0056*/ 	.short	0x0008
        /*0058*/ 	.byte	0x00, 0xf0, 0x01, 0x35


	//----- nvinfo : EIATTR_KPARAM_INFO
	.align		4
.L_2643:
        /*005c*/ 	.byte	0x04, 0x17
        /*005e*/ 	.short	(.L_2645 - .L_2644)
.L_2644:
        /*0060*/ 	.word	0x00000000
        /*0064*/ 	.short	0x0000
        /*0066*/ 	.short	0x0000
        /*0068*/ 	.byte	0x00, 0xf0, 0x21, 0x00


	//----- nvinfo : EIATTR_MAXREG_COUNT
	.align		4
.L_2645:
        /*006c*/ 	.byte	0x03, 0x1b
        /*006e*/ 	.short	0x00ff


	//----- nvinfo : EIATTR_MERCURY_ISA_VERSION
	.align		4
        /*0070*/ 	.byte	0x03, 0x5f
        /*0072*/ 	.short	0x0000


	//----- nvinfo : EIATTR_EXIT_INSTR_OFFSETS
	.align		4
        /*0074*/ 	.byte	0x04, 0x1c
        /*0076*/ 	.short	(.L_2647 - .L_2646)


	//   ....[0]....
.L_2646:
        /*0078*/ 	.word	0x000000a0


	//   ....[1]....
        /*007c*/ 	.word	0x00000560


	//   ....[2]....
        /*0080*/ 	.word	0x00000740


	//   ....[3]....
        /*0084*/ 	.word	0x000009b0


	//----- nvinfo : EIATTR_CRS_STACK_SIZE
	.align		4
.L_2647:
        /*0088*/ 	.byte	0x04, 0x1e
        /*008a*/ 	.short	(.L_2649 - .L_2648)
.L_2648:
        /*008c*/ 	.word	0x00000000
.L_2649:


//--------------------- .nv.info._ZN2at6native40_GLOBAL__N__2351210d_8_Shape_cu_49f7391c30CatArrayBatchedCopy_vectorizedINS1_10OpaqueTypeILj2EEEjLi1ELi64ELi64ELi16ELi8EEEvPcNS1_25CatArrInputTensorMetadataIT_T0_XT2_EXT3_EEENS1_16TensorSizeStrideIS8_Lj4EEEiS8_ --------------------------
	.section	.nv.info._ZN2at6native40_GLOBAL__N__2351210d_8_Shape_cu_49f7391c30CatArrayBatchedCopy_vectorizedINS1_10OpaqueTypeILj2EEEjLi1ELi64ELi64ELi16ELi8EEEvPcNS1_25CatArrInputTensorMetadataIT_T0_XT2_EXT3_EEENS1_16TensorSizeStrideIS8_Lj4EEEiS8_,"",@"SHT_CUDA_INFO"
	.sectionflags	@""
	.align	4


	//----- nvinfo : EIATTR_CUDA_API_VERSION
	.align		4
        /*0000*/ 	.byte	0x04, 0x37
        /*0002*/ 	.short	(.L_2651 - .L_2650)
.L_2650:
        /*0004*/ 	.word	0x00000082


	//----- nvinfo : EIATTR_SW2861232_WAR
	.align		4
.L_2651:
        /*0008*/ 	.byte	0x01, 0x35
	.zero		2


	//----- nvinfo : EIATTR_PARAM_CBANK
	.align		4
        /*000c*/ 	.byte	0x04, 0x0a
        /*000e*/ 	.short	(.L_2653 - .L_2652)
	.align		4
.L_2652:
        /*0010*/ 	.word	index@(.nv.constant0._ZN2at6native40_GLOBAL__N__2351210d_8_Shape_cu_49f7391c30CatArrayBatchedCopy_vectorizedINS1_10OpaqueTypeILj2EEEjLi1ELi64ELi64ELi16ELi8EEEvPcNS1_25CatArrInputTensorMetadataIT_T0_XT2_EXT3_EEENS1_16TensorSizeStrideIS8_Lj4EEEiS8_)
        /*0014*/ 	.short	0x0160
        /*0016*/ 	.short	0x0d70


	//----- nvinfo : EIATTR_CBANK_PARAM_SIZE
	.align		4
.L_2653:
        /*0018*/ 	.byte	0x03, 0x19
        /*001a*/ 	.short	0x0d70


	//----- nvinfo : EIATTR_KPARAM_INFO
	.align		4
        /*001c*/ 	.byte	0x04, 0x17
        /*001e*/ 	.short	(.L_2655 - .L_2654)
.L_2654:
        /*0020*/ 	.word	0x00000000
        /*0024*/ 	.short	0x0004
        /*0026*/ 	.short	0x0d6c
        /*0028*/ 	.byte	0x00, 0xf0, 0x11, 0x00


	//----- nvinfo : EIATTR_KPARAM_INFO
	.align		4
.L_2655:
        /*002c*/ 	.byte	0x04, 0x17
        /*002e*/ 	.short	(.L_2657 - .L_2656)
.L_2656:
        /*0030*/ 	.word	0x00000000
        /*0034*/ 	.short	0x0003
        /*0036*/ 	.short	0x0d68
        /*0038*/ 	.byte	0x00, 0xf0, 0x11, 0x00


	//----- nvinfo : EIATTR_KPARAM_INFO
	.align		4
.L_2657:
        /*003c*/ 	.byte	0x04, 0x17
        /*003e*/ 	.short	(.L_2659 - .L_2658)
.L_2658:
        /*0040*/ 	.word	0x00000000
        /*0044*/ 	.short	0x0002
        /*0046*/ 	.short	0x0d48
        /*0048*/ 	.byte	0x00, 0xf0, 0x81, 0x00


	//----- nvinfo : EIATTR_KPARAM_INFO
	.align		4
.L_2659:
        /*004c*/ 	.byte	0x04, 0x17
        /*004e*/ 	.short	(.L_2661 - .L_2660)
.L_2660:
        /*0050*/ 	.word	0x00000000
        /*0054*/ 	.short	0x0001
        /*0056*/ 	.short	0x0008
        /*0058*/ 	.byte	0x00, 0xf0, 0x01, 0x35


	//----- nvinfo : EIATTR_KPARAM_INFO
	.align		4
.L_2661:
        /*005c*/ 	.byte	0x04, 0x17
        /*005e*/ 	.short	(.L_2663 - .L_2662)
.L_2662:
        /*0060*/ 	.word	0x00000000
        /*0064*/ 	.short	0x0000
        /*0066*/ 	.short	0x0000
        /*0068*/ 	.byte	0x00, 0xf0, 0x21, 0x00


	//----- nvinfo : EIATTR_MAXREG_COUNT
	.align		4
.L_2663:
        /*006c*/ 	.byte	0x03, 0x1b
        /*006e*/ 	.short	0x00ff


	//----- nvinfo : EIATTR_MERCURY_ISA_VERSION
	.align		4
        /*0070*/ 	.byte	0x03, 0x5f
        /*0072*/ 	.short	0x0000


	//----- nvinfo : EIATTR_EXIT_INSTR_OFFSETS
	.align		4
        /*0074*/ 	.byte	0x04, 0x1c
        /*0076*/ 	.short	(.L_2665 - .L_2664)


	//   ....[0]....
.L_2664:
        /*0078*/ 	.word	0x000000a0


	//   ....[1]....
        /*007c*/ 	.word	0x000001c0


	//----- nvinfo : EIATTR_CRS_STACK_SIZE
	.align		4
.L_2665:
        /*0080*/ 	.byte	0x04, 0x1e
        /*0082*/ 	.short	(.L_2667 - .L_2666)
.L_2666:
        /*0084*/ 	.word	0x00000000
.L_2667:


//--------------------- .nv.info._ZN2at6native40_GLOBAL__N__2351210d_8_Shape_cu_49f7391c19CatArrayBatchedCopyINS1_10OpaqueTypeILj1EEEjLi4ELi64ELi64EEEvPT_NS1_25CatArrInputTensorMetadataIS5_T0_XT2_EXT3_EEENS1_16TensorSizeStrideIS8_Lj4EEEiS8_ --------------------------
	.section	.nv.info._ZN2at6native40_GLOBAL__N__2351210d_8_Shape_cu_49f7391c19CatArrayBatchedCopyINS1_10OpaqueTypeILj1EEEjLi4ELi64ELi64EEEvPT_NS1_25CatArrInputTensorMetadataIS5_T0_XT2_EXT3_EEENS1_16TensorSizeStrideIS8_Lj4EEEiS8_,"",@"SHT_CUDA_INFO"
	.sectionflags	@""
	.align	4


	//----- nvinfo : EIATTR_CUDA_API_VERSION
	.align		4
        /*0000*/ 	.byte	0x04, 0x37
        /*0002*/ 	.short	(.L_2669 - .L_2668)
.L_2668:
        /*0004*/ 	.word	0x00000082


	//----- nvinfo : EIATTR_SW2861232_WAR
	.align		4
.L_2669:
        /*0008*/ 	.byte	0x01, 0x35
	.zero		2


	//----- nvinfo : EIATTR_PARAM_CBANK
	.align		4
        /*000c*/ 	.byte	0x04, 0x0a
        /*000e*/ 	.short	(.L_2671 - .L_2670)
	.align		4
.L_2670:
        /*0010*/ 	.word	index@(.nv.constant0._ZN2at6native40_GLOBAL__N__2351210d_8_Shape_cu_49f7391c19CatArrayBatchedCopyINS1_10OpaqueTypeILj1EEEjLi4ELi64ELi64EEEvPT_NS1_25CatArrInputTensorMetadataIS5_T0_XT2_EXT3_EEENS1_16TensorSizeStrideIS8_Lj4EEEiS8_)
        /*0014*/ 	.short	0x0160
        /*0016*/ 	.short	0x0d70


	//----- nvinfo : EIATTR_CBANK_PARAM_SIZE
	.align		4
.L_2671:
        /*0018*/ 	.byte	0x03, 0x19
        /*001a*/ 	.short	0x0d70


	//----- nvinfo : EIATTR_KPARAM_INFO
	.align		4
        /*001c*/ 	.byte	0x04, 0x17
        /*001e*/ 	.short	(.L_2673 - .L_2672)
.L_2672:
        /*0020*/ 	.word	0x00000000
        /*0024*/ 	.short	0x0004
        /*0026*/ 	.short	0x0d6c
        /*0028*/ 	.byte	0x00, 0xf0, 0x11, 0x00


	//----- nvinfo : EIATTR_KPARAM_INFO
	.align		4
.L_2673:
        /*002c*/ 	.byte	0x04, 0x17
        /*002e*/ 	.short	(.L_2675 - .L_2674)
.L_2674:
        /*0030*/ 	.word	0x00000000
        /*0034*/ 	.short	0x0003
        /*0036*/ 	.short	0x0d68
        /*0038*/ 	.byte	0x00, 0xf0, 0x11, 0x00


	//----- nvinfo : EIATTR_KPARAM_INFO
	.align		4
.L_2675:
        /*003c*/ 	.byte	0x04, 0x17
        /*003e*/ 	.short	(.L_2677 - .L_2676)
.L_2676:
        /*0040*/ 	.word	0x00000000
        /*0044*/ 	.short	0x0002
        /*0046*/ 	.short	0x0d48
        /*0048*/ 	.byte	0x00, 0xf0, 0x81, 0x00


	//----- nvinfo : EIATTR_KPARAM_INFO
	.align		4
.L_2677:
        /*004c*/ 	.byte	0x04, 0x17
        /*004e*/ 	.short	(.L_2679 - .L_2678)
.L_2678:
        /*0050*/ 	.word	0x00000000
        /*0054*/ 	.short	0x0001
        /*0056*/ 	.short	0x0008
        /*0058*/ 	.byte	0x00, 0xf0, 0x01, 0x35


	//----- nvinfo : EIATTR_KPARAM_INFO
	.align		4
.L_2679:
        /*005c*/ 	.byte	0x04, 0x17
        /*005e*/ 	.short	(.L_2681 - .L_2680)
.L_2680:
        /*0060*/ 	.word	0x00000000
        /*0064*/ 	.short	0x0000
        /*0066*/ 	.short	0x0000
        /*0068*/ 	.byte	0x00, 0xf0, 0x21, 0x00


	//----- nvinfo : EIATTR_MAXREG_COUNT
	.align		4
.L_2681:
        /*006c*/ 	.byte	0x03, 0x1b
        /*006e*/ 	.short	0x00ff


	//----- nvinfo : EIATTR_MERCURY_ISA_VERSION
	.align		4
        /*0070*/ 	.byte	0x03, 0x5f
        /*0072*/ 	.short	0x0000


	//----- nvinfo : EIATTR_EXIT_INSTR_OFFSETS
	.align		4
        /*0074*/ 	.byte	0x04, 0x1c
        /*0076*/ 	.short	(.L_2683 - .L_2682)


	//   ....[0]....
.L_2682:
        /*0078*/ 	.word	0x000000a0


	//   ....[1]....
        /*007c*/ 	.word	0x000006d0


	//   ....[2]....
        /*0080*/ 	.word	0x00001080


	//----- nvinfo : EIATTR_CRS_STACK_SIZE
	.align		4
.L_2683:
        /*0084*/ 	.byte	0x04, 0x1e
        /*0086*/ 	.short	(.L_2685 - .L_2684)
.L_2684:
        /*0088*/ 	.word	0x00000000
.L_2685:


//--------------------- .nv.info._ZN2at6native40_GLOBAL__N__2351210d_8_Shape_cu_49f7391c26CatArrayBatchedCopy_contigINS1_10OpaqueTypeILj1EEEjLi4ELi64ELi64EEEvPT_NS1_25CatArrInputTensorMetadataIS5_T0_XT2_EXT3_EEENS1_16TensorSizeStrideIS8_Lj4EEEiS8_ --------------------------
	.section	.nv.info._ZN2at6native40_GLOBAL__N__2351210d_8_Shape_cu_49f7391c26CatArrayBatchedCopy_contigINS1_10OpaqueTypeILj1EEEjLi4ELi64ELi64EEEvPT_NS1_25CatArrInputTensorMetadataIS5_T0_XT2_EXT3_EEENS1_16TensorSizeStrideIS8_Lj4EEEiS8_,"",@"SHT_CUDA_INFO"
	.sectionflags	@""
	.align	4


	//----- nvinfo : EIATTR_CUDA_API_VERSION
	.align		4
        /*0000*/ 	.byte	0x04, 0x37
        /*0002*/ 	.short	(.L_2687 - .L_2686)
.L_2686:
        /*0004*/ 	.word	0x00000082


	//----- nvinfo : EIATTR_SW2861232_WAR
	.align		4
.L_2687:
        /*0008*/ 	.byte	0x01, 0x35
	.zero		2


	//----- nvinfo : EIATTR_PARAM_CBANK
	.align		4
        /*000c*/ 	.byte	0x04, 0x0a
        /*000e*/ 	.short	(.L_2689 - .L_2688)
	.align		4
.L_2688:
        /*0010*/ 	.word	index@(.nv.constant0._ZN2at6native40_GLOBAL__N__2351210d_8_Shape_cu_49f7391c26CatArrayBatchedCopy_contigINS1_10OpaqueTypeILj1EEEjLi4ELi64ELi64EEEvPT_NS1_25CatArrInputTensorMetadataIS5_T0_XT2_EXT3_EEENS1_16TensorSizeStrideIS8_Lj4EEEiS8_)
        /*0014*/ 	.short	0x0160
        /*0016*/ 	.short	0x0d70


	//----- nvinfo : EIATTR_CBANK_PARAM_SIZE
	.align		4
.L_2689:
        /*0018*/ 	.byte	0x03, 0x19
        /*001a*/ 	.short	0x0d70


	//----- nvinfo : EIATTR_KPARAM_INFO
	.align		4
        /*001c*/ 	.byte	0x04, 0x17
        /*001e*/ 	.short	(.L_2691 - .L_2690)
.L_2690:
        /*0020*/ 	.word	0x00000000
        /*0024*/ 	.short	0x0004
        /*0026*/ 	.short	0x0d6c
        /*0028*/ 	.byte	0x00, 0xf0, 0x11, 0x00


	//----- nvinfo : EIATTR_KPARAM_INFO
	.align		4
.L_2691:
        /*002c*/ 	.byte	0x04, 0x17
        /*002e*/ 	.short	(.L_2693 - .L_2692)
.L_2692:
        /*0030*/ 	.word	0x00000000
        /*0034*/ 	.short	0x0003
        /*0036*/ 	.short	0x0d68
        /*0038*/ 	.byte	0x00, 0xf0, 0x11, 0x00


	//----- nvinfo : EIATTR_KPARAM_INFO
	.align		4
.L_2693:
        /*003c*/ 	.byte	0x04, 0x17
        /*003e*/ 	.short	(.L_2695 - .L_2694)
.L_2694:
        /*0040*/ 	.word	0x00000000
        /*0044*/ 	.short	0x0002
        /*0046*/ 	.short	0x0d48
        /*0048*/ 	.byte	0x00, 0xf0, 0x81, 0x00


	//----- nvinfo : EIATTR_KPARAM_INFO
	.align		4
.L_2695:
        /*004c*/ 	.byte	0x04, 0x17
        /*004e*/ 	.short	(.L_2697 - .L_2696)
.L_2696:
        /*0050*/ 	.word	0x00000000
        /*0054*/ 	.short	0x0001
        /*0056*/ 	.short	0x0008
        /*0058*/ 	.byte	0x00, 0xf0, 0x01, 0x35


	//----- nvinfo : EIATTR_KPARAM_INFO
	.align		4
.L_2697:
        /*005c*/ 	.byte	0x04, 0x17
        /*005e*/ 	.short	(.L_2699 - .L_2698)
.L_2698:
        /*0060*/ 	.word	0x00000000
        /*0064*/ 	.short	0x0000
        /*0066*/ 	.short	0x0000
        /*0068*/ 	.byte	0x00, 0xf0, 0x21, 0x00


	//----- nvinfo : EIATTR_MAXREG_COUNT
	.align		4
.L_2699:
        /*006c*/ 	.byte	0x03, 0x1b
        /*006e*/ 	.short	0x00ff


	//----- nvinfo : EIATTR_MERCURY_ISA_VERSION
	.align		4
        /*0070*/ 	.byte	0x03, 0x5f
        /*0072*/ 	.short	0x0000


	//----- nvinfo : EIATTR_EXIT_INSTR_OFFSETS
	.align		4
        /*0074*/ 	.byte	0x04, 0x1c
        /*0076*/ 	.short	(.L_2701 - .L_2700)


	//   ....[0]....
.L_2700:
        /*0078*/ 	.word	0x00000090


	//   ....[1]....
        /*007c*/ 	.word	0x00000650


	//----- nvinfo : EIATTR_CRS_STACK_SIZE
	.align		4
.L_2701:
        /*0080*/ 	.byte	0x04, 0x1e
        /*0082*/ 	.short	(.L_2703 - .L_2702)
.L_2702:
        /*0084*/ 	.word	0x00000000
.L_2703:


//--------------------- .nv.info._ZN2at6native40_GLOBAL__N__2351210d_8_Shape_cu_49f7391c35CatArrayBatchedCopy_alignedK_contigINS1_10OpaqueTypeILj1EEEjLi4ELi64ELi64ELi8EEEvPT_NS1_25CatArrInputTensorMetadataIS5_T0_XT2_EXT3_EEENS1_16TensorSizeStrideIS8_Lj4EEEiS8_ --------------------------
	.section	.nv.info._ZN2at6native40_GLOBAL__N__2351210d_8_Shape_cu_49f7391c35CatArrayBatchedCopy_alignedK_contigINS1_10OpaqueTypeILj1EEEjLi4ELi64ELi64ELi8EEEvPT_NS1_25CatArrInputTensorMetadataIS5_T0_XT2_EXT3_EEENS1_16TensorSizeStrideIS8_Lj4EEEiS8_,"",@"SHT_CUDA_INFO"
	.sectionflags	@""
	.align	4


	//----- nvinfo : EIATTR_CUDA_API_VERSION
	.align		4
        /*0000*/ 	.byte	0x04, 0x37
        /*0002*/ 	.short	(.L_2705 - .L_2704)
.L_2704:
        /*0004*/ 	.word	0x00000082


	//----- nvinfo : EIATTR_SW2861232_WAR
	.align		4
.L_2705:
        /*0008*/ 	.byte	0x01, 0x35
	.zero		2


	//----- nvinfo : EIATTR_PARAM_CBANK
	.align		4
        /*000c*/ 	.byte	0x04, 0x0a
        /*000e*/ 	.short	(.L_2707 - .L_2706)
	.align		4
.L_2706:
        /*0010*/ 	.word	index@(.nv.constant0._ZN2at6native40_GLOBAL__N__2351210d_8_Shape_cu_49f7391c35CatArrayBatchedCopy_alignedK_contigINS1_10OpaqueTypeILj1EEEjLi4ELi64ELi64ELi8EEEvPT_NS1_25CatArrInputTensorMetadataIS5_T0_XT2_EXT3_EEENS1_16TensorSizeStrideIS8_Lj4EEEiS8_)
        /*0014*/ 	.short	0x0160
        /*0016*/ 	.short	0x0d70


	//----- nvinfo : EIATTR_CBANK_PARAM_SIZE
	.align		4
.L_2707:
        /*0018*/ 	.byte	0x03, 0x19
        /*001a*/ 	.short	0x0d70


	//----- nvinfo : EIATTR_KPARAM_INFO
	.align		4
        /*001c*/ 	.byte	0x04, 0x17
        /*001e*/ 	.short	(.L_2709 - .L_2708)
.L_2708:
        /*0020*/ 	.word	0x00000000
        /*0024*/ 	.short	0x0004
        /*0026*/ 	.short	0x0d6c
        /*0028*/ 	.byte	0x00, 0xf0, 0x11, 0x00


	//----- nvinfo : EIATTR_KPARAM_INFO
	.align		4
.L_2709:
        /*002c*/ 	.byte	0x04, 0x17
        /*002e*/ 	.short	(.L_2711 - .L_2710)
.L_2710:
        /*0030*/ 	.word	0x00000000
        /*0034*/ 	.short	0x0003
        /*0036*/ 	.short	0x0d68
        /*0038*/ 	.byte	0x00, 0xf0, 0x11, 0x00


	//----- nvinfo : EIATTR_KPARAM_INFO
	.align		4
.L_2711:
        /*003c*/ 	.byte	0x04, 0x17
        /*003e*/ 	.short	(.L_2713 - .L_2712)
.L_2712:
        /*0040*/ 	.word	0x00000000
        /*0044*/ 	.short	0x0002
        /*0046*/ 	.short	0x0d48
        /*0048*/ 	.byte	0x00, 0xf0, 0x81, 0x00


	//----- nvinfo : EIATTR_KPARAM_INFO
	.align		4
.L_2713:
        /*004c*/ 	.byte	0x04, 0x17
        /*004e*/ 	.short	(.L_2715 - .L_2714)
.L_2714:
        /*0050*/ 	.word	0x00000000
        /*0054*/ 	.short	0x0001
        /*0056*/ 	.short	0x0008
        /*0058*/ 	.byte	0x00, 0xf0, 0x01, 0x35


	//----- nvinfo : EIATTR_KPARAM_INFO
	.align		4
.L_2715:
        /*005c*/ 	.byte	0x04, 0x17
        /*005e*/ 	.short	(.L_2717 - .L_2716)
.L_2716:
        /*0060*/ 	.word	0x00000000
        /*0064*/ 	.short	0x0000
        /*0066*/ 	.short	0x0000
        /*0068*/ 	.byte	0x00, 0xf0, 0x21, 0x00


	//----- nvinfo : EIATTR_MAXREG_COUNT
	.align		4
.L_2717:
        /*006c*/ 	.byte	0x03, 0x1b
        /*006e*/ 	.short	0x00ff


	//----- nvinfo : EIATTR_MERCURY_ISA_VERSION
	.align		4
        /*0070*/ 	.byte	0x03, 0x5f
        /*0072*/ 	.short	0x0000


	//----- nvinfo : EIATTR_EXIT_INSTR_OFFSETS
	.align		4
        /*0074*/ 	.byte	0x04, 0x1c
        /*0076*/ 	.short	(.L_2719 - .L_2718)


	//   ....[0]....
.L_2718:
        /*0078*/ 	.word	0x000000a0


	//   ....[1]....
        /*007c*/ 	.word	0x000019e0


	//   ....[2]....
        /*0080*/ 	.word	0x00001fe0


	//   ....[3]....
        /*0084*/ 	.word	0x00002db0


	//----- nvinfo : EIATTR_CRS_STACK_SIZE
	.align		4
.L_2719:
        /*0088*/ 	.byte	0x04, 0x1e
        /*008a*/ 	.short	(.L_2721 - .L_2720)
.L_2720:
        /*008c*/ 	.word	0x00000000
.L_2721:


//--------------------- .nv.info._ZN2at6native40_GLOBAL__N__2351210d_8_Shape_cu_49f7391c35CatArrayBatchedCopy_alignedK_contigINS1_10OpaqueTypeILj1EEEjLi4ELi64ELi64ELi16EEEvPT_NS1_25CatArrInputTensorMetadataIS5_T0_XT2_EXT3_EEENS1_16TensorSizeStrideIS8_Lj4EEEiS8_ --------------------------
	.section	.nv.info._ZN2at6native40_GLOBAL__N__2351210d_8_Shape_cu_49f7391c35CatArrayBatchedCopy_alignedK_contigINS1_10OpaqueTypeILj1EEEjLi4ELi64ELi64ELi16EEEvPT_NS1_25CatArrInputTensorMetadataIS5_T0_XT2_EXT3_EEENS1_16TensorSizeStrideIS8_Lj4EEEiS8_,"",@"SHT_CUDA_INFO"
	.sectionflags	@""
	.align	4


	//----- nvinfo : EIATTR_CUDA_API_VERSION
	.align		4
        /*0000*/ 	.byte	0x04, 0x37
        /*0002*/ 	.short	(.L_2723 - .L_2722)
.L_2722:
        /*0004*/ 	.word	0x00000082


	//----- nvinfo : EIATTR_SW2861232_WAR
	.align		4
.L_2723:
        /*0008*/ 	.byte	0x01, 0x35
	.zero		2


	//----- nvinfo : EIATTR_PARAM_CBANK
	.align		4
        /*000c*/ 	.byte	0x04, 0x0a
        /*000e*/ 	.short	(.L_2725 - .L_2724)
	.align		4
.L_2724:
        /*0010*/ 	.word	index@(.nv.constant0._ZN2at6native40_GLOBAL__N__2351210d_8_Shape_cu_49f7391c35CatArrayBatchedCopy_alignedK_contigINS1_10OpaqueTypeILj1EEEjLi4ELi64ELi64ELi16EEEvPT_NS1_25CatArrInputTensorMetadataIS5_T0_XT2_EXT3_EEENS1_16TensorSizeStrideIS8_Lj4EEEiS8_)
        /*0014*/ 	.short	0x0160
        /*0016*/ 	.short	0x0d70


	//----- nvinfo : EIATTR_CBANK_PARAM_SIZE
	.align		4
.L_2725:
        /*0018*/ 	.byte	0x03, 0x19
        /*001a*/ 	.short	0x0d70


	//----- nvinfo : EIATTR_KPARAM_INFO
	.align		4
        /*001c*/ 	.byte	0x04, 0x17
        /*001e*/ 	.short	(.L_2727 - .L_2726)
.L_2726:
        /*0020*/ 	.word	0x00000000
        /*0024*/ 	.short	0x0004
        /*0026*/ 	.short	0x0d6c
        /*0028*/ 	.byte	0x00, 0xf0, 0x11, 0x00


	//----- nvinfo : EIATTR_KPARAM_INFO
	.align		4
.L_2727:
        /*002c*/ 	.byte	0x04, 0x17
        /*002e*/ 	.short	(.L_2729 - .L_2728)
.L_2728:
        /*0030*/ 	.word	0x00000000
        /*0034*/ 	.short	0x0003
        /*0036*/ 	.short	0x0d68
        /*0038*/ 	.byte	0x00, 0xf0, 0x11, 0x00


	//----- nvinfo : EIATTR_KPARAM_INFO
	.align		4
.L_2729:
        /*003c*/ 	.byte	0x04, 0x17
        /*003e*/ 	.short	(.L_2731 - .L_2730)
.L_2730:
        /*0040*/ 	.word	0x00000000
        /*0044*/ 	.short	0x0002
        /*0046*/ 	.short	0x0d48
        /*0048*/ 	.byte	0x00, 0xf0, 0x81, 0x00


	//----- nvinfo : EIATTR_KPARAM_INFO
	.align		4
.L_2731:
        /*004c*/ 	.byte	0x04, 0x17
        /*004e*/ 	.short	(.L_2733 - .L_2732)
.L_2732:
        /*0050*/ 	.word	0x00000000
        /*0054*/ 	.short	0x0001
        /*0056*/ 	.short	0x0008
        /*0058*/ 	.byte	0x00, 0xf0, 0x01, 0x35


	//----- nvinfo : EIATTR_KPARAM_INFO
	.align		4
.L_2733:
        /*005c*/ 	.byte	0x04, 0x17
        /*005e*/ 	.short	(.L_2735 - .L_2734)
.L_2734:
        /*0060*/ 	.word	0x00000000
        /*0064*/ 	.short	0x0000
        /*0066*/ 	.short	0x0000
        /*0068*/ 	.byte	0x00, 0xf0, 0x21, 0x00


	//----- nvinfo : EIATTR_MAXREG_COUNT
	.align		4
.L_2735:
        /*006c*/ 	.byte	0x03, 0x1b
        /*006e*/ 	.short	0x00ff


	//----- nvinfo : EIATTR_MERCURY_ISA_VERSION
	.align		4
        /*0070*/ 	.byte	0x03, 0x5f
        /*0072*/ 	.short	0x0000


	//----- nvinfo : EIATTR_EXIT_INSTR_OFFSETS
	.align		4
        /*0074*/ 	.byte	0x04, 0x1c
        /*0076*/ 	.short	(.L_2737 - .L_2736)


	//   ....[0]....
.L_2736:
        /*0078*/ 	.word	0x000000a0


	//   ....[1]....
        /*007c*/ 	.word	0x00002f90


	//   ....[2]....
        /*0080*/ 	.word	0x00003590


	//   ....[3]....
        /*0084*/ 	.word	0x00004360


	//----- nvinfo : EIATTR_CRS_STACK_SIZE
	.align		4
.L_2737:
        /*0088*/ 	.byte	0x04, 0x1e
        /*008a*/ 	.short	(.L_2739 - .L_2738)
.L_2738:
        /*008c*/ 	.word	0x00000000
.L_2739:


//--------------------- .nv.info._ZN2at6native40_GLOBAL__N__2351210d_8_Shape_cu_49f7391c30CatArrayBatchedCopy_vectorizedINS1_10OpaqueTypeILj1EEEjLi4ELi64ELi64ELi16ELi16EEEvPcNS1_25CatArrInputTensorMetadataIT_T0_XT2_EXT3_EEENS1_16TensorSizeStrideIS8_Lj4EEEiS8_ --------------------------
	.section	.nv.info._ZN2at6native40_GLOBAL__N__2351210d_8_Shape_cu_49f7391c30CatArrayBatchedCopy_vectorizedINS1_10OpaqueTypeILj1EEEjLi4ELi64ELi64ELi16ELi16EEEvPcNS1_25CatArrInputTensorMetadataIT_T0_XT2_EXT3_EEENS1_16TensorSizeStrideIS8_Lj4EEEiS8_,"",@"SHT_CUDA_INFO"
	.sectionflags	@""
	.align	4


	//----- nvinfo : EIATTR_CUDA_API_VERSION
	.align		4
        /*0000*/ 	.byte	0x04, 0x37
        /*0002*/ 	.short	(.L_2741 - .L_2740)
.L_2740:
        /*0004*/ 	.word	0x00000082


	//----- nvinfo : EIATTR_SW2861232_WAR
	.align		4
.L_2741:
        /*0008*/ 	.byte	0x01, 0x35
	.zero		2


	//----- nvinfo : EIATTR_PARAM_CBANK
	.align		4
        /*000c*/ 	.byte	0x04, 0x0a
        /*000e*/ 	.short	(.L_2743 - .L_2742)
	.align		4
.L_2742:
        /*0010*/ 	.word	index@(.nv.constant0._ZN2at6native40_GLOBAL__N__2351210d_8_Shape_cu_49f7391c30CatArrayBatchedCopy_vectorizedINS1_10OpaqueTypeILj1EEEjLi4ELi64ELi64ELi16ELi16EEEvPcNS1_25CatArrInputTensorMetadataIT_T0_XT2_EXT3_EEENS1_16TensorSizeStrideIS8_Lj4EEEiS8_)
        /*0014*/ 	.short	0x0160
        /*0016*/ 	.short	0x0d70


	//----- nvinfo : EIATTR_CBANK_PARAM_SIZE
	.align		4
.L_2743:
        /*0018*/ 	.byte	0x03, 0x19
        /*001a*/ 	.short	0x0d70


	//----- nvinfo : EIATTR_KPARAM_INFO
	.align		4
        /*001c*/ 	.byte	0x04, 0x17
        /*001e*/ 	.short	(.L_2745 - .L_2744)
.L_2744:
        /*0020*/ 	.word	0x00000000
        /*0024*/ 	.short	0x0004
        /*0026*/ 	.short	0x0d6c
        /*0028*/ 	.byte	0x00, 0xf0, 0x11, 0x00


	//----- nvinfo : EIATTR_KPARAM_INFO
	.align		4
.L_2745:
        /*002c*/ 	.byte	0x04, 0x17
        /*002e*/ 	.short	(.L_2747 - .L_2746)
.L_2746:
        /*0030*/ 	.word	0x00000000
        /*0034*/ 	.short	0x0003
        /*0036*/ 	.short	0x0d68
        /*0038*/ 	.byte	0x00, 0xf0, 0x11, 0x00


	//----- nvinfo : EIATTR_KPARAM_INFO
	.align		4
.L_2747:
        /*003c*/ 	.byte	0x04, 0x17
        /*003e*/ 	.short	(.L_2749 - .L_2748)
.L_2748:
        /*0040*/ 	.word	0x00000000
        /*0044*/ 	.short	0x0002
        /*0046*/ 	.short	0x0d48
        /*0048*/ 	.byte	0x00, 0xf0, 0x81, 0x00


	//----- nvinfo : EIATTR_KPARAM_INFO
	.align		4
.L_2749:
        /*004c*/ 	.byte	0x04, 0x17
        /*004e*/ 	.short	(.L_2751 - .L_2750)
.L_2750:
        /*0050*/ 	.word	0x00000000
        /*0054*/ 	.short	0x0001
        /*0056*/ 	.short	0x0008
        /*0058*/ 	.byte	0x00, 0xf0, 0x01, 0x35


	//----- nvinfo : EIATTR_KPARAM_INFO
	.align		4
.L_2751:
        /*005c*/ 	.byte	0x04, 0x17
        /*005e*/ 	.short	(.L_2753 - .L_2752)
.L_2752:
        /*0060*/ 	.word	0x00000000
        /*0064*/ 	.short	0x0000
        /*0066*/ 	.short	0x0000
        /*0068*/ 	.byte	0x00, 0xf0, 0x21, 0x00


	//----- nvinfo : EIATTR_MAXREG_COUNT
	.align		4
.L_2753:
        /*006c*/ 	.byte	0x03, 0x1b
        /*006e*/ 	.short	0x00ff


	//----- nvinfo : EIATTR_MERCURY_ISA_VERSION
	.align		4
        /*0070*/ 	.byte	0x03, 0x5f
        /*0072*/ 	.short	0x0000


	//----- nvinfo : EIATTR_EXIT_INSTR_OFFSETS
	.align		4
        /*0074*/ 	.byte	0x04, 0x1c
        /*0076*/ 	.short	(.L_2755 - .L_2754)


	//   ....[0]....
.L_2754:
        /*0078*/ 	.word	0x000000a0


	//   ....[1]....
        /*007c*/ 	.word	0x000006a0


	//----- nvinfo : EIATTR_CRS_STACK_SIZE
	.align		4
.L_2755:
        /*0080*/ 	.byte	0x04, 0x1e
        /*0082*/ 	.short	(.L_2757 - .L_2756)
.L_2756:
        /*0084*/ 	.word	0x00000000
.L_2757:


//--------------------- .nv.info._ZN2at6native40_GLOBAL__N__2351210d_8_Shape_cu_49f7391c19CatArrayBatchedCopyINS1_10OpaqueTypeILj1EEEjLi3ELi64ELi64EEEvPT_NS1_25CatArrInputTensorMetadataIS5_T0_XT2_EXT3_EEENS1_16TensorSizeStrideIS8_Lj4EEEiS8_ --------------------------
	.section	.nv.info._ZN2at6native40_GLOBAL__N__2351210d_8_Shape_cu_49f7391c19CatArrayBatchedCopyINS1_10OpaqueTypeILj1EEEjLi3ELi64ELi64EEEvPT_NS1_25CatArrInputTensorMetadataIS5_T0_XT2_EXT3_EEENS1_16TensorSizeStrideIS8_Lj4EEEiS8_,"",@"SHT_CUDA_INFO"
	.sectionflags	@""
	.align	4


	//----- nvinfo : EIATTR_CUDA_API_VERSION
	.align		4
        /*0000*/ 	.byte	0x04, 0x37
        /*0002*/ 	.short	(.L_2759 - .L_2758)
.L_2758:
        /*0004*/ 	.word	0x00000082


	//----- nvinfo : EIATTR_SW2861232_WAR
	.align		4
.L_2759:
        /*0008*/ 	.byte	0x01, 0x35
	.zero		2


	//----- nvinfo : EIATTR_PARAM_CBANK
	.align		4
        /*000c*/ 	.byte	0x04, 0x0a
        /*000e*/ 	.short	(.L_2761 - .L_2760)
	.align		4
.L_2760:
        /*0010*/ 	.word	index@(.nv.constant0._ZN2at6native40_GLOBAL__N__2351210d_8_Shape_cu_49f7391c19CatArrayBatchedCopyINS1_10OpaqueTypeILj1EEEjLi3ELi64ELi64EEEvPT_NS1_25CatArrInputTensorMetadataIS5_T0_XT2_EXT3_EEENS1_16TensorSizeStrideIS8_Lj4EEEiS8_)
        /*0014*/ 	.short	0x0160
        /*0016*/ 	.short	0x0d70


	//----- nvinfo : EIATTR_CBANK_PARAM_SIZE
	.align		4
.L_2761:
        /*0018*/ 	.byte	0x03, 0x19
        /*001a*/ 	.short	0x0d70


	//----- nvinfo : EIATTR_KPARAM_INFO
	.align		4
        /*001c*/ 	.byte	0x04, 0x17
        /*001e*/ 	.short	(.L_2763 - .L_2762)
.L_2762:
        /*0020*/ 	.word	0x00000000
        /*0024*/ 	.short	0x0004
        /*0026*/ 	.short	0x0d6c
        /*0028*/ 	.byte	0x00, 0xf0, 0x11, 0x00


	//----- nvinfo : EIATTR_KPARAM_INFO
	.align		4
.L_2763:
        /*002c*/ 	.byte	0x04, 0x17
        /*002e*/ 	.short	(.L_2765 - .L_2764)
.L_2764:
        /*0030*/ 	.word	0x00000000
        /*0034*/ 	.short	0x0003
        /*0036*/ 	.short	0x0d68
        /*0038*/ 	.byte	0x00, 0xf0, 0x11, 0x00


	//----- nvinfo : EIATTR_KPARAM_INFO
	.align		4
.L_2765:
        /*003c*/ 	.byte	0x04, 0x17
        /*003e*/ 	.short	(.L_2767 - .L_2766)
.L_2766:
        /*0040*/ 	.word	0x00000000
        /*0044*/ 	.short	0x0002
        /*0046*/ 	.short	0x0d48
        /*0048*/ 	.byte	0x00, 0xf0, 0x81, 0x00


	//----- nvinfo : EIATTR_KPARAM_INFO
	.align		4
.L_2767:
        /*004c*/ 	.byte	0x04, 0x17
        /*004e*/ 	.short	(.L_2769 - .L_2768)
.L_2768:
        /*0050*/ 	.word	0x00000000
        /*0054*/ 	.short	0x0001
        /*0056*/ 	.short	0x0008
        /*0058*/ 	.byte	0x00, 0xf0, 0x01, 0x35


	//----- nvinfo : EIATTR_KPARAM_INFO
	.align		4
.L_2769:
        /*005c*/ 	.byte	0x04, 0x17
        /*005e*/ 	.short	(.L_2771 - .L_2770)
.L_2770:
        /*0060*/ 	.word	0x00000000
        /*0064*/ 	.short	0x0000
        /*0066*/ 	.short	0x0000
        /*0068*/ 	.byte	0x00, 0xf0, 0x21, 0x00


	//----- nvinfo : EIATTR_MAXREG_COUNT
	.align		4
.L_2771:
        /*006c*/ 	.byte	0x03, 0x1b
        /*006e*/ 	.short	0x00ff


	//----- nvinfo : EIATTR_MERCURY_ISA_VERSION
	.align		4
        /*0070*/ 	.byte	0x03, 0x5f
        /*0072*/ 	.short	0x0000


	//----- nvinfo : EIATTR_EXIT_INSTR_OFFSETS
	.align		4
        /*0074*/ 	.byte	0x04, 0x1c
        /*0076*/ 	.short	(.L_2773 - .L_2772)


	//   ....[0]....
.L_2772:
        /*0078*/ 	.word	0x00000090


	//   ....[1]....
        /*007c*/ 	.word	0x00000500


	//   ....[2]....
        /*0080*/ 	.word	0x00000bc0


	//----- nvinfo : EIATTR_CRS_STACK_SIZE
	.align		4
.L_2773:
        /*0084*/ 	.byte	0x04, 0x1e
        /*0086*/ 	.short	(.L_2775 - .L_2774)
.L_2774:
        /*0088*/ 	.word	0x00000000
.L_2775:


//--------------------- .nv.info._ZN2at6native40_GLOBAL__N__2351210d_8_Shape_cu_49f7391c26CatArrayBatchedCopy_contigINS1_10OpaqueTypeILj1EEEjLi3ELi64ELi64EEEvPT_NS1_25CatArrInputTensorMetadataIS5_T0_XT2_EXT3_EEENS1_16TensorSizeStrideIS8_Lj4EEEiS8_ --------------------------
	.section	.nv.info._ZN2at6native40_GLOBAL__N__2351210d_8_Shape_cu_49f7391c26CatArrayBatchedCopy_contigINS1_10OpaqueTypeILj1EEEjLi3ELi64ELi64EEEvPT_NS1_25CatArrInputTensorMetadataIS5_T0_XT2_EXT3_EEENS1_16TensorSizeStrideIS8_Lj4EEEiS8_,"",@"SHT_CUDA_INFO"
	.sectionflags	@""
	.align	4


	//----- nvinfo : EIATTR_CUDA_API_VERSION
	.align		4
        /*0000*/ 	.byte	0x04, 0x37
        /*0002*/ 	.short	(.L_2777 - .L_2776)
.L_2776:
        /*0004*/ 	.word	0x00000082


	//----- nvinfo : EIATTR_SW2861232_WAR
	.align		4
.L_2777:
        /*0008*/ 	.byte	0x01, 0x35
	.zero		2


	//----- nvinfo : EIATTR_PARAM_CBANK
	.align		4
        /*000c*/ 	.byte	0x04, 0x0a
        /*000e*/ 	.short	(.L_2779 - .L_2778)
	.align		4
.L_2778:
        /*0010*/ 	.word	index@(.nv.constant0._ZN2at6native40_GLOBAL__N__2351210d_8_Shape_cu_49f7391c26CatArrayBatchedCopy_contigINS1_10OpaqueTypeILj1EEEjLi3ELi64ELi64EEEvPT_NS1_25CatArrInputTensorMetadataIS5_T0_XT2_EXT3_EEENS1_16TensorSizeStrideIS8_Lj4EEEiS8_)
        /*0014*/ 	.short	0x0160
        /*0016*/ 	.short	0x0d70


	//----- nvinfo : EIATTR_CBANK_PARAM_SIZE
	.align		4
.L_2779:
        /*0018*/ 	.byte	0x03, 0x19
        /*001a*/ 	.short	0x0d70


	//----- nvinfo : EIATTR_KPARAM_INFO
	.align		4
        /*001c*/ 	.byte	0x04, 0x17
        /*001e*/ 	.short	(.L_2781 - .L_2780)
.L_2780:
        /*0020*/ 	.word	0x00000000
        /*0024*/ 	.short	0x0004
        /*0026*/ 	.short	0x0d6c
        /*0028*/ 	.byte	0x00, 0xf0, 0x11, 0x00


	//----- nvinfo : EIATTR_KPARAM_INFO
	.align		4
.L_2781:
        /*002c*/ 	.byte	0x04, 0x17
        /*002e*/ 	.short	(.L_2783 - .L_2782)
.L_2782:
        /*0030*/ 	.word	0x00000000
        /*0034*/ 	.short	0x0003
        /*0036*/ 	.short	0x0d68
        /*0038*/ 	.byte	0x00, 0xf0, 0x11, 0x00


	//----- nvinfo : EIATTR_KPARAM_INFO
	.align		4
.L_2783:
        /*003c*/ 	.byte	0x04, 0x17
        /*003e*/ 	.short	(.L_2785 - .L_2784)
.L_2784:
        /*0040*/ 	.word	0x00000000
        /*0044*/ 	.short	0x0002
        /*0046*/ 	.short	0x0d48
        /*0048*/ 	.byte	0x00, 0xf0, 0x81, 0x00


	//----- nvinfo : EIATTR_KPARAM_INFO
	.align		4
.L_2785:
        /*004c*/ 	.byte	0x04, 0x17
        /*004e*/ 	.short	(.L_2787 - .L_2786)
.L_2786:
        /*0050*/ 	.word	0x00000000
        /*0054*/ 	.short	0x0001
        /*0056*/ 	.short	0x0008
        /*0058*/ 	.byte	0x00, 0xf0, 0x01, 0x35


	//----- nvinfo : EIATTR_KPARAM_INFO
	.align		4
.L_2787:
        /*005c*/ 	.byte	0x04, 0x17
        /*005e*/ 	.short	(.L_2789 - .L_2788)
.L_2788:
        /*0060*/ 	.word	0x00000000
        /*0064*/ 	.short	0x0000
        /*0066*/ 	.short	0x0000
        /*0068*/ 	.byte	0x00, 0xf0, 0x21, 0x00


	//----- nvinfo : EIATTR_MAXREG_COUNT
	.align		4
.L_2789:
        /*006c*/ 	.byte	0x03, 0x1b
        /*006e*/ 	.short	0x00ff


	//----- nvinfo : EIATTR_MERCURY_ISA_VERSION
	.align		4
        /*0070*/ 	.byte	0x03, 0x5f
        /*0072*/ 	.short	0x0000


	//----- nvinfo : EIATTR_EXIT_INSTR_OFFSETS
	.align		4
        /*0074*/ 	.byte	0x04, 0x1c
        /*0076*/ 	.short	(.L_2791 - .L_2790)


	//   ....[0]....
.L_2790:
        /*0078*/ 	.word	0x00000090


	//   ....[1]....
        /*007c*/ 	.word	0x000004d0


	//----- nvinfo : EIATTR_CRS_STACK_SIZE
	.align		4
.L_2791:
        /*0080*/ 	.byte	0x04, 0x1e
        /*0082*/ 	.short	(.L_2793 - .L_2792)
.L_2792:
        /*0084*/ 	.word	0x00000000
.L_2793:


//--------------------- .nv.info._ZN2at6native40_GLOBAL__N__2351210d_8_Shape_cu_49f7391c35CatArrayBatchedCopy_alignedK_contigINS1_10OpaqueTypeILj1EEEjLi3ELi64ELi64ELi8EEEvPT_NS1_25CatArrInputTensorMetadataIS5_T0_XT2_EXT3_EEENS1_16TensorSizeStrideIS8_Lj4EEEiS8_ --------------------------
	.section	.nv.info._ZN2at6native40_GLOBAL__N__2351210d_8_Shape_cu_49f7391c35CatArrayBatchedCopy_alignedK_contigINS1_10OpaqueTypeILj1EEEjLi3ELi64ELi64ELi8EEEvPT_NS1_25CatArrInputTensorMetadataIS5_T0_XT2_EXT3_EEENS1_16TensorSizeStrideIS8_Lj4EEEiS8_,"",@"SHT_CUDA_INFO"
	.sectionflags	@""
	.align	4


	//----- nvinfo : EIATTR_CUDA_API_VERSION
	.align		4
        /*0000*/ 	.byte	0x04, 0x37
        /*0002*/ 	.short	(.L_2795 - .L_2794)
.L_2794:
        /*0004*/ 	.word	0x00000082


	//----- nvinfo : EIATTR_SW2861232_WAR
	.align		4
.L_2795:
        /*0008*/ 	.byte	0x01, 0x35
	.zero		2


	//----- nvinfo : EIATTR_PARAM_CBANK
	.align		4
        /*000c*/ 	.byte	0x04, 0x0a
        /*000e*/ 	.short	(.L_2797 - .L_2796)
	.align		4
.L_2796:
        /*0010*/ 	.word	index@(.nv.constant0._ZN2at6native40_GLOBAL__N__2351210d_8_Shape_cu_49f7391c35CatArrayBatchedCopy_alignedK_contigINS1_10OpaqueTypeILj1EEEjLi3ELi64ELi64ELi8EEEvPT_NS1_25CatArrInputTensorMetadataIS5_T0_XT2_EXT3_EEENS1_16TensorSizeStrideIS8_Lj4EEEiS8_)
        /*0014*/ 	.short	0x0160
        /*0016*/ 	.short	0x0d70


	//----- nvinfo : EIATTR_CBANK_PARAM_SIZE
	.align		4
.L_2797:
        /*0018*/ 	.byte	0x03, 0x19
        /*001a*/ 	.short	0x0d70


	//----- nvinfo : EIATTR_KPARAM_INFO
	.align		4
        /*001c*/ 	.byte	0x04, 0x17
        /*001e*/ 	.short	(.L_2799 - .L_2798)
.L_2798:
        /*0020*/ 	.word	0x00000000
        /*0024*/ 	.short	0x0004
        /*0026*/ 	.short	0x0d6c
        /*0028*/ 	.byte	0x00, 0xf0, 0x11, 0x00


	//----- nvinfo : EIATTR_KPARAM_INFO
	.align		4
.L_2799:
        /*002c*/ 	.byte	0x04, 0x17
        /*002e*/ 	.short	(.L_2801 - .L_2800)
.L_2800:
        /*0030*/ 	.word	0x00000000
        /*0034*/ 	.short	0x0003
        /*0036*/ 	.short	0x0d68
        /*0038*/ 	.byte	0x00, 0xf0, 0x11, 0x00


	//----- nvinfo : EIATTR_KPARAM_INFO
	.align		4
.L_2801:
        /*003c*/ 	.byte	0x04, 0x17
        /*003e*/ 	.short	(.L_2803 - .L_2802)
.L_2802:
        /*0040*/ 	.word	0x00000000
        /*0044*/ 	.short	0x0002
        /*0046*/ 	.short	0x0d48
        /*0048*/ 	.byte	0x00, 0xf0, 0x81, 0x00


	//----- nvinfo : EIATTR_KPARAM_INFO
	.align		4
.L_2803:
        /*004c*/ 	.byte	0x04, 0x17
        /*004e*/ 	.short	(.L_2805 - .L_2804)
.L_2804:
        /*0050*/ 	.word	0x00000000
        /*0054*/ 	.short	0x0001
        /*0056*/ 	.short	0x0008
        /*0058*/ 	.byte	0x00, 0xf0, 0x01, 0x35


	//----- nvinfo : EIATTR_KPARAM_INFO
	.align		4
.L_2805:
        /*005c*/ 	.byte	0x04, 0x17
        /*005e*/ 	.short	(.L_2807 - .L_2806)
.L_2806:
        /*0060*/ 	.word	0x00000000
        /*0064*/ 	.short	0x0000
        /*0066*/ 	.short	0x0000
        /*0068*/ 	.byte	0x00, 0xf0, 0x21, 0x00


	//----- nvinfo : EIATTR_MAXREG_COUNT
	.align		4
.L_2807:
        /*006c*/ 	.byte	0x03, 0x1b
        /*006e*/ 	.short	0x00ff


	//----- nvinfo : EIATTR_MERCURY_ISA_VERSION
	.align		4
        /*0070*/ 	.byte	0x03, 0x5f
        /*0072*/ 	.short	0x0000


	//----- nvinfo : EIATTR_EXIT_INSTR_OFFSETS
	.align		4
        /*0074*/ 	.byte	0x04, 0x1c
        /*0076*/ 	.short	(.L_2809 - .L_2808)


	//   ....[0]....
.L_2808:
        /*0078*/ 	.word	0x000000a0


	//   ....[1]....
        /*007c*/ 	.word	0x00001330


	//   ....[2]....
        /*0080*/ 	.word	0x000017b0


	//   ....[3]....
        /*0084*/ 	.word	0x000021b0


	//----- nvinfo : EIATTR_CRS_STACK_SIZE
	.align		4
.L_2809:
        /*0088*/ 	.byte	0x04, 0x1e
        /*008a*/ 	.short	(.L_2811 - .L_2810)
.L_2810:
        /*008c*/ 	.word	0x00000000
.L_2811:


//--------------------- .nv.info._ZN2at6native40_GLOBAL__N__2351210d_8_Shape_cu_49f7391c35CatArrayBatchedCopy_alignedK_contigINS1_10OpaqueTypeILj1EEEjLi3ELi64ELi64ELi16EEEvPT_NS1_25CatArrInputTensorMetadataIS5_T0_XT2_EXT3_EEENS1_16TensorSizeStrideIS8_Lj4EEEiS8_ --------------------------
	.section	.nv.info._ZN2at6native40_GLOBAL__N__2351210d_8_Shape_cu_49f7391c35CatArrayBatchedCopy_alignedK_contigINS1_10OpaqueTypeILj1EEEjLi3ELi64ELi64ELi16EEEvPT_NS1_25CatArrInputTensorMetadataIS5_T0_XT2_EXT3_EEENS1_16TensorSizeStrideIS8_Lj4EEEiS8_,"",@"SHT_CUDA_INFO"
	.sectionflags	@""
	.align	4


	//----- nvinfo : EIATTR_CUDA_API_VERSION
	.align		4
        /*0000*/ 	.byte	0x04, 0x37
        /*0002*/ 	.short	(.L_2813 - .L_2812)
.L_2812:
        /*0004*/ 	.word	0x00000082


	//----- nvinfo : EIATTR_SW2861232_WAR
	.align		4
.L_2813:
        /*0008*/ 	.byte	0x01, 0x35
	.zero		2


	//----- nvinfo : EIATTR_PARAM_CBANK
	.align		4
        /*000c*/ 	.byte	0x04, 0x0a
        /*000e*/ 	.short	(.L_2815 - .L_2814)
	.align		4
.L_2814:
        /*0010*/ 	.word	index@(.nv.constant0._ZN2at6native40_GLOBAL__N__2351210d_8_Shape_cu_49f7391c35CatArrayBatchedCopy_alignedK_contigINS1_10OpaqueTypeILj1EEEjLi3ELi64ELi64ELi16EEEvPT_NS1_25CatArrInputTensorMetadataIS5_T0_XT2_EXT3_EEENS1_16TensorSizeStrideIS8_Lj4EEEiS8_)
        /*0014*/ 	.short	0x0160
        /*0016*/ 	.short	0x0d70


	//----- nvinfo : EIATTR_CBANK_PARAM_SIZE
	.align		4
.L_2815:
        /*0018*/ 	.byte	0x03, 0x19
        /*001a*/ 	.short	0x0d70


	//----- nvinfo : EIATTR_KPARAM_INFO
	.align		4
        /*001c*/ 	.byte	0x04, 0x17
        /*001e*/ 	.short	(.L_2817 - .L_2816)
.L_2816:
        /*0020*/ 	.word	0x00000000
        /*0024*/ 	.short	0x0004
        /*0026*/ 	.short	0x0d6c
        /*0028*/ 	.byte	0x00, 0xf0, 0x11, 0x00


	//----- nvinfo : EIATTR_KPARAM_INFO
	.align		4
.L_2817:
        /*002c*/ 	.byte	0x04, 0x17
        /*002e*/ 	.short	(.L_2819 - .L_2818)
.L_2818:
        /*0030*/ 	.word	0x00000000
        /*0034*/ 	.short	0x0003
        /*0036*/ 	.short	0x0d68
        /*0038*/ 	.byte	0x00, 0xf0, 0x11, 0x00


	//----- nvinfo : EIATTR_KPARAM_INFO
	.align		4
.L_2819:
        /*003c*/ 	.byte	0x04, 0x17
        /*003e*/ 	.short	(.L_2821 - .L_2820)
.L_2820:
        /*0040*/ 	.word	0x00000000
        /*0044*/ 	.short	0x0002
        /*0046*/ 	.short	0x0d48
        /*0048*/ 	.byte	0x00, 0xf0, 0x81, 0x00


	//----- nvinfo : EIATTR_KPARAM_INFO
	.align		4
.L_2821:
        /*004c*/ 	.byte	0x04, 0x17
        /*004e*/ 	.short	(.L_2823 - .L_2822)
.L_2822:
        /*0050*/ 	.word	0x00000000
        /*0054*/ 	.short	0x0001
        /*0056*/ 	.short	0x0008
        /*0058*/ 	.byte	0x00, 0xf0, 0x01, 0x35


	//----- nvinfo : EIATTR_KPARAM_INFO
	.align		4
.L_2823:
        /*005c*/ 	.byte	0x04, 0x17
        /*005e*/ 	.short	(.L_2825 - .L_2824)
.L_2824:
        /*0060*/ 	.word	0x00000000
        /*0064*/ 	.short	0x0000
        /*0066*/ 	.short	0x0000
        /*0068*/ 	.byte	0x00, 0xf0, 0x21, 0x00


	//----- nvinfo : EIATTR_MAXREG_COUNT
	.align		4
.L_2825:
        /*006c*/ 	.byte	0x03, 0x1b
        /*006e*/ 	.short	0x00ff


	//----- nvinfo : EIATTR_MERCURY_ISA_VERSION
	.align		4
        /*0070*/ 	.byte	0x03, 0x5f
        /*0072*/ 	.short	0x0000


	//----- nvinfo : EIATTR_EXIT_INSTR_OFFSETS
	.align		4
        /*0074*/ 	.byte	0x04, 0x1c
        /*0076*/ 	.short	(.L_2827 - .L_2826)


	//   ....[0]....
.L_2826:
        /*0078*/ 	.word	0x000000a0


	//   ....[1]....
        /*007c*/ 	.word	0x000022e0


	//   ....[2]....
        /*0080*/ 	.word	0x00002760


	//   ....[3]....
        /*0084*/ 	.word	0x00003160


	//----- nvinfo : EIATTR_CRS_STACK_SIZE
	.align		4
.L_2827:
        /*0088*/ 	.byte	0x04, 0x1e
        /*008a*/ 	.short	(.L_2829 - .L_2828)
.L_2828:
        /*008c*/ 	.word	0x00000000
.L_2829:


//--------------------- .nv.info._ZN2at6native40_GLOBAL__N__2351210d_8_Shape_cu_49f7391c30CatArrayBatchedCopy_vectorizedINS1_10OpaqueTypeILj1EEEjLi3ELi64ELi64ELi16ELi16EEEvPcNS1_25CatArrInputTensorMetadataIT_T0_XT2_EXT3_EEENS1_16TensorSizeStrideIS8_Lj4EEEiS8_ --------------------------
	.section	.nv.info._ZN2at6native40_GLOBAL__N__2351210d_8_Shape_cu_49f7391c30CatArrayBatchedCopy_vectorizedINS1_10OpaqueTypeILj1EEEjLi3ELi64ELi64ELi16ELi16EEEvPcNS1_25CatArrInputTensorMetadataIT_T0_XT2_EXT3_EEENS1_16TensorSizeStrideIS8_Lj4EEEiS8_,"",@"SHT_CUDA_INFO"
	.sectionflags	@""
	.align	4


	//----- nvinfo : EIATTR_CUDA_API_VERSION
	.align		4
        /*0000*/ 	.byte	0x04, 0x37
        /*0002*/ 	.short	(.L_2831 - .L_2830)
.L_2830:
        /*0004*/ 	.word	0x00000082


	//----- nvinfo : EIATTR_SW2861232_WAR
	.align		4
.L_2831:
        /*0008*/ 	.byte	0x01, 0x35
	.zero		2


	//----- nvinfo : EIATTR_PARAM_CBANK
	.align		4
        /*000c*/ 	.byte	0x04, 0x0a
        /*000e*/ 	.short	(.L_2833 - .L_2832)
	.align		4
.L_2832:
        /*0010*/ 	.word	index@(.nv.constant0._ZN2at6native40_GLOBAL__N__2351210d_8_Shape_cu_49f7391c30CatArrayBatchedCopy_vectorizedINS1_10OpaqueTypeILj1EEEjLi3ELi64ELi64ELi16ELi16EEEvPcNS1_25CatArrInputTensorMetadataIT_T0_XT2_EXT3_EEENS1_16TensorSizeStrideIS8_Lj4EEEiS8_)
        /*0014*/ 	.short	0x0160
        /*0016*/ 	.short	0x0d70


	//----- nvinfo : EIATTR_CBANK_PARAM_SIZE
	.align		4
.L_2833:
        /*0018*/ 	.byte	0x03, 0x19
        /*001a*/ 	.short	0x0d70


	//----- nvinfo : EIATTR_KPARAM_INFO
	.align		4
        /*001c*/ 	.byte	0x04, 0x17
        /*001e*/ 	.short	(.L_2835 - .L_2834)
.L_2834:
        /*0020*/ 	.word	0x00000000
        /*0024*/ 	.short	0x0004
        /*0026*/ 	.short	0x0d6c
        /*0028*/ 	.byte	0x00, 0xf0, 0x11, 0x00


	//----- nvinfo : EIATTR_KPARAM_INFO
	.align		4
.L_2835:
        /*002c*/ 	.byte	0x04, 0x17
        /*002e*/ 	.short	(.L_2837 - .L_2836)
.L_2836:
        /*0030*/ 	.word	0x00000000
        /*0034*/ 	.short	0x0003
        /*0036*/ 	.short	0x0d68
        /*0038*/ 	.byte	0x00, 0xf0, 0x11, 0x00


	//----- nvinfo : EIATTR_KPARAM_INFO
	.align		4
.L_2837:
        /*003c*/ 	.byte	0x04, 0x17
        /*003e*/ 	.short	(.L_2839 - .L_2838)
.L_2838:
        /*0040*/ 	.word	0x00000000
        /*0044*/ 	.short	0x0002
        /*0046*/ 	.short	0x0d48
        /*0048*/ 	.byte	0x00, 0xf0, 0x81, 0x00


	//----- nvinfo : EIATTR_KPARAM_INFO
	.align		4
.L_2839:
        /*004c*/ 	.byte	0x04, 0x17
        /*004e*/ 	.short	(.L_2841 - .L_2840)
.L_2840:
        /*0050*/ 	.word	0x00000000
        /*0054*/ 	.short	0x0001
        /*0056*/ 	.short	0x0008
        /*0058*/ 	.byte	0x00, 0xf0, 0x01, 0x35


	//----- nvinfo : EIATTR_KPARAM_INFO
	.align		4
.L_2841:
        /*005c*/ 	.byte	0x04, 0x17
        /*005e*/ 	.short	(.L_2843 - .L_2842)
.L_2842:
        /*0060*/ 	.word	0x00000000
        /*0064*/ 	.short	0x0000
        /*0066*/ 	.short	0x0000
        /*0068*/ 	.byte	0x00, 0xf0, 0x21, 0x00


	//----- nvinfo : EIATTR_MAXREG_COUNT
	.align		4
.L_2843:
        /*006c*/ 	.byte	0x03, 0x1b
        /*006e*/ 	.short	0x00ff


	//----- nvinfo : EIATTR_MERCURY_ISA_VERSION
	.align		4
        /*0070*/ 	.byte	0x03, 0x5f
        /*0072*/ 	.short	0x0000


	//----- nvinfo : EIATTR_EXIT_INSTR_OFFSETS
	.align		4
        /*0074*/ 	.byte	0x04, 0x1c
        /*0076*/ 	.short	(.L_2845 - .L_2844)


	//   ....[0]....
.L_2844:
        /*0078*/ 	.word	0x000000a0


	//   ....[1]....
        /*007c*/ 	.word	0x00000520


	//----- nvinfo : EIATTR_CRS_STACK_SIZE
	.align		4
.L_2845:
        /*0080*/ 	.byte	0x04, 0x1e
        /*0082*/ 	.short	(.L_2847 - .L_2846)
.L_2846:
        /*0084*/ 	.word	0x00000000
.L_2847:


//--------------------- .nv.info._ZN2at6native40_GLOBAL__N__2351210d_8_Shape_cu_49f7391c19CatArrayBatchedCopyINS1_10OpaqueTypeILj1EEEjLi2ELi64ELi64EEEvPT_NS1_25CatArrInputTensorMetadataIS5_T0_XT2_EXT3_EEENS1_16TensorSizeStrideIS8_Lj4EEEiS8_ --------------------------
	.section	.nv.info._ZN2at6native40_GLOBAL__N__2351210d_8_Shape_cu_49f7391c19CatArrayBatchedCopyINS1_10OpaqueTypeILj1EEEjLi2ELi64ELi64EEEvPT_NS1_25CatArrInputTensorMetadataIS5_T0_XT2_EXT3_EEENS1_16TensorSizeStrideIS8_Lj4EEEiS8_,"",@"SHT_CUDA_INFO"
	.sectionflags	@""
	.align	4


	//----- nvinfo : EIATTR_CUDA_API_VERSION
	.align		4
        /*0000*/ 	.byte	0x04, 0x37
        /*0002*/ 	.short	(.L_2849 - .L_2848)
.L_2848:
        /*0004*/ 	.word	0x00000082


	//----- nvinfo : EIATTR_SW2861232_WAR
	.align		4
.L_2849:
        /*0008*/ 	.byte	0x01, 0x35
	.zero		2


	//----- nvinfo : EIATTR_PARAM_CBANK
	.align		4
        /*000c*/ 	.byte	0x04, 0x0a
        /*000e*/ 	.short	(.L_2851 - .L_2850)
	.align		4
.L_2850:
        /*0010*/ 	.word	index@(.nv.constant0._ZN2at6native40_GLOBAL__N__2351210d_8_Shape_cu_49f7391c19CatArrayBatchedCopyINS1_10OpaqueTypeILj1EEEjLi2ELi64ELi64EEEvPT_NS1_25CatArrInputTensorMetadataIS5_T0_XT2_EXT3_EEENS1_16TensorSizeStrideIS8_Lj4EEEiS8_)
        /*0014*/ 	.short	0x0160
        /*0016*/ 	.short	0x0d70


	//----- nvinfo : EIATTR_CBANK_PARAM_SIZE
	.align		4
.L_2851:
        /*0018*/ 	.byte	0x03, 0x19
        /*001a*/ 	.short	0x0d70


	//----- nvinfo : EIATTR_KPARAM_INFO
	.align		4
        /*001c*/ 	.byte	0x04, 0x17
        /*001e*/ 	.short	(.L_2853 - .L_2852)
.L_2852:
        /*0020*/ 	.word	0x00000000
        /*0024*/ 	.short	0x0004
        /*0026*/ 	.short	0x0d6c
        /*0028*/ 	.byte	0x00, 0xf0, 0x11, 0x00


	//----- nvinfo : EIATTR_KPARAM_INFO
	.align		4
.L_2853:
        /*002c*/ 	.byte	0x04, 0x17
        /*002e*/ 	.short	(.L_2855 - .L_2854)
.L_2854:
        /*0030*/ 	.word	0x00000000
        /*0034*/ 	.short	0x0003
        /*0036*/ 	.short	0x0d68
        /*0038*/ 	.byte	0x00, 0xf0, 0x11, 0x00


	//----- nvinfo : EIATTR_KPARAM_INFO
	.align		4
.L_2855:
        /*003c*/ 	.byte	0x04, 0x17
        /*003e*/ 	.short	(.L_2857 - .L_2856)
.L_2856:
        /*0040*/ 	.word	0x00000000
        /*0044*/ 	.short	0x0002
        /*0046*/ 	.short	0x0d48
        /*0048*/ 	.byte	0x00, 0xf0, 0x81, 0x00


	//----- nvinfo : EIATTR_KPARAM_INFO
	.align		4
.L_2857:
        /*004c*/ 	.byte	0x04, 0x17
        /*004e*/ 	.short	(.L_2859 - .L_2858)
.L_2858:
        /*0050*/ 	.word	0x00000000
        /*0054*/ 	.short	0x0001
        /*0056*/ 	.short	0x0008
        /*0058*/ 	.byte	0x00, 0xf0, 0x01, 0x35


	//----- nvinfo : EIATTR_KPARAM_INFO
	.align		4
.L_2859:
        /*005c*/ 	.byte	0x04, 0x17
        /*005e*/ 	.short	(.L_2861 - .L_2860)
.L_2860:
        /*0060*/ 	.word	0x00000000
        /*0064*/ 	.short	0x0000
        /*0066*/ 	.short	0x0000
        /*0068*/ 	.byte	0x00, 0xf0, 0x21, 0x00


	//----- nvinfo : EIATTR_MAXREG_COUNT
	.align		4
.L_2861:
        /*006c*/ 	.byte	0x03, 0x1b
        /*006e*/ 	.short	0x00ff


	//----- nvinfo : EIATTR_MERCURY_ISA_VERSION
	.align		4
        /*0070*/ 	.byte	0x03, 0x5f
        /*0072*/ 	.short	0x0000


	//----- nvinfo : EIATTR_EXIT_INSTR_OFFSETS
	.align		4
        /*0074*/ 	.byte	0x04, 0x1c
        /*0076*/ 	.short	(.L_2863 - .L_2862)


	//   ....[0]....
.L_2862:
        /*0078*/ 	.word	0x00000090


	//   ....[1]....
        /*007c*/ 	.word	0x00000380


	//   ....[2]....
        /*0080*/ 	.word	0x00000740


	//----- nvinfo : EIATTR_CRS_STACK_SIZE
	.align		4
.L_2863:
        /*0084*/ 	.byte	0x04, 0x1e
        /*0086*/ 	.short	(.L_2865 - .L_2864)
.L_2864:
        /*0088*/ 	.word	0x00000000
.L_2865:


//--------------------- .nv.info._ZN2at6native40_GLOBAL__N__2351210d_8_Shape_cu_49f7391c26CatArrayBatchedCopy_contigINS1_10OpaqueTypeILj1EEEjLi2ELi64ELi64EEEvPT_NS1_25CatArrInputTensorMetadataIS5_T0_XT2_EXT3_EEENS1_16TensorSizeStrideIS8_Lj4EEEiS8_ --------------------------
	.section	.nv.info._ZN2at6native40_GLOBAL__N__2351210d_8_Shape_cu_49f7391c26CatArrayBatchedCopy_contigINS1_10OpaqueTypeILj1EEEjLi2ELi64ELi64EEEvPT_NS1_25CatArrInputTensorMetadataIS5_T0_XT2_EXT3_EEENS1_16TensorSizeStrideIS8_Lj4EEEiS8_,"",@"SHT_CUDA_INFO"
	.sectionflags	@""
	.align	4


	//----- nvinfo : EIATTR_CUDA_API_VERSION
	.align		4
        /*0000*/ 	.byte	0x04, 0x37
        /*0002*/ 	.short	(.L_2867 - .L_2866)
.L_2866:
        /*0004*/ 	.word	0x00000082


	//----- nvinfo : EIATTR_SW2861232_WAR
	.align		4
.L_2867:
        /*0008*/ 	.byte	0x01, 0x35
	.zero		2


	//----- nvinfo : EIATTR_PARAM_CBANK
	.align		4
        /*000c*/ 	.byte	0x04, 0x0a
        /*000e*/ 	.short	(.L_2869 - .L_2868)
	.align		4
.L_2868:
        /*0010*/ 	.word	index@(.nv.constant0._ZN2at6native40_GLOBAL__N__2351210d_8_Shape_cu_49f7391c26CatArrayBatchedCopy_contigINS1_10OpaqueTypeILj1EEEjLi2ELi64ELi64EEEvPT_NS1_25CatArrInputTensorMetadataIS5_T0_XT2_EXT3_EEENS1_16TensorSizeStrideIS8_Lj4EEEiS8_)
        /*0014*/ 	.short	0x0160
        /*0016*/ 	.short	0x0d70


	//----- nvinfo : EIATTR_CBANK_PARAM_SIZE
	.align		4
.L_2869:
        /*0018*/ 	.byte	0x03, 0x19
        /*001a*/ 	.short	0x0d70


	//----- nvinfo : EIATTR_KPARAM_INFO
	.align		4
        /*001c*/ 	.byte	0x04, 0x17
        /*001e*/ 	.short	(.L_2871 - .L_2870)
.L_2870:
        /*0020*/ 	.word	0x00000000
        /*0024*/ 	.short	0x0004
        /*0026*/ 	.short	0x0d6c
        /*0028*/ 	.byte	0x00, 0xf0, 0x11, 0x00


	//----- nvinfo : EIATTR_KPARAM_INFO
	.align		4
.L_2871:
        /*002c*/ 	.byte	0x04, 0x17
        /*002e*/ 	.short	(.L_2873 - .L_2872)
.L_2872:
        /*0030*/ 	.word	0x00000000
        /*0034*/ 	.short	0x0003
        /*0036*/ 	.short	0x0d68
        /*0038*/ 	.byte	0x00, 0xf0, 0x11, 0x00


	//----- nvinfo : EIATTR_KPARAM_INFO
	.align		4
.L_2873:
        /*003c*/ 	.byte	0x04, 0x17
        /*003e*/ 	.short	(.L_2875 - .L_2874)
.L_2874:
        /*0040*/ 	.word	0x00000000
        /*0044*/ 	.short	0x0002
        /*0046*/ 	.short	0x0d48
        /*0048*/ 	.byte	0x00, 0xf0, 0x81, 0x00


	//----- nvinfo : EIATTR_KPARAM_INFO
	.align		4
.L_2875:
        /*004c*/ 	.byte	0x04, 0x17
        /*004e*/ 	.short	(.L_2877 - .L_2876)
.L_2876:
        /*0050*/ 	.word	0x00000000
        /*0054*/ 	.short	0x0001
        /*0056*/ 	.short	0x0008
        /*0058*/ 	.byte	0x00, 0xf0, 0x01, 0x35


	//----- nvinfo : EIATTR_KPARAM_INFO
	.align		4
.L_2877:
        /*005c*/ 	.byte	0x04, 0x17
        /*005e*/ 	.short	(.L_2879 - .L_2878)
.L_2878:
        /*0060*/ 	.word	0x00000000
        /*0064*/ 	.short	0x0000
        /*0066*/ 	.short	0x0000
        /*0068*/ 	.byte	0x00, 0xf0, 0x21, 0x00


	//----- nvinfo : EIATTR_MAXREG_COUNT
	.align		4
.L_2879:
        /*006c*/ 	.byte	0x03, 0x1b
        /*006e*/ 	.short	0x00ff


	//----- nvinfo : EIATTR_MERCURY_ISA_VERSION
	.align		4
        /*0070*/ 	.byte	0x03, 0x5f
        /*0072*/ 	.short	0x0000


	//----- nvinfo : EIATTR_EXIT_INSTR_OFFSETS
	.align		4
        /*0074*/ 	.byte	0x04, 0x1c
        /*0076*/ 	.short	(.L_2881 - .L_2880)


	//   ....[0]....
.L_2880:
        /*0078*/ 	.word	0x00000090


	//   ....[1]....
        /*007c*/ 	.word	0x00000340


	//----- nvinfo : EIATTR_CRS_STACK_SIZE
	.align		4
.L_2881:
        /*0080*/ 	.byte	0x04, 0x1e
        /*0082*/ 	.short	(.L_2883 - .L_2882)
.L_2882:
        /*0084*/ 	.word	0x00000000
.L_2883:


//--------------------- .nv.info._ZN2at6native40_GLOBAL__N__2351210d_8_Shape_cu_49f7391c35CatArrayBatchedCopy_alignedK_contigINS1_10OpaqueTypeILj1EEEjLi2ELi64ELi64ELi8EEEvPT_NS1_25CatArrInputTensorMetadataIS5_T0_XT2_EXT3_EEENS1_16TensorSizeStrideIS8_Lj4EEEiS8_ --------------------------
	.section	.nv.info._ZN2at6native40_GLOBAL__N__2351210d_8_Shape_cu_49f7391c35CatArrayBatchedCopy_alignedK_contigINS1_10OpaqueTypeILj1EEEjLi2ELi64ELi64ELi8EEEvPT_NS1_25CatArrInputTensorMetadataIS5_T0_XT2_EXT3_EEENS1_16TensorSizeStrideIS8_Lj4EEEiS8_,"",@"SHT_CUDA_INFO"
	.sectionflags	@""
	.align	4


	//----- nvinfo : EIATTR_CUDA_API_VERSION
	.align		4
        /*0000*/ 	.byte	0x04, 0x37
        /*0002*/ 	.short	(.L_2885 - .L_2884)
.L_2884:
        /*0004*/ 	.word	0x00000082


	//----- nvinfo : EIATTR_SW2861232_WAR
	.align		4
.L_2885:
        /*0008*/ 	.byte	0x01, 0x35
	.zero		2


	//----- nvinfo : EIATTR_PARAM_CBANK
	.align		4
        /*000c*/ 	.byte	0x04, 0x0a
        /*000e*/ 	.short	(.L_2887 - .L_2886)
	.align		4
.L_2886:
        /*0010*/ 	.word	index@(.nv.constant0._ZN2at6native40_GLOBAL__N__2351210d_8_Shape_cu_49f7391c35CatArrayBatchedCopy_alignedK_contigINS1_10OpaqueTypeILj1EEEjLi2ELi64ELi64ELi8EEEvPT_NS1_25CatArrInputTensorMetadataIS5_T0_XT2_EXT3_EEENS1_16TensorSizeStrideIS8_Lj4EEEiS8_)
        /*0014*/ 	.short	0x0160
        /*0016*/ 	.short	0x0d70


	//----- nvinfo : EIATTR_CBANK_PARAM_SIZE
	.align		4
.L_2887:
        /*0018*/ 	.byte	0x03, 0x19
        /*001a*/ 	.short	0x0d70


	//----- nvinfo : EIATTR_KPARAM_INFO
	.align		4
        /*001c*/ 	.byte	0x04, 0x17
        /*001e*/ 	.short	(.L_2889 - .L_2888)
.L_2888:
        /*0020*/ 	.word	0x00000000
        /*0024*/ 	.short	0x0004
        /*0026*/ 	.short	0x0d6c
        /*0028*/ 	.byte	0x00, 0xf0, 0x11, 0x00


	//----- nvinfo : EIATTR_KPARAM_INFO
	.align		4
.L_2889:
        /*002c*/ 	.byte	0x04, 0x17
        /*002e*/ 	.short	(.L_2891 - .L_2890)
.L_2890:
        /*0030*/ 	.word	0x00000000
        /*0034*/ 	.short	0x0003
        /*0036*/ 	.short	0x0d68
        /*0038*/ 	.byte	0x00, 0xf0, 0x11, 0x00


	//----- nvinfo : EIATTR_KPARAM_INFO
	.align		4
.L_2891:
        /*003c*/ 	.byte	0x04, 0x17
        /*003e*/ 	.short	(.L_2893 - .L_2892)
.L_2892:
        /*0040*/ 	.word	0x00000000
        /*0044*/ 	.short	0x0002
        /*0046*/ 	.short	0x0d48
        /*0048*/ 	.byte	0x00, 0xf0, 0x81, 0x00


	//----- nvinfo : EIATTR_KPARAM_INFO
	.align		4
.L_2893:
        /*004c*/ 	.byte	0x04, 0x17
        /*004e*/ 	.short	(.L_2895 - .L_2894)
.L_2894:
        /*0050*/ 	.word	0x00000000
        /*0054*/ 	.short	0x0001
        /*0056*/ 	.short	0x0008
        /*0058*/ 	.byte	0x00, 0xf0, 0x01, 0x35


	//----- nvinfo : EIATTR_KPARAM_INFO
	.align		4
.L_2895:
        /*005c*/ 	.byte	0x04, 0x17
        /*005e*/ 	.short	(.L_2897 - .L_2896)
.L_2896:
        /*0060*/ 	.word	0x00000000
        /*0064*/ 	.short	0x0000
        /*0066*/ 	.short	0x0000
        /*0068*/ 	.byte	0x00, 0xf0, 0x21, 0x00


	//----- nvinfo : EIATTR_MAXREG_COUNT
	.align		4
.L_2897:
        /*006c*/ 	.byte	0x03, 0x1b
        /*006e*/ 	.short	0x00ff


	//----- nvinfo : EIATTR_MERCURY_ISA_VERSION
	.align		4
        /*0070*/ 	.byte	0x03, 0x5f
        /*0072*/ 	.short	0x0000


	//----- nvinfo : EIATTR_EXIT_INSTR_OFFSETS
	.align		4
        /*0074*/ 	.byte	0x04, 0x1c
        /*0076*/ 	.short	(.L_2899 - .L_2898)


	//   ....[0]....
.L_2898:
        /*0078*/ 	.word	0x000000a0


	//   ....[1]....
        /*007c*/ 	.word	0x00000c50


	//   ....[2]....
        /*0080*/ 	.word	0x00000f50


	//   ....[3]....
        /*0084*/ 	.word	0x00001590


	//----- nvinfo : EIATTR_CRS_STACK_SIZE
	.align		4
.L_2899:
        /*0088*/ 	.byte	0x04, 0x1e
        /*008a*/ 	.short	(.L_2901 - .L_2900)
.L_2900:
        /*008c*/ 	.word	0x00000000
.L_2901:


//--------------------- .nv.info._ZN2at6native40_GLOBAL__N__2351210d_8_Shape_cu_49f7391c35CatArrayBatchedCopy_alignedK_contigINS1_10OpaqueTypeILj1EEEjLi2ELi64ELi64ELi16EEEvPT_NS1_25CatArrInputTensorMetadataIS5_T0_XT2_EXT3_EEENS1_16TensorSizeStrideIS8_Lj4EEEiS8_ --------------------------
	.section	.nv.info._ZN2at6native40_GLOBAL__N__2351210d_8_Shape_cu_49f7391c35CatArrayBatchedCopy_alignedK_contigINS1_10OpaqueTypeILj1EEEjLi2ELi64ELi64ELi16EEEvPT_NS1_25CatArrInputTensorMetadataIS5_T0_XT2_EXT3_EEENS1_16TensorSizeStrideIS8_Lj4EEEiS8_,"",@"SHT_CUDA_INFO"
	.sectionflags	@""
	.align	4


	//----- nvinfo : EIATTR_CUDA_API_VERSION
	.align		4
        /*0000*/ 	.byte	0x04, 0x37
        /*0002*/ 	.short	(.L_2903 - .L_2902)
.L_2902:
        /*0004*/ 	.word	0x00000082


	//----- nvinfo : EIATTR_SW2861232_WAR
	.align		4
.L_2903:
        /*0008*/ 	.byte	0x01, 0x35
	.zero		2


	//----- nvinfo : EIATTR_PARAM_CBANK
	.align		4
        /*000c*/ 	.byte	0x04, 0x0a
        /*000e*/ 	.short	(.L_2905 - .L_2904)
	.align		4
.L_2904:
        /*0010*/ 	.word	index@(.nv.constant0._ZN2at6native40_GLOBAL__N__2351210d_8_Shape_cu_49f7391c35CatArrayBatchedCopy_alignedK_contigINS1_10OpaqueTypeILj1EEEjLi2ELi64ELi64ELi16EEEvPT_NS1_25CatArrInputTensorMetadataIS5_T0_XT2_EXT3_EEENS1_16TensorSizeStrideIS8_Lj4EEEiS8_)
        /*0014*/ 	.short	0x0160
        /*0016*/ 	.short	0x0d70


	//----- nvinfo : EIATTR_CBANK_PARAM_SIZE
	.align		4
.L_2905:
        /*0018*/ 	.byte	0x03, 0x19
        /*001a*/ 	.short	0x0d70


	//----- nvinfo : EIATTR_KPARAM_INFO
	.align		4
        /*001c*/ 	.byte	0x04, 0x17
        /*001e*/ 	.short	(.L_2907 - .L_2906)
.L_2906:
        /*0020*/ 	.word	0x00000000
        /*0024*/ 	.short	0x0004
        /*0026*/ 	.short	0x0d6c
        /*0028*/ 	.byte	0x00, 0xf0, 0x11, 0x00


	//----- nvinfo : EIATTR_KPARAM_INFO
	.align		4
.L_2907:
        /*002c*/ 	.byte	0x04, 0x17
        /*002e*/ 	.short	(.L_2909 - .L_2908)
.L_2908:
        /*0030*/ 	.word	0x00000000
        /*0034*/ 	.short	0x0003
        /*0036*/ 	.short	0x0d68
        /*0038*/ 	.byte	0x00, 0xf0, 0x11, 0x00


	//----- nvinfo : EIATTR_KPARAM_INFO
	.align		4
.L_2909:
        /*003c*/ 	.byte	0x04, 0x17
        /*003e*/ 	.short	(.L_2911 - .L_2910)
.L_2910:
        /*0040*/ 	.word	0x00000000
        /*0044*/ 	.short	0x0002
        /*0046*/ 	.short	0x0d48
        /*0048*/ 	.byte	0x00, 0xf0, 0x81, 0x00


	//----- nvinfo : EIATTR_KPARAM_INFO
	.align		4
.L_2911:
        /*004c*/ 	.byte	0x04, 0x17
        /*004e*/ 	.short	(.L_2913 - .L_2912)
.L_2912:
        /*0050*/ 	.word	0x00000000
        /*0054*/ 	.short	0x0001
        /*0056*/ 	.short	0x0008
        /*0058*/ 	.byte	0x00, 0xf0, 0x01, 0x35


	//----- nvinfo : EIATTR_KPARAM_INFO
	.align		4
.L_2913:
        /*005c*/ 	.byte	0x04, 0x17
        /*005e*/ 	.short	(.L_2915 - .L_2914)
.L_2914:
        /*0060*/ 	.word	0x00000000
        /*0064*/ 	.short	0x0000
        /*0066*/ 	.short	0x0000
        /*0068*/ 	.byte	0x00, 0xf0, 0x21, 0x00


	//----- nvinfo : EIATTR_MAXREG_COUNT
	.align		4
.L_2915:
        /*006c*/ 	.byte	0x03, 0x1b
        /*006e*/ 	.short	0x00ff


	//----- nvinfo : EIATTR_MERCURY_ISA_VERSION
	.align		4
        /*0070*/ 	.byte	0x03, 0x5f
        /*0072*/ 	.short	0x0000


	//----- nvinfo : EIATTR_EXIT_INSTR_OFFSETS
	.align		4
        /*0074*/ 	.byte	0x04, 0x1c
        /*0076*/ 	.short	(.L_2917 - .L_2916)


	//   ....[0]....
.L_2916:
        /*0078*/ 	.word	0x000000a0


	//   ....[1]....
        /*007c*/ 	.word	0x00001610


	//   ....[2]....
        /*0080*/ 	.word	0x00001920


	//   ....[3]....
        /*0084*/ 	.word	0x00001f60


	//----- nvinfo : EIATTR_CRS_STACK_SIZE
	.align		4
.L_2917:
        /*0088*/ 	.byte	0x04, 0x1e
        /*008a*/ 	.short	(.L_2919 - .L_2918)
.L_2918:
        /*008c*/ 	.word	0x00000000
.L_2919:


//--------------------- .nv.info._ZN2at6native40_GLOBAL__N__2351210d_8_Shape_cu_49f7391c30CatArrayBatchedCopy_vectorizedINS1_10OpaqueTypeILj1EEEjLi2ELi64ELi64ELi16ELi16EEEvPcNS1_25CatArrInputTensorMetadataIT_T0_XT2_EXT3_EEENS1_16TensorSizeStrideIS8_Lj4EEEiS8_ --------------------------
	.section	.nv.info._ZN2at6native40_GLOBAL__N__2351210d_8_Shape_cu_49f7391c30CatArrayBatchedCopy_vectorizedINS1_10OpaqueTypeILj1EEEjLi2ELi64ELi64ELi16ELi16EEEvPcNS1_25CatArrInputTensorMetadataIT_T0_XT2_EXT3_EEENS1_16TensorSizeStrideIS8_Lj4EEEiS8_,"",@"SHT_CUDA_INFO"
	.sectionflags	@""
	.align	4


	//----- nvinfo : EIATTR_CUDA_API_VERSION
	.align		4
        /*0000*/ 	.byte	0x04, 0x37
        /*0002*/ 	.short	(.L_2921 - .L_2920)
.L_2920:
        /*0004*/ 	.word	0x00000082


	//----- nvinfo : EIATTR_SW2861232_WAR
	.align		4
.L_2921:
        /*0008*/ 	.byte	0x01, 0x35
	.zero		2


	//----- nvinfo : EIATTR_PARAM_CBANK
	.align		4
        /*000c*/ 	.byte	0x04, 0x0a
        /*000e*/ 	.short	(.L_2923 - .L_2922)
	.align		4
.L_2922:
        /*0010*/ 	.word	index@(.nv.constant0._ZN2at6native40_GLOBAL__N__2351210d_8_Shape_cu_49f7391c30CatArrayBatchedCopy_vectorizedINS1_10OpaqueTypeILj1EEEjLi2ELi64ELi64ELi16ELi16EEEvPcNS1_25CatArrInputTensorMetadataIT_T0_XT2_EXT3_EEENS1_16TensorSizeStrideIS8_Lj4EEEiS8_)
        /*0014*/ 	.short	0x0160
        /*0016*/ 	.short	0x0d70


	//----- nvinfo : EIATTR_CBANK_PARAM_SIZE
	.align		4
.L_2923:
        /*0018*/ 	.byte	0x03, 0x19
        /*001a*/ 	.short	0x0d70


	//----- nvinfo : EIATTR_KPARAM_INFO
	.align		4
        /*001c*/ 	.byte	0x04, 0x17
        /*001e*/ 	.short	(.L_2925 - .L_2924)
.L_2924:
        /*0020*/ 	.word	0x00000000
        /*0024*/ 	.short	0x0004
        /*0026*/ 	.short	0x0d6c
        /*0028*/ 	.byte	0x00, 0xf0, 0x11, 0x00


	//----- nvinfo : EIATTR_KPARAM_INFO
	.align		4
.L_2925:
        /*002c*/ 	.byte	0x04, 0x17
        /*002e*/ 	.short	(.L_2927 - .L_2926)
.L_2926:
        /*0030*/ 	.word	0x00000000
        /*0034*/ 	.short	0x0003
        /*0036*/ 	.short	0x0d68
        /*0038*/ 	.byte	0x00, 0xf0, 0x11, 0x00


	//----- nvinfo : EIATTR_KPARAM_INFO
	.align		4
.L_2927:
        /*003c*/ 	.byte	0x04, 0x17
        /*003e*/ 	.short	(.L_2929 - .L_2928)
.L_2928:
        /*0040*/ 	.word	0x00000000
        /*0044*/ 	.short	0x0002
        /*0046*/ 	.short	0x0d48
        /*0048*/ 	.byte	0x00, 0xf0, 0x81, 0x00


	//----- nvinfo : EIATTR_KPARAM_INFO
	.align		4
.L_2929:
        /*004c*/ 	.byte	0x04, 0x17
        /*004e*/ 	.short	(.L_2931 - .L_2930)
.L_2930:
        /*0050*/ 	.word	0x00000000
        /*0054*/ 	.short	0x0001
        /*0056*/ 	.short	0x0008
        /*0058*/ 	.byte	0x00, 0xf0, 0x01, 0x35


	//----- nvinfo : EIATTR_KPARAM_INFO
	.align		4
.L_2931:
        /*005c*/ 	.byte	0x04, 0x17
        /*005e*/ 	.short	(.L_2933 - .L_2932)
.L_2932:
        /*0060*/ 	.word	0x00000000
        /*0064*/ 	.short	0x0000
        /*0066*/ 	.short	0x0000
        /*0068*/ 	.byte	0x00, 0xf0, 0x21, 0x00


	//----- nvinfo : EIATTR_MAXREG_COUNT
	.align		4
.L_2933:
        /*006c*/ 	.byte	0x03, 0x1b
        /*006e*/ 	.short	0x00ff


	//----- nvinfo : EIATTR_MERCURY_ISA_VERSION
	.align		4
        /*0070*/ 	.byte	0x03, 0x5f
        /*0072*/ 	.short	0x0000


	//----- nvinfo : EIATTR_EXIT_INSTR_OFFSETS
	.align		4
        /*0074*/ 	.byte	0x04, 0x1c
        /*0076*/ 	.short	(.L_2935 - .L_2934)


	//   ....[0]....
.L_2934:
        /*0078*/ 	.word	0x000000a0


	//   ....[1]....
        /*007c*/ 	.word	0x000003a0


	//----- nvinfo : EIATTR_CRS_STACK_SIZE
	.align		4
.L_2935:
        /*0080*/ 	.byte	0x04, 0x1e
        /*0082*/ 	.short	(.L_2937 - .L_2936)
.L_2936:
        /*0084*/ 	.word	0x00000000
.L_2937:


//--------------------- .nv.info._ZN2at6native40_GLOBAL__N__2351210d_8_Shape_cu_49f7391c19CatArrayBatchedCopyINS1_10OpaqueTypeILj1EEEjLi1ELi64ELi64EEEvPT_NS1_25CatArrInputTensorMetadataIS5_T0_XT2_EXT3_EEENS1_16TensorSizeStrideIS8_Lj4EEEiS8_ --------------------------
	.section	.nv.info._ZN2at6native40_GLOBAL__N__2351210d_8_Shape_cu_49f7391c19CatArrayBatchedCopyINS1_10OpaqueTypeILj1EEEjLi1ELi64ELi64EEEvPT_NS1_25CatArrInputTensorMetadataIS5_T0_XT2_EXT3_EEENS1_16TensorSizeStrideIS8_Lj4EEEiS8_,"",@"SHT_CUDA_INFO"
	.sectionflags	@""
	.align	4


	//----- nvinfo : EIATTR_CUDA_API_VERSION
	.align		4
        /*0000*/ 	.byte	0x04, 0x37
        /*0002*/ 	.short	(.L_2939 - .L_2938)
.L_2938:
        /*0004*/ 	.word	0x00000082


	//----- nvinfo : EIATTR_SW2861232_WAR
	.align		4
.L_2939:
        /*0008*/ 	.byte	0x01, 0x35
	.zero		2


	//----- nvinfo : EIATTR_PARAM_CBANK
	.align		4
        /*000c*/ 	.byte	0x04, 0x0a
        /*000e*/ 	.short	(.L_2941 - .L_2940)
	.align		4
.L_2940:
        /*0010*/ 	.word	index@(.nv.constant0._ZN2at6native40_GLOBAL__N__2351210d_8_Shape_cu_49f7391c19CatArrayBatchedCopyINS1_10OpaqueTypeILj1EEEjLi1ELi64ELi64EEEvPT_NS1_25CatArrInputTensorMetadataIS5_T0_XT2_EXT3_EEENS1_16TensorSizeStrideIS8_Lj4EEEiS8_)
        /*0014*/ 	.short	0x0160
        /*0016*/ 	.short	0x0d70


	//----- nvinfo : EIATTR_CBANK_PARAM_SIZE
	.align		4
.L_2941:
        /*0018*/ 	.byte	0x03, 0x19
        /*001a*/ 	.short	0x0d70


	//----- nvinfo : EIATTR_KPARAM_INFO
	.align		4
        /*001c*/ 	.byte	0x04, 0x17
        /*001e*/ 	.short	(.L_2943 - .L_2942)
.L_2942:
        /*0020*/ 	.word	0x00000000
        /*0024*/ 	.short	0x0004
        /*0026*/ 	.short	0x0d6c
        /*0028*/ 	.byte	0x00, 0xf0, 0x11, 0x00


	//----- nvinfo : EIATTR_KPARAM_INFO
	.align		4
.L_2943:
        /*002c*/ 	.byte	0x04, 0x17
        /*002e*/ 	.short	(.L_2945 - .L_2944)
.L_2944:
        /*0030*/ 	.word	0x00000000
        /*0034*/ 	.short	0x0003
        /*0036*/ 	.short	0x0d68
        /*0038*/ 	.byte	0x00, 0xf0, 0x11, 0x00


	//----- nvinfo : EIATTR_KPARAM_INFO
	.align		4
.L_2945:
        /*003c*/ 	.byte	0x04, 0x17
        /*003e*/ 	.short	(.L_2947 - .L_2946)
.L_2946:
        /*0040*/ 	.word	0x00000000
        /*0044*/ 	.short	0x0002
        /*0046*/ 	.short	0x0d48
        /*0048*/ 	.byte	0x00, 0xf0, 0x81, 0x00


	//----- nvinfo : EIATTR_KPARAM_INFO
	.align		4
.L_2947:
        /*004c*/ 	.byte	0x04, 0x17
        /*004e*/ 	.short	(.L_2949 - .L_2948)
.L_2948:
        /*0050*/ 	.word	0x00000000
        /*0054*/ 	.short	0x0001
        /*0056*/ 	.short	0x0008
        /*0058*/ 	.byte	0x00, 0xf0, 0x01, 0x35


	//----- nvinfo : EIATTR_KPARAM_INFO
	.align		4
.L_2949:
        /*005c*/ 	.byte	0x04, 0x17
        /*005e*/ 	.short	(.L_2951 - .L_2950)
.L_2950:
        /*0060*/ 	.word	0x00000000
        /*0064*/ 	.short	0x0000
        /*0066*/ 	.short	0x0000
        /*0068*/ 	.byte	0x00, 0xf0, 0x21, 0x00


	//----- nvinfo : EIATTR_MAXREG_COUNT
	.align		4
.L_2951:
        /*006c*/ 	.byte	0x03, 0x1b
        /*006e*/ 	.short	0x00ff


	//----- nvinfo : EIATTR_MERCURY_ISA_VERSION
	.align		4
        /*0070*/ 	.byte	0x03, 0x5f
        /*0072*/ 	.short	0x0000


	//----- nvinfo : EIATTR_EXIT_INSTR_OFFSETS
	.align		4
        /*0074*/ 	.byte	0x04, 0x1c
        /*0076*/ 	.short	(.L_2953 - .L_2952)


	//   ....[0]....
.L_2952:
        /*0078*/ 	.word	0x00000090


	//   ....[1]....
        /*007c*/ 	.word	0x00000200


	//   ....[2]....
        /*0080*/ 	.word	0x000002d0


	//----- nvinfo : EIATTR_CRS_STACK_SIZE
	.align		4
.L_2953:
        /*0084*/ 	.byte	0x04, 0x1e
        /*0086*/ 	.short	(.L_2955 - .L_2954)
.L_2954:
        /*0088*/ 	.word	0x00000000
.L_2955:


//--------------------- .nv.info._ZN2at6native40_GLOBAL__N__2351210d_8_Shape_cu_49f7391c26CatArrayBatchedCopy_contigINS1_10OpaqueTypeILj1EEEjLi1ELi64ELi64EEEvPT_NS1_25CatArrInputTensorMetadataIS5_T0_XT2_EXT3_EEENS1_16TensorSizeStrideIS8_Lj4EEEiS8_ --------------------------
	.section	.nv.info._ZN2at6native40_GLOBAL__N__2351210d_8_Shape_cu_49f7391c26CatArrayBatchedCopy_contigINS1_10OpaqueTypeILj1EEEjLi1ELi64ELi64EEEvPT_NS1_25CatArrInputTensorMetadataIS5_T0_XT2_EXT3_EEENS1_16TensorSizeStrideIS8_Lj4EEEiS8_,"",@"SHT_CUDA_INFO"
	.sectionflags	@""
	.align	4


	//----- nvinfo : EIATTR_CUDA_API_VERSION
	.align		4
        /*0000*/ 	.byte	0x04, 0x37
        /*0002*/ 	.short	(.L_2957 - .L_2956)
.L_2956:
        /*0004*/ 	.word	0x00000082


	//----- nvinfo : EIATTR_SW2861232_WAR
	.align		4
.L_2957:
        /*0008*/ 	.byte	0x01, 0x35
	.zero		2


	//----- nvinfo : EIATTR_PARAM_CBANK
	.align		4
        /*000c*/ 	.byte	0x04, 0x0a
        /*000e*/ 	.short	(.L_2959 - .L_2958)
	.align		4
.L_2958:
        /*0010*/ 	.word	index@(.nv.constant0._ZN2at6native40_GLOBAL__N__2351210d_8_Shape_cu_49f7391c26CatArrayBatchedCopy_contigINS1_10OpaqueTypeILj1EEEjLi1ELi64ELi64EEEvPT_NS1_25CatArrInputTensorMetadataIS5_T0_XT2_EXT3_EEENS1_16TensorSizeStrideIS8_Lj4EEEiS8_)
        /*0014*/ 	.short	0x0160
        /*0016*/ 	.short	0x0d70


	//----- nvinfo : EIATTR_CBANK_PARAM_SIZE
	.align		4
.L_2959:
        /*0018*/ 	.byte	0x03, 0x19
        /*001a*/ 	.short	0x0d70


	//----- nvinfo : EIATTR_KPARAM_INFO
	.align		4
        /*001c*/ 	.byte	0x04, 0x17
        /*001e*/ 	.short	(.L_2961 - .L_2960)
.L_2960:
        /*0020*/ 	.word	0x00000000
        /*0024*/ 	.short	0x0004
        /*0026*/ 	.short	0x0d6c
        /*0028*/ 	.byte	0x00, 0xf0, 0x11, 0x00


	//----- nvinfo : EIATTR_KPARAM_INFO
	.align		4
.L_2961:
        /*002c*/ 	.byte	0x04, 0x17
        /*002e*/ 	.short	(.L_2963 - .L_2962)
.L_2962:
        /*0030*/ 	.word	0x00000000
        /*0034*/ 	.short	0x0003
        /*0036*/ 	.short	0x0d68
        /*0038*/ 	.byte	0x00, 0xf0, 0x11, 0x00


	//----- nvinfo : EIATTR_KPARAM_INFO
	.align		4
.L_2963:
        /*003c*/ 	.byte	0x04, 0x17
        /*003e*/ 	.short	(.L_2965 - .L_2964)
.L_2964:
        /*0040*/ 	.word	0x00000000
        /*0044*/ 	.short	0x0002
        /*0046*/ 	.short	0x0d48
        /*0048*/ 	.byte	0x00, 0xf0, 0x81, 0x00


	//----- nvinfo : EIATTR_KPARAM_INFO
	.align		4
.L_2965:
        /*004c*/ 	.byte	0x04, 0x17
        /*004e*/ 	.short	(.L_2967 - .L_2966)
.L_2966:
        /*0050*/ 	.word	0x00000000
        /*0054*/ 	.short	0x0001
        /*0056*/ 	.short	0x0008
        /*0058*/ 	.byte	0x00, 0xf0, 0x01, 0x35


	//----- nvinfo : EIATTR_KPARAM_INFO
	.align		4
.L_2967:
        /*005c*/ 	.byte	0x04, 0x17
        /*005e*/ 	.short	(.L_2969 - .L_2968)
.L_2968:
        /*0060*/ 	.word	0x00000000
        /*0064*/ 	.short	0x0000
        /*0066*/ 	.short	0x0000
        /*0068*/ 	.byte	0x00, 0xf0, 0x21, 0x00


	//----- nvinfo : EIATTR_MAXREG_COUNT
	.align		4
.L_2969:
        /*006c*/ 	.byte	0x03, 0x1b
        /*006e*/ 	.short	0x00ff


	//----- nvinfo : EIATTR_MERCURY_ISA_VERSION
	.align		4
        /*0070*/ 	.byte	0x03, 0x5f
        /*0072*/ 	.short	0x0000


	//----- nvinfo : EIATTR_EXIT_INSTR_OFFSETS
	.align		4
        /*0074*/ 	.byte	0x04, 0x1c
        /*0076*/ 	.short	(.L_2971 - .L_2970)


	//   ....[0]....
.L_2970:
        /*0078*/ 	.word	0x00000090


	//   ....[1]....
        /*007c*/ 	.word	0x000001a0


	//----- nvinfo : EIATTR_CRS_STACK_SIZE
	.align		4
.L_2971:
        /*0080*/ 	.byte	0x04, 0x1e
        /*0082*/ 	.short	(.L_2973 - .L_2972)
.L_2972:
        /*0084*/ 	.word	0x00000000
.L_2973:


//--------------------- .nv.info._ZN2at6native40_GLOBAL__N__2351210d_8_Shape_cu_49f7391c35CatArrayBatchedCopy_alignedK_contigINS1_10OpaqueTypeILj1EEEjLi1ELi64ELi64ELi8EEEvPT_NS1_25CatArrInputTensorMetadataIS5_T0_XT2_EXT3_EEENS1_16TensorSizeStrideIS8_Lj4EEEiS8_ --------------------------
	.section	.nv.info._ZN2at6native40_GLOBAL__N__2351210d_8_Shape_cu_49f7391c35CatArrayBatchedCopy_alignedK_contigINS1_10OpaqueTypeILj1EEEjLi1ELi64ELi64ELi8EEEvPT_NS1_25CatArrInputTensorMetadataIS5_T0_XT2_EXT3_EEENS1_16TensorSizeStrideIS8_Lj4EEEiS8_,"",@"SHT_CUDA_INFO"
	.sectionflags	@""
	.align	4


	//----- nvinfo : EIATTR_CUDA_API_VERSION
	.align		4
        /*0000*/ 	.byte	0x04, 0x37
        /*0002*/ 	.short	(.L_2975 - .L_2974)
.L_2974:
        /*0004*/ 	.word	0x00000082


	//----- nvinfo : EIATTR_SW2861232_WAR
	.align		4
.L_2975:
        /*0008*/ 	.byte	0x01, 0x35
	.zero		2


	//----- nvinfo : EIATTR_PARAM_CBANK
	.align		4
        /*000c*/ 	.byte	0x04, 0x0a
        /*000e*/ 	.short	(.L_2977 - .L_2976)
	.align		4
.L_2976:
        /*0010*/ 	.word	index@(.nv.constant0._ZN2at6native40_GLOBAL__N__2351210d_8_Shape_cu_49f7391c35CatArrayBatchedCopy_alignedK_contigINS1_10OpaqueTypeILj1EEEjLi1ELi64ELi64ELi8EEEvPT_NS1_25CatArrInputTensorMetadataIS5_T0_XT2_EXT3_EEENS1_16TensorSizeStrideIS8_Lj4EEEiS8_)
        /*0014*/ 	.short	0x0160
        /*0016*/ 	.short	0x0d70


	//----- nvinfo : EIATTR_CBANK_PARAM_SIZE
	.align		4
.L_2977:
        /*0018*/ 	.byte	0x03, 0x19
        /*001a*/ 	.short	0x0d70


	//----- nvinfo : EIATTR_KPARAM_INFO
	.align		4
        /*001c*/ 	.byte	0x04, 0x17
        /*001e*/ 	.short	(.L_2979 - .L_2978)
.L_2978:
        /*0020*/ 	.word	0x00000000
        /*0024*/ 	.short	0x0004
        /*0026*/ 	.short	0x0d6c
        /*0028*/ 	.byte	0x00, 0xf0, 0x11, 0x00


	//----- nvinfo : EIATTR_KPARAM_INFO
	.align		4
.L_2979:
        /*002c*/ 	.byte	0x04, 0x17
        /*002e*/ 	.short	(.L_2981 - .L_2980)
.L_2980:
        /*0030*/ 	.word	0x00000000
        /*0034*/ 	.short	0x0003
        /*0036*/ 	.short	0x0d68
        /*0038*/ 	.byte	0x00, 0xf0, 0x11, 0x00


	//----- nvinfo : EIATTR_KPARAM_INFO
	.align		4
.L_2981:
        /*003c*/ 	.byte	0x04, 0x17
        /*003e*/ 	.short	(.L_2983 - .L_2982)
.L_2982:
        /*0040*/ 	.word	0x00000000
        /*0044*/ 	.short	0x0002
        /*0046*/ 	.short	0x0d48
        /*0048*/ 	.byte	0x00, 0xf0, 0x81, 0x00


	//----- nvinfo : EIATTR_KPARAM_INFO
	.align		4
.L_2983:
        /*004c*/ 	.byte	0x04, 0x17
        /*004e*/ 	.short	(.L_2985 - .L_2984)
.L_2984:
        /*0050*/ 	.word	0x00000000
        /*0054*/ 	.short	0x0001
        /*0056*/ 	.short	0x0008
        /*0058*/ 	.byte	0x00, 0xf0, 0x01, 0x35


	//----- nvinfo : EIATTR_KPARAM_INFO
	.align		4
.L_2985:
        /*005c*/ 	.byte	0x04, 0x17
        /*005e*/ 	.short	(.L_2987 - .L_2986)
.L_2986:
        /*0060*/ 	.word	0x00000000
        /*0064*/ 	.short	0x0000
        /*0066*/ 	.short	0x0000
        /*0068*/ 	.byte	0x00, 0xf0, 0x21, 0x00


	//----- nvinfo : EIATTR_MAXREG_COUNT
	.align		4
.L_2987:
        /*006c*/ 	.byte	0x03, 0x1b
        /*006e*/ 	.short	0x00ff


	//----- nvinfo : EIATTR_MERCURY_ISA_VERSION
	.align		4
        /*0070*/ 	.byte	0x03, 0x5f
        /*0072*/ 	.short	0x0000


	//----- nvinfo : EIATTR_EXIT_INSTR_OFFSETS
	.align		4
        /*0074*/ 	.byte	0x04, 0x1c
        /*0076*/ 	.short	(.L_2989 - .L_2988)


	//   ....[0]....
.L_2988:
        /*0078*/ 	.word	0x000000a0


	//   ....[1]....
        /*007c*/ 	.word	0x000004a0


	//   ....[2]....
        /*0080*/ 	.word	0x00000640


	//   ....[3]....
        /*0084*/ 	.word	0x000008e0


	//----- nvinfo : EIATTR_CRS_STACK_SIZE
	.align		4
.L_2989:
        /*0088*/ 	.byte	0x04, 0x1e
        /*008a*/ 	.short	(.L_2991 - .L_2990)
.L_2990:
        /*008c*/ 	.word	0x00000000
.L_2991:


//--------------------- .nv.info._ZN2at6native40_GLOBAL__N__2351210d_8_Shape_cu_49f7391c35CatArrayBatchedCopy_alignedK_contigINS1_10OpaqueTypeILj1EEEjLi1ELi64ELi64ELi16EEEvPT_NS1_25CatArrInputTensorMetadataIS5_T0_XT2_EXT3_EEENS1_16TensorSizeStrideIS8_Lj4EEEiS8_ --------------------------
	.section	.nv.info._ZN2at6native40_GLOBAL__N__2351210d_8_Shape_cu_49f7391c35CatArrayBatchedCopy_alignedK_contigINS1_10OpaqueTypeILj1EEEjLi1ELi64ELi64ELi16EEEvPT_NS1_25CatArrInputTensorMetadataIS5_T0_XT2_EXT3_EEENS1_16TensorSizeStrideIS8_Lj4EEEiS8_,"",@"SHT_CUDA_INFO"
	.sectionflags	@""
	.align	4


	//----- nvinfo : EIATTR_CUDA_API_VERSION
	.align		4
        /*0000*/ 	.byte	0x04, 0x37
        /*0002*/ 	.short	(.L_2993 - .L_2992)
.L_2992:
        /*0004*/ 	.word	0x00000082


	//----- nvinfo : EIATTR_SW2861232_WAR
	.align		4
.L_2993:
        /*0008*/ 	.byte	0x01, 0x35
	.zero		2


	//----- nvinfo : EIATTR_PARAM_CBANK
	.align		4
        /*000c*/ 	.byte	0x04, 0x0a
        /*000e*/ 	.short	(.L_2995 - .L_2994)
	.align		4
.L_2994:
        /*0010*/ 	.word	index@(.nv.constant0._ZN2at6native40_GLOBAL__N__2351210d_8_Shape_cu_49f7391c35CatArrayBatchedCopy_alignedK_contigINS1_10OpaqueTypeILj1EEEjLi1ELi64ELi64ELi16EEEvPT_NS1_25CatArrInputTensorMetadataIS5_T0_XT2_EXT3_EEENS1_16TensorSizeStrideIS8_Lj4EEEiS8_)
        /*0014*/ 	.short	0x0160
        /*0016*/ 	.short	0x0d70


	//----- nvinfo : EIATTR_CBANK_PARAM_SIZE
	.align		4
.L_2995:
        /*0018*/ 	.byte	0x03, 0x19
        /*001a*/ 	.short	0x0d70


	//----- nvinfo : EIATTR_KPARAM_INFO
	.align		4
        /*001c*/ 	.byte	0x04, 0x17
        /*001e*/ 	.short	(.L_2997 - .L_2996)
.L_2996:
        /*0020*/ 	.word	0x00000000
        /*0024*/ 	.short	0x0004
        /*0026*/ 	.short	0x0d6c
        /*0028*/ 	.byte	0x00, 0xf0, 0x11, 0x00


	//----- nvinfo : EIATTR_KPARAM_INFO
	.align		4
.L_2997:
        /*002c*/ 	.byte	0x04, 0x17
        /*002e*/ 	.short	(.L_2999 - .L_2998)
.L_2998:
        /*0030*/ 	.word	0x00000000
        /*0034*/ 	.short	0x0003
        /*0036*/ 	.short	0x0d68
        /*0038*/ 	.byte	0x00, 0xf0, 0x11, 0x00


	//----- nvinfo : EIATTR_KPARAM_INFO
	.align		4
.L_2999:
        /*003c*/ 	.byte	0x04, 0x17
        /*003e*/ 	.short	(.L_3001 - .L_3000)
.L_3000:
        /*0040*/ 	.word	0x00000000
        /*0044*/ 	.short	0x0002
        /*0046*/ 	.short	0x0d48
        /*0048*/ 	.byte	0x00, 0xf0, 0x81, 0x00


	//----- nvinfo : EIATTR_KPARAM_INFO
	.align		4
.L_3001:
        /*004c*/ 	.byte	0x04, 0x17
        /*004e*/ 	.short	(.L_3003 - .L_3002)
.L_3002:
        /*0050*/ 	.word	0x00000000
        /*0054*/ 	.short	0x0001
        /*0056*/ 	.short	0x0008
        /*0058*/ 	.byte	0x00, 0xf0, 0x01, 0x35


	//----- nvinfo : EIATTR_KPARAM_INFO
	.align		4
.L_3003:
        /*005c*/ 	.byte	0x04, 0x17
        /*005e*/ 	.short	(.L_3005 - .L_3004)
.L_3004:
        /*0060*/ 	.word	0x00000000
        /*0064*/ 	.short	0x0000
        /*0066*/ 	.short	0x0000
        /*0068*/ 	.byte	0x00, 0xf0, 0x21, 0x00


	//----- nvinfo : EIATTR_MAXREG_COUNT
	.align		4
.L_3005:
        /*006c*/ 	.byte	0x03, 0x1b
        /*006e*/ 	.short	0x00ff


	//----- nvinfo : EIATTR_MERCURY_ISA_VERSION
	.align		4
        /*0070*/ 	.byte	0x03, 0x5f
        /*0072*/ 	.short	0x0000


	//----- nvinfo : EIATTR_EXIT_INSTR_OFFSETS
	.align		4
        /*0074*/ 	.byte	0x04, 0x1c
        /*0076*/ 	.short	(.L_3007 - .L_3006)


	//   ....[0]....
.L_3006:
        /*0078*/ 	.word	0x000000a0


	//   ....[1]....
        /*007c*/ 	.word	0x00000740


	//   ....[2]....
        /*0080*/ 	.word	0x000008e0


	//   ....[3]....
        /*0084*/ 	.word	0x00000b80


	//----- nvinfo : EIATTR_CRS_STACK_SIZE
	.align		4
.L_3007:
        /*0088*/ 	.byte	0x04, 0x1e
        /*008a*/ 	.short	(.L_3009 - .L_3008)
.L_3008:
        /*008c*/ 	.word	0x00000000
.L_3009:


//--------------------- .nv.info._ZN2at6native40_GLOBAL__N__2351210d_8_Shape_cu_49f7391c30CatArrayBatchedCopy_vectorizedINS1_10OpaqueTypeILj1EEEjLi1ELi64ELi64ELi16ELi16EEEvPcNS1_25CatArrInputTensorMetadataIT_T0_XT2_EXT3_EEENS1_16TensorSizeStrideIS8_Lj4EEEiS8_ --------------------------
	.section	.nv.info._ZN2at6native40_GLOBAL__N__2351210d_8_Shape_cu_49f7391c30CatArrayBatchedCopy_vectorizedINS1_10OpaqueTypeILj1EEEjLi1ELi64ELi64ELi16ELi16EEEvPcNS1_25CatArrInputTensorMetadataIT_T0_XT2_EXT3_EEENS1_16TensorSizeStrideIS8_Lj4EEEiS8_,"",@"SHT_CUDA_INFO"
	.sectionflags	@""
	.align	4


	//----- nvinfo : EIATTR_CUDA_API_VERSION
	.align		4
        /*0000*/ 	.byte	0x04, 0x37
        /*0002*/ 	.short	(.L_3011 - .L_3010)
.L_3010:
        /*0004*/ 	.word	0x00000082


	//----- nvinfo : EIATTR_SW2861232_WAR
	.align		4
.L_3011:
        /*0008*/ 	.byte	0x01, 0x35
	.zero		2


	//----- nvinfo : EIATTR_PARAM_CBANK
	.align		4
        /*000c*/ 	.byte	0x04, 0x0a
        /*000e*/ 	.short	(.L_3013 - .L_3012)
	.align		4
.L_3012:
        /*0010*/ 	.word	index@(.nv.constant0._ZN2at6native40_GLOBAL__N__2351210d_8_Shape_cu_49f7391c30CatArrayBatchedCopy_vectorizedINS1_10OpaqueTypeILj1EEEjLi1ELi64ELi64ELi16ELi16EEEvPcNS1_25CatArrInputTensorMetadataIT_T0_XT2_EXT3_EEENS1_16TensorSizeStrideIS8_Lj4EEEiS8_)
        /*0014*/ 	.short	0x0160
        /*0016*/ 	.short	0x0d70


	//----- nvinfo : EIATTR_CBANK_PARAM_SIZE
	.align		4
.L_3013:
        /*0018*/ 	.byte	0x03, 0x19
        /*001a*/ 	.short	0x0d70


	//----- nvinfo : EIATTR_KPARAM_INFO
	.align		4
        /*001c*/ 	.byte	0x04, 0x17
        /*001e*/ 	.short	(.L_3015 - .L_3014)
.L_3014:
        /*0020*/ 	.word	0x00000000
        /*0024*/ 	.short	0x0004
        /*0026*/ 	.short	0x0d6c
        /*0028*/ 	.byte	0x00, 0xf0, 0x11, 0x00


	//----- nvinfo : EIATTR_KPARAM_INFO
	.align		4
.L_3015:
        /*002c*/ 	.byte	0x04, 0x17
        /*002e*/ 	.short	(.L_3017 - .L_3016)
.L_3016:
        /*0030*/ 	.word	0x00000000
        /*0034*/ 	.short	0x0003
        /*0036*/ 	.short	0x0d68
        /*0038*/ 	.byte	0x00, 0xf0, 0x11, 0x00


	//----- nvinfo : EIATTR_KPARAM_INFO
	.align		4
.L_3017:
        /*003c*/ 	.byte	0x04, 0x17
        /*003e*/ 	.short	(.L_3019 - .L_3018)
.L_3018:
        /*0040*/ 	.word	0x00000000
        /*0044*/ 	.short	0x0002
        /*0046*/ 	.short	0x0d48
        /*0048*/ 	.byte	0x00, 0xf0, 0x81, 0x00


	//----- nvinfo : EIATTR_KPARAM_INFO
	.align		4
.L_3019:
        /*004c*/ 	.byte	0x04, 0x17
        /*004e*/ 	.short	(.L_3021 - .L_3020)
.L_3020:
        /*0050*/ 	.word	0x00000000
        /*0054*/ 	.short	0x0001
        /*0056*/ 	.short	0x0008
        /*0058*/ 	.byte	0x00, 0xf0, 0x01, 0x35


	//----- nvinfo : EIATTR_KPARAM_INFO
	.align		4
.L_3021:
        /*005c*/ 	.byte	0x04, 0x17
        /*005e*/ 	.short	(.L_3023 - .L_3022)
.L_3022:
        /*0060*/ 	.word	0x00000000
        /*0064*/ 	.short	0x0000
        /*0066*/ 	.short	0x0000
        /*0068*/ 	.byte	0x00, 0xf0, 0x21, 0x00


	//----- nvinfo : EIATTR_MAXREG_COUNT
	.align		4
.L_3023:
        /*006c*/ 	.byte	0x03, 0x1b
        /*006e*/ 	.short	0x00ff


	//----- nvinfo : EIATTR_MERCURY_ISA_VERSION
	.align		4
        /*0070*/ 	.byte	0x03, 0x5f
        /*0072*/ 	.short	0x0000


	//----- nvinfo : EIATTR_EXIT_INSTR_OFFSETS
	.align		4
        /*0074*/ 	.byte	0x04, 0x1c
        /*0076*/ 	.short	(.L_3025 - .L_3024)


	//   ....[0]....
.L_3024:
        /*0078*/ 	.word	0x000000a0


	//   ....[1]....
        /*007c*/ 	.word	0x000001d0


	//----- nvinfo : EIATTR_CRS_STACK_SIZE
	.align		4
.L_3025:
        /*0080*/ 	.byte	0x04, 0x1e
        /*0082*/ 	.short	(.L_3027 - .L_3026)
.L_3026:
        /*0084*/ 	.word	0x00000000
.L_3027:


//--------------------- .nv.info._ZN2at6native40_GLOBAL__N__2351210d_8_Shape_cu_49f7391c19CatArrayBatchedCopyINS1_10OpaqueTypeILj16EEEjLi4ELi128ELi1EEEvPT_NS1_25CatArrInputTensorMetadataIS5_T0_XT2_EXT3_EEENS1_16TensorSizeStrideIS8_Lj4EEEiS8_ --------------------------
	.section	.nv.info._ZN2at6native40_GLOBAL__N__2351210d_8_Shape_cu_49f7391c19CatArrayBatchedCopyINS1_10OpaqueTypeILj16EEEjLi4ELi128ELi1EEEvPT_NS1_25CatArrInputTensorMetadataIS5_T0_XT2_EXT3_EEENS1_16TensorSizeStrideIS8_Lj4EEEiS8_,"",@"SHT_CUDA_INFO"
	.sectionflags	@""
	.align	4


	//----- nvinfo : EIATTR_CUDA_API_VERSION
	.align		4
        /*0000*/ 	.byte	0x04, 0x37
        /*0002*/ 	.short	(.L_3029 - .L_3028)
.L_3028:
        /*0004*/ 	.word	0x00000082


	//----- nvinfo : EIATTR_SW2861232_WAR
	.align		4
.L_3029:
        /*0008*/ 	.byte	0x01, 0x35
	.zero		2


	//----- nvinfo : EIATTR_PARAM_CBANK
	.align		4
        /*000c*/ 	.byte	0x04, 0x0a
        /*000e*/ 	.short	(.L_3031 - .L_3030)
	.align		4
.L_3030:
        /*0010*/ 	.word	index@(.nv.constant0._ZN2at6native40_GLOBAL__N__2351210d_8_Shape_cu_49f7391c19CatArrayBatchedCopyINS1_10OpaqueTypeILj16EEEjLi4ELi128ELi1EEEvPT_NS1_25CatArrInputTensorMetadataIS5_T0_XT2_EXT3_EEENS1_16TensorSizeStrideIS8_Lj4EEEiS8_)
        /*0014*/ 	.short	0x0160
        /*0016*/ 	.short	0x0ad0


	//----- nvinfo : EIATTR_CBANK_PARAM_SIZE
	.align		4
.L_3031:
        /*0018*/ 	.byte	0x03, 0x19
        /*001a*/ 	.short	0x0ad0


	//----- nvinfo : EIATTR_KPARAM_INFO
	.align		4
        /*001c*/ 	.byte	0x04, 0x17
        /*001e*/ 	.short	(.L_3033 - .L_3032)
.L_3032:
        /*0020*/ 	.word	0x00000000
        /*0024*/ 	.short	0x0004
        /*0026*/ 	.short	0x0acc
        /*0028*/ 	.byte	0x00, 0xf0, 0x11, 0x00


	//----- nvinfo : EIATTR_KPARAM_INFO
	.align		4
.L_3033:
        /*002c*/ 	.byte	0x04, 0x17
        /*002e*/ 	.short	(.L_3035 - .L_3034)
.L_3034:
        /*0030*/ 	.word	0x00000000
        /*0034*/ 	.short	0x0003
        /*0036*/ 	.short	0x0ac8
        /*0038*/ 	.byte	0x00, 0xf0, 0x11, 0x00


	//----- nvinfo : EIATTR_KPARAM_INFO
	.align		4
.L_3035:
        /*003c*/ 	.byte	0x04, 0x17
        /*003e*/ 	.short	(.L_3037 - .L_3036)
.L_3036:
        /*0040*/ 	.word	0x00000000
        /*0044*/ 	.short	0x0002
        /*0046*/ 	.short	0x0aa8
        /*0048*/ 	.byte	0x00, 0xf0, 0x81, 0x00


	//----- nvinfo : EIATTR_KPARAM_INFO
	.align		4
.L_3037:
        /*004c*/ 	.byte	0x04, 0x17
        /*004e*/ 	.short	(.L_3039 - .L_3038)
.L_3038:
        /*0050*/ 	.word	0x00000000
        /*0054*/ 	.short	0x0001
        /*0056*/ 	.short	0x0008
        /*0058*/ 	.byte	0x00, 0xf0, 0x81, 0x2a


	//----- nvinfo : EIATTR_KPARAM_INFO
	.align		4
.L_3039:
        /*005c*/ 	.byte	0x04, 0x17
        /*005e*/ 	.short	(.L_3041 - .L_3040)
.L_3040:
        /*0060*/ 	.word	0x00000000
        /*0064*/ 	.short	0x0000
        /*0066*/ 	.short	0x0000
        /*0068*/ 	.byte	0x00, 0xf0, 0x21, 0x00


	//----- nvinfo : EIATTR_MAXREG_COUNT
	.align		4
.L_3041:
        /*006c*/ 	.byte	0x03, 0x1b
        /*006e*/ 	.short	0x00ff


	//----- nvinfo : EIATTR_MERCURY_ISA_VERSION
	.align		4
        /*0070*/ 	.byte	0x03, 0x5f
        /*0072*/ 	.short	0x0000


	//----- nvinfo : EIATTR_EXIT_INSTR_OFFSETS
	.align		4
        /*0074*/ 	.byte	0x04, 0x1c
        /*0076*/ 	.short	(.L_3043 - .L_3042)


	//   ....[0]....
.L_3042:
        /*0078*/ 	.word	0x000000a0


	//   ....[1]....
        /*007c*/ 	.word	0x000006c0


	//   ....[2]....
        /*0080*/ 	.word	0x00001050


	//----- nvinfo : EIATTR_CRS_STACK_SIZE
	.align		4
.L_3043:
        /*0084*/ 	.byte	0x04, 0x1e
        /*0086*/ 	.short	(.L_3045 - .L_3044)
.L_3044:
        /*0088*/ 	.word	0x00000000
.L_3045:


//--------------------- .nv.info._ZN2at6native40_GLOBAL__N__2351210d_8_Shape_cu_49f7391c26CatArrayBatchedCopy_contigINS1_10OpaqueTypeILj16EEEjLi4ELi128ELi1EEEvPT_NS1_25CatArrInputTensorMetadataIS5_T0_XT2_EXT3_EEENS1_16TensorSizeStrideIS8_Lj4EEEiS8_ --------------------------
	.section	.nv.info._ZN2at6native40_GLOBAL__N__2351210d_8_Shape_cu_49f7391c26CatArrayBatchedCopy_contigINS1_10OpaqueTypeILj16EEEjLi4ELi128ELi1EEEvPT_NS1_25CatArrInputTensorMetadataIS5_T0_XT2_EXT3_EEENS1_16TensorSizeStrideIS8_Lj4EEEiS8_,"",@"SHT_CUDA_INFO"
	.sectionflags	@""
	.align	4


	//----- nvinfo : EIATTR_CUDA_API_VERSION
	.align		4
        /*0000*/ 	.byte	0x04, 0x37
        /*0002*/ 	.short	(.L_3047 - .L_3046)
.L_3046:
        /*0004*/ 	.word	0x00000082


	//----- nvinfo : EIATTR_SW2861232_WAR
	.align		4
.L_3047:
        /*0008*/ 	.byte	0x01, 0x35
	.zero		2


	//----- nvinfo : EIATTR_PARAM_CBANK
	.align		4
        /*000c*/ 	.byte	0x04, 0x0a
        /*000e*/ 	.short	(.L_3049 - .L_3048)
	.align		4
.L_3048:
        /*0010*/ 	.word	index@(.nv.constant0._ZN2at6native40_GLOBAL__N__2351210d_8_Shape_cu_49f7391c26CatArrayBatchedCopy_contigINS1_10OpaqueTypeILj16EEEjLi4ELi128ELi1EEEvPT_NS1_25CatArrInputTensorMetadataIS5_T0_XT2_EXT3_EEENS1_16TensorSizeStrideIS8_Lj4EEEiS8_)
        /*0014*/ 	.short	0x0160
        /*0016*/ 	.short	0x0ad0


	//----- nvinfo : EIATTR_CBANK_PARAM_SIZE
	.align		4
.L_3049:
        /*0018*/ 	.byte	0x03, 0x19
        /*001a*/ 	.short	0x0ad0


	//----- nvinfo : EIATTR_KPARAM_INFO
	.align		4
        /*001c*/ 	.byte	0x04, 0x17
        /*001e*/ 	.short	(.L_3051 - .L_3050)
.L_3050:
        /*0020*/ 	.word	0x00000000
        /*0024*/ 	.short	0x0004
        /*0026*/ 	.short	0x0acc
        /*0028*/ 	.byte	0x00, 0xf0, 0x11, 0x00


	//----- nvinfo : EIATTR_KPARAM_INFO
	.align		4
.L_3051:
        /*002c*/ 	.byte	0x04, 0x17
        /*002e*/ 	.short	(.L_3053 - .L_3052)
.L_3052:
        /*0030*/ 	.word	0x00000000
        /*0034*/ 	.short	0x0003
        /*0036*/ 	.short	0x0ac8
        /*0038*/ 	.byte	0x00, 0xf0, 0x11, 0x00


	//----- nvinfo : EIATTR_KPARAM_INFO
	.align		4
.L_3053:
        /*003c*/ 	.byte	0x04, 0x17
        /*003e*/ 	.short	(.L_3055 - .L_3054)
.L_3054:
        /*0040*/ 	.word	0x00000000
        /*0044*/ 	.short	0x0002
        /*0046*/ 	.short	0x0aa8
        /*0048*/ 	.byte	0x00, 0xf0, 0x81, 0x00


	//----- nvinfo : EIATTR_KPARAM_INFO
	.align		4
.L_3055:
        /*004c*/ 	.byte	0x04, 0x17
        /*004e*/ 	.short	(.L_3057 - .L_3056)
.L_3056:
        /*0050*/ 	.word	0x00000000
        /*0054*/ 	.short	0x0001
        /*0056*/ 	.short	0x0008
        /*0058*/ 	.byte	0x00, 0xf0, 0x81, 0x2a


	//----- nvinfo : EIATTR_KPARAM_INFO
	.align		4
.L_3057:
        /*005c*/ 	.byte	0x04, 0x17
        /*005e*/ 	.short	(.L_3059 - .L_3058)
.L_3058:
        /*0060*/ 	.word	0x00000000
        /*0064*/ 	.short	0x0000
        /*0066*/ 	.short	0x0000
        /*0068*/ 	.byte	0x00, 0xf0, 0x21, 0x00


	//----- nvinfo : EIATTR_MAXREG_COUNT
	.align		4
.L_3059:
        /*006c*/ 	.byte	0x03, 0x1b
        /*006e*/ 	.short	0x00ff


	//----- nvinfo : EIATTR_MERCURY_ISA_VERSION
	.align		4
        /*0070*/ 	.byte	0x03, 0x5f
        /*0072*/ 	.short	0x0000


	//----- nvinfo : EIATTR_EXIT_INSTR_OFFSETS
	.align		4
        /*0074*/ 	.byte	0x04, 0x1c
        /*0076*/ 	.short	(.L_3061 - .L_3060)


	//   ....[0]....
.L_3060:
        /*0078*/ 	.word	0x00000090


	//   ....[1]....
        /*007c*/ 	.word	0x00000640


	//----- nvinfo : EIATTR_CRS_STACK_SIZE
	.align		4
.L_3061:
        /*0080*/ 	.byte	0x04, 0x1e
        /*0082*/ 	.short	(.L_3063 - .L_3062)
.L_3062:
        /*0084*/ 	.word	0x00000000
.L_3063:


//--------------------- .nv.info._ZN2at6native40_GLOBAL__N__2351210d_8_Shape_cu_49f7391c35CatArrayBatchedCopy_alignedK_contigINS1_10OpaqueTypeILj16EEEjLi4ELi128ELi1ELi8EEEvPT_NS1_25CatArrInputTensorMetadataIS5_T0_XT2_EXT3_EEENS1_16TensorSizeStrideIS8_Lj4EEEiS8_ --------------------------
	.section	.nv.info._ZN2at6native40_GLOBAL__N__2351210d_8_Shape_cu_49f7391c35CatArrayBatchedCopy_alignedK_contigINS1_10OpaqueTypeILj16EEEjLi4ELi128ELi1ELi8EEEvPT_NS1_25CatArrInputTensorMetadataIS5_T0_XT2_EXT3_EEENS1_16TensorSizeStrideIS8_Lj4EEEiS8_,"",@"SHT_CUDA_INFO"
	.sectionflags	@""
	.align	4


	//----- nvinfo : EIATTR_CUDA_API_VERSION
	.align		4
        /*0000*/ 	.byte	0x04, 0x37
        /*0002*/ 	.short	(.L_3065 - .L_3064)
.L_3064:
        /*0004*/ 	.word	0x00000082


	//----- nvinfo : EIATTR_SW2861232_WAR
	.align		4
.L_3065:
        /*0008*/ 	.byte	0x01, 0x35
	.zero		2


	//----- nvinfo : EIATTR_PARAM_CBANK
	.align		4
        /*000c*/ 	.byte	0x04, 0x0a
        /*000e*/ 	.short	(.L_3067 - .L_3066)
	.align		4
.L_3066:
        /*0010*/ 	.word	index@(.nv.constant0._ZN2at6native40_GLOBAL__N__2351210d_8_Shape_cu_49f7391c35CatArrayBatchedCopy_alignedK_contigINS1_10OpaqueTypeILj16EEEjLi4ELi128ELi1ELi8EEEvPT_NS1_25CatArrInputTensorMetadataIS5_T0_XT2_EXT3_EEENS1_16TensorSizeStrideIS8_Lj4EEEiS8_)
        /*0014*/ 	.short	0x0160
        /*0016*/ 	.short	0x0ad0


	//----- nvinfo : EIATTR_CBANK_PARAM_SIZE
	.align		4
.L_3067:
        /*0018*/ 	.byte	0x03, 0x19
        /*001a*/ 	.short	0x0ad0


	//----- nvinfo : EIATTR_KPARAM_INFO
	.align		4
        /*001c*/ 	.byte	0x04, 0x17
        /*001e*/ 	.short	(.L_3069 - .L_3068)
.L_3068:
        /*0020*/ 	.word	0x00000000
        /*0024*/ 	.short	0x0004
        /*0026*/ 	.short	0x0acc
        /*0028*/ 	.byte	0x00, 0xf0, 0x11, 0x00


	//----- nvinfo : EIATTR_KPARAM_INFO
	.align		4
.L_3069:
        /*002c*/ 	.byte	0x04, 0x17
        /*002e*/ 	.short	(.L_3071 - .L_3070)
.L_3070:
        /*0030*/ 	.word	0x00000000
        /*0034*/ 	.short	0x0003
        /*0036*/ 	.short	0x0ac8
        /*0038*/ 	.byte	0x00, 0xf0, 0x11, 0x00


	//----- nvinfo : EIATTR_KPARAM_INFO
	.align		4
.L_3071:
        /*003c*/ 	.byte	0x04, 0x17
        /*003e*/ 	.short	(.L_3073 - .L_3072)
.L_3072:
        /*0040*/ 	.word	0x00000000
        /*0044*/ 	.short	0x0002
        /*0046*/ 	.short	0x0aa8
        /*0048*/ 	.byte	0x00, 0xf0, 0x81, 0x00


	//----- nvinfo : EIATTR_KPARAM_INFO
	.align		4
.L_3073:
        /*004c*/ 	.byte	0x04, 0x17
        /*004e*/ 	.short	(.L_3075 - .L_3074)
.L_3074:
        /*0050*/ 	.word	0x00000000
        /*0054*/ 	.short	0x0001
        /*0056*/ 	.short	0x0008
        /*0058*/ 	.byte	0x00, 0xf0, 0x81, 0x2a


	//----- nvinfo : EIATTR_KPARAM_INFO
	.align		4
.L_3075:
        /*005c*/ 	.byte	0x04, 0x17
        /*005e*/ 	.short	(.L_3077 - .L_3076)
.L_3076:
        /*0060*/ 	.word	0x00000000
        /*0064*/ 	.short	0x0000
        /*0066*/ 	.short	0x0000
        /*0068*/ 	.byte	0x00, 0xf0, 0x21, 0x00


	//----- nvinfo : EIATTR_MAXREG_COUNT
	.align		4
.L_3077:
        /*006c*/ 	.byte	0x03, 0x1b
        /*006e*/ 	.short	0x00ff


	//----- nvinfo : EIATTR_MERCURY_ISA_VERSION
	.align		4
        /*0070*/ 	.byte	0x03, 0x5f
        /*0072*/ 	.short	0x0000


	//----- nvinfo : EIATTR_EXIT_INSTR_OFFSETS
	.align		4
        /*0074*/ 	.byte	0x04, 0x1c
        /*0076*/ 	.short	(.L_3079 - .L_3078)


	//   ....[0]....
.L_3078:
        /*0078*/ 	.word	0x00000090


	//   ....[1]....
        /*007c*/ 	.word	0x000006c0


	//   ....[2]....
        /*0080*/ 	.word	0x00000cb0


	//   ....[3]....
        /*0084*/ 	.word	0x00001a10


	//----- nvinfo : EIATTR_CRS_STACK_SIZE
	.align		4
.L_3079:
        /*0088*/ 	.byte	0x04, 0x1e
        /*008a*/ 	.short	(.L_3081 - .L_3080)
.L_3080:
        /*008c*/ 	.word	0x00000000
.L_3081:


//--------------------- .nv.info._ZN2at6native40_GLOBAL__N__2351210d_8_Shape_cu_49f7391c35CatArrayBatchedCopy_alignedK_contigINS1_10OpaqueTypeILj16EEEjLi4ELi128ELi1ELi16EEEvPT_NS1_25CatArrInputTensorMetadataIS5_T0_XT2_EXT3_EEENS1_16TensorSizeStrideIS8_Lj4EEEiS8_ --------------------------
	.section	.nv.info._ZN2at6native40_GLOBAL__N__2351210d_8_Shape_cu_49f7391c35CatArrayBatchedCopy_alignedK_contigINS1_10OpaqueTypeILj16EEEjLi4ELi128ELi1ELi16EEEvPT_NS1_25CatArrInputTensorMetadataIS5_T0_XT2_EXT3_EEENS1_16TensorSizeStrideIS8_Lj4EEEiS8_,"",@"SHT_CUDA_INFO"
	.sectionflags	@""
	.align	4


	//----- nvinfo : EIATTR_CUDA_API_VERSION
	.align		4
        /*0000*/ 	.byte	0x04, 0x37
        /*0002*/ 	.short	(.L_3083 - .L_3082)
.L_3082:
        /*0004*/ 	.word	0x00000082


	//----- nvinfo : EIATTR_SW2861232_WAR
	.align		4
.L_3083:
        /*0008*/ 	.byte	0x01, 0x35
	.zero		2


	//----- nvinfo : EIATTR_PARAM_CBANK
	.align		4
        /*000c*/ 	.byte	0x04, 0x0a
        /*000e*/ 	.short	(.L_3085 - .L_3084)
	.align		4
.L_3084:
        /*0010*/ 	.word	index@(.nv.constant0._ZN2at6native40_GLOBAL__N__2351210d_8_Shape_cu_49f7391c35CatArrayBatchedCopy_alignedK_contigINS1_10OpaqueTypeILj16EEEjLi4ELi128ELi1ELi16EEEvPT_NS1_25CatArrInputTensorMetadataIS5_T0_XT2_EXT3_EEENS1_16TensorSizeStrideIS8_Lj4EEEiS8_)
        /*0014*/ 	.short	0x0160
        /*0016*/ 	.short	0x0ad0


	//----- nvinfo : EIATTR_CBANK_PARAM_SIZE
	.align		4
.L_3085:
        /*0018*/ 	.byte	0x03, 0x19
        /*001a*/ 	.short	0x0ad0


	//----- nvinfo : EIATTR_KPARAM_INFO
	.align		4
        /*001c*/ 	.byte	0x04, 0x17
        /*001e*/ 	.short	(.L_3087 - .L_3086)
.L_3086:
        /*0020*/ 	.word	0x00000000
        /*0024*/ 	.short	0x0004
        /*0026*/ 	.short	0x0acc
        /*0028*/ 	.byte	0x00, 0xf0, 0x11, 0x00


	//----- nvinfo : EIATTR_KPARAM_INFO
	.align		4
.L_3087:
        /*002c*/ 	.byte	0x04, 0x17
        /*002e*/ 	.short	(.L_3089 - .L_3088)
.L_3088:
        /*0030*/ 	.word	0x00000000
        /*0034*/ 	.short	0x0003
        /*0036*/ 	.short	0x0ac8
        /*0038*/ 	.byte	0x00, 0xf0, 0x11, 0x00


	//----- nvinfo : EIATTR_KPARAM_INFO
	.align		4
.L_3089:
        /*003c*/ 	.byte	0x04, 0x17
        /*003e*/ 	.short	(.L_3091 - .L_3090)
.L_3090:
        /*0040*/ 	.word	0x00000000
        /*0044*/ 	.short	0x0002
        /*0046*/ 	.short	0x0aa8
        /*0048*/ 	.byte	0x00, 0xf0, 0x81, 0x00


	//----- nvinfo : EIATTR_KPARAM_INFO
	.align		4
.L_3091:
        /*004c*/ 	.byte	0x04, 0x17
        /*004e*/ 	.short	(.L_3093 - .L_3092)
.L_3092:
        /*0050*/ 	.word	0x00000000
        /*0054*/ 	.short	0x0001
        /*0056*/ 	.short	0x0008
        /*0058*/ 	.byte	0x00, 0xf0, 0x81, 0x2a


	//----- nvinfo : EIATTR_KPARAM_INFO
	.align		4
.L_3093:
        /*005c*/ 	.byte	0x04, 0x17
        /*005e*/ 	.short	(.L_3095 - .L_3094)
.L_3094:
        /*0060*/ 	.word	0x00000000
        /*0064*/ 	.short	0x0000
        /*0066*/ 	.short	0x0000
        /*0068*/ 	.byte	0x00, 0xf0, 0x21, 0x00


	//----- nvinfo : EIATTR_MAXREG_COUNT
	.align		4
.L_3095:
        /*006c*/ 	.byte	0x03, 0x1b
        /*006e*/ 	.short	0x00ff


	//----- nvinfo : EIATTR_MERCURY_ISA_VERSION
	.align		4
        /*0070*/ 	.byte	0x03, 0x5f
        /*0072*/ 	.short	0x0000


	//----- nvinfo : EIATTR_EXIT_INSTR_OFFSETS
	.align		4
        /*0074*/ 	.byte	0x04, 0x1c
        /*0076*/ 	.short	(.L_3097 - .L_3096)


	//   ....[0]....
.L_3096:
        /*0078*/ 	.word	0x00000090


	//   ....[1]....
        /*007c*/ 	.word	0x000006c0


	//   ....[2]....
        /*0080*/ 	.word	0x00000cb0


	//   ....[3]....
        /*0084*/ 	.word	0x00001a10


	//----- nvinfo : EIATTR_CRS_STACK_SIZE
	.align		4
.L_3097:
        /*0088*/ 	.byte	0x04, 0x1e
        /*008a*/ 	.short	(.L_3099 - .L_3098)
.L_3098:
        /*008c*/ 	.word	0x00000000
.L_3099:


//--------------------- .nv.info._ZN2at6native40_GLOBAL__N__2351210d_8_Shape_cu_49f7391c30CatArrayBatchedCopy_vectorizedINS1_10OpaqueTypeILj16EEEjLi4ELi128ELi1ELi16ELi1EEEvPcNS1_25CatArrInputTensorMetadataIT_T0_XT2_EXT3_EEENS1_16TensorSizeStrideIS8_Lj4EEEiS8_ --------------------------
	.section	.nv.info._ZN2at6native40_GLOBAL__N__2351210d_8_Shape_cu_49f7391c30CatArrayBatchedCopy_vectorizedINS1_10OpaqueTypeILj16EEEjLi4ELi128ELi1ELi16ELi1EEEvPcNS1_25CatArrInputTensorMetadataIT_T0_XT2_EXT3_EEENS1_16TensorSizeStrideIS8_Lj4EEEiS8_,"",@"SHT_CUDA_INFO"
	.sectionflags	@""
	.align	4


	//----- nvinfo : EIATTR_CUDA_API_VERSION
	.align		4
        /*0000*/ 	.byte	0x04, 0x37
        /*0002*/ 	.short	(.L_3101 - .L_3100)
.L_3100:
        /*0004*/ 	.word	0x00000082


	//----- nvinfo : EIATTR_SW2861232_WAR
	.align		4
.L_3101:
        /*0008*/ 	.byte	0x01, 0x35
	.zero		2


	//----- nvinfo : EIATTR_PARAM_CBANK
	.align		4
        /*000c*/ 	.byte	0x04, 0x0a
        /*000e*/ 	.short	(.L_3103 - .L_3102)
	.align		4
.L_3102:
        /*0010*/ 	.word	index@(.nv.constant0._ZN2at6native40_GLOBAL__N__2351210d_8_Shape_cu_49f7391c30CatArrayBatchedCopy_vectorizedINS1_10OpaqueTypeILj16EEEjLi4ELi128ELi1ELi16ELi1EEEvPcNS1_25CatArrInputTensorMetadataIT_T0_XT2_EXT3_EEENS1_16TensorSizeStrideIS8_Lj4EEEiS8_)
        /*0014*/ 	.short	0x0160
        /*0016*/ 	.short	0x0ad0


	//----- nvinfo : EIATTR_CBANK_PARAM_SIZE
	.align		4
.L_3103:
        /*0018*/ 	.byte	0x03, 0x19
        /*001a*/ 	.short	0x0ad0


	//----- nvinfo : EIATTR_KPARAM_INFO
	.align		4
        /*001c*/ 	.byte	0x04, 0x17
        /*001e*/ 	.short	(.L_3105 - .L_3104)
.L_3104:
        /*0020*/ 	.word	0x00000000
        /*0024*/ 	.short	0x0004
        /*0026*/ 	.short	0x0acc
        /*0028*/ 	.byte	0x00, 0xf0, 0x11, 0x00


	//----- nvinfo : EIATTR_KPARAM_INFO
	.align		4
.L_3105:
        /*002c*/ 	.byte	0x04, 0x17
        /*002e*/ 	.short	(.L_3107 - .L_3106)
.L_3106:
        /*0030*/ 	.word	0x00000000
        /*0034*/ 	.short	0x0003
        /*0036*/ 	.short	0x0ac8
        /*0038*/ 	.byte	0x00, 0xf0, 0x11, 0x00


	//----- nvinfo : EIATTR_KPARAM_INFO
	.align		4
.L_3107:
        /*003c*/ 	.byte	0x04, 0x17
        /*003e*/ 	.short	(.L_3109 - .L_3108)
.L_3108:
        /*0040*/ 	.word	0x00000000
        /*0044*/ 	.short	0x0002
        /*0046*/ 	.short	0x0aa8
        /*0048*/ 	.byte	0x00, 0xf0, 0x81, 0x00


	//----- nvinfo : EIATTR_KPARAM_INFO
	.align		4
.L_3109:
        /*004c*/ 	.byte	0x04, 0x17
        /*004e*/ 	.short	(.L_3111 - .L_3110)
.L_3110:
        /*0050*/ 	.word	0x00000000
        /*0054*/ 	.short	0x0001
        /*0056*/ 	.short	0x0008
        /*0058*/ 	.byte	0x00, 0xf0, 0x81, 0x2a


	//----- nvinfo : EIATTR_KPARAM_INFO
	.align		4
.L_3111:
        /*005c*/ 	.byte	0x04, 0x17
        /*005e*/ 	.short	(.L_3113 - .L_3112)
.L_3112:
        /*0060*/ 	.word	0x00000000
        /*0064*/ 	.short	0x0000
        /*0066*/ 	.short	0x0000
        /*0068*/ 	.byte	0x00, 0xf0, 0x21, 0x00


	//----- nvinfo : EIATTR_MAXREG_COUNT
	.align		4
.L_3113:
        /*006c*/ 	.byte	0x03, 0x1b
        /*006e*/ 	.short	0x00ff


	//----- nvinfo : EIATTR_MERCURY_ISA_VERSION
	.align		4
        /*0070*/ 	.byte	0x03, 0x5f
        /*0072*/ 	.short	0x0000


	//----- nvinfo : EIATTR_EXIT_INSTR_OFFSETS
	.align		4
        /*0074*/ 	.byte	0x04, 0x1c
        /*0076*/ 	.short	(.L_3115 - .L_3114)


	//   ....[0]....
.L_3114:
        /*0078*/ 	.word	0x00000090


	//   ....[1]....
        /*007c*/ 	.word	0x00000660


	//----- nvinfo : EIATTR_CRS_STACK_SIZE
	.align		4
.L_3115:
        /*0080*/ 	.byte	0x04, 0x1e
        /*0082*/ 	.short	(.L_3117 - .L_3116)
.L_3116:
        /*0084*/ 	.word	0x00000000
.L_3117:


//--------------------- .nv.info._ZN2at6native40_GLOBAL__N__2351210d_8_Shape_cu_49f7391c19CatArrayBatchedCopyINS1_10OpaqueTypeILj16EEEjLi3ELi128ELi1EEEvPT_NS1_25CatArrInputTensorMetadataIS5_T0_XT2_EXT3_EEENS1_16TensorSizeStrideIS8_Lj4EEEiS8_ --------------------------
	.section	.nv.info._ZN2at6native40_GLOBAL__N__2351210d_8_Shape_cu_49f7391c19CatArrayBatchedCopyINS1_10OpaqueTypeILj16EEEjLi3ELi128ELi1EEEvPT_NS1_25CatArrInputTensorMetadataIS5_T0_XT2_EXT3_EEENS1_16TensorSizeStrideIS8_Lj4EEEiS8_,"",@"SHT_CUDA_INFO"
	.sectionflags	@""
	.align	4


	//----- nvinfo : EIATTR_CUDA_API_VERSION
	.align		4
        /*0000*/ 	.byte	0x04, 0x37
        /*0002*/ 	.short	(.L_3119 - .L_3118)
.L_3118:
        /*0004*/ 	.word	0x00000082


	//----- nvinfo : EIATTR_SW2861232_WAR
	.align		4
.L_3119:
        /*0008*/ 	.byte	0x01, 0x35
	.zero		2


	//----- nvinfo : EIATTR_PARAM_CBANK
	.align		4
        /*000c*/ 	.byte	0x04, 0x0a
        /*000e*/ 	.short	(.L_3121 - .L_3120)
	.align		4
.L_3120:
        /*0010*/ 	.word	index@(.nv.constant0._ZN2at6native40_GLOBAL__N__2351210d_8_Shape_cu_49f7391c19CatArrayBatchedCopyINS1_10OpaqueTypeILj16EEEjLi3ELi128ELi1EEEvPT_NS1_25CatArrInputTensorMetadataIS5_T0_XT2_EXT3_EEENS1_16TensorSizeStrideIS8_Lj4EEEiS8_)
        /*0014*/ 	.short	0x0160
        /*0016*/ 	.short	0x0ad0


	//----- nvinfo : EIATTR_CBANK_PARAM_SIZE
	.align		4
.L_3121:
        /*0018*/ 	.byte	0x03, 0x19
        /*001a*/ 	.short	0x0ad0


	//----- nvinfo : EIATTR_KPARAM_INFO
	.align		4
        /*001c*/ 	.byte	0x04, 0x17
        /*001e*/ 	.short	(.L_3123 - .L_3122)
.L_3122:
        /*0020*/ 	.word	0x00000000
        /*0024*/ 	.short	0x0004
        /*0026*/ 	.short	0x0acc
        /*0028*/ 	.byte	0x00, 0xf0, 0x11, 0x00


	//----- nvinfo : EIATTR_KPARAM_INFO
	.align		4
.L_3123:
        /*002c*/ 	.byte	0x04, 0x17
        /*002e*/ 	.short	(.L_3125 - .L_3124)
.L_3124:
        /*0030*/ 	.word	0x00000000
        /*0034*/ 	.short	0x0003
        /*0036*/ 	.short	0x0ac8
        /*0038*/ 	.byte	0x00, 0xf0, 0x11, 0x00


	//----- nvinfo : EIATTR_KPARAM_INFO
	.align		4
.L_3125:
        /*003c*/ 	.byte	0x04, 0x17
        /*003e*/ 	.short	(.L_3127 - .L_3126)
.L_3126:
        /*0040*/ 	.word	0x00000000
        /*0044*/ 	.short	0x0002
        /*0046*/ 	.short	0x0aa8
        /*0048*/ 	.byte	0x00, 0xf0, 0x81, 0x00


	//----- nvinfo : EIATTR_KPARAM_INFO
	.align		4
.L_3127:
        /*004c*/ 	.byte	0x04, 0x17
        /*004e*/ 	.short	(.L_3129 - .L_3128)
.L_3128:
        /*0050*/ 	.word	0x00000000
        /*0054*/ 	.short	0x0001
        /*0056*/ 	.short	0x0008
        /*0058*/ 	.byte	0x00, 0xf0, 0x81, 0x2a


	//----- nvinfo : EIATTR_KPARAM_INFO
	.align		4
.L_3129:
        /*005c*/ 	.byte	0x04, 0x17
        /*005e*/ 	.short	(.L_3131 - .L_3130)
.L_3130:
        /*0060*/ 	.word	0x00000000
        /*0064*/ 	.short	0x0000
        /*0066*/ 	.short	0x0000
        /*0068*/ 	.byte	0x00, 0xf0, 0x21, 0x00


	//----- nvinfo : EIATTR_MAXREG_COUNT
	.align		4
.L_3131:
        /*006c*/ 	.byte	0x03, 0x1b
        /*006e*/ 	.short	0x00ff


	//----- nvinfo : EIATTR_MERCURY_ISA_VERSION
	.align		4
        /*0070*/ 	.byte	0x03, 0x5f
        /*0072*/ 	.short	0x0000


	//----- nvinfo : EIATTR_EXIT_INSTR_OFFSETS
	.align		4
        /*0074*/ 	.byte	0x04, 0x1c
        /*0076*/ 	.short	(.L_3133 - .L_3132)


	//   ....[0]....
.L_3132:
        /*0078*/ 	.word	0x00000090


	//   ....[1]....
        /*007c*/ 	.word	0x000004e0


	//   ....[2]....
        /*0080*/ 	.word	0x00000b60


	//----- nvinfo : EIATTR_CRS_STACK_SIZE
	.align		4
.L_3133:
        /*0084*/ 	.byte	0x04, 0x1e
        /*0086*/ 	.short	(.L_3135 - .L_3134)
.L_3134:
        /*0088*/ 	.word	0x00000000
.L_3135:


//--------------------- .nv.info._ZN2at6native40_GLOBAL__N__2351210d_8_Shape_cu_49f7391c26CatArrayBatchedCopy_contigINS1_10OpaqueTypeILj16EEEjLi3ELi128ELi1EEEvPT_NS1_25CatArrInputTensorMetadataIS5_T0_XT2_EXT3_EEENS1_16TensorSizeStrideIS8_Lj4EEEiS8_ --------------------------
	.section	.nv.info._ZN2at6native40_GLOBAL__N__2351210d_8_Shape_cu_49f7391c26CatArrayBatchedCopy_contigINS1_10OpaqueTypeILj16EEEjLi3ELi128ELi1EEEvPT_NS1_25CatArrInputTensorMetadataIS5_T0_XT2_EXT3_EEENS1_16TensorSizeStrideIS8_Lj4EEEiS8_,"",@"SHT_CUDA_INFO"
	.sectionflags	@""
	.align	4


	//----- nvinfo : EIATTR_CUDA_API_VERSION
	.align		4
        /*0000*/ 	.byte	0x04, 0x37
        /*0002*/ 	.short	(.L_3137 - .L_3136)
.L_3136:
        /*0004*/ 	.word	0x00000082


	//----- nvinfo : EIATTR_SW2861232_WAR
	.align		4
.L_3137:
        /*0008*/ 	.byte	0x01, 0x35
	.zero		2


	//----- nvinfo : EIATTR_PARAM_CBANK
	.align		4
        /*000c*/ 	.byte	0x04, 0x0a
        /*000e*/ 	.short	(.L_3139 - .L_3138)
	.align		4
.L_3138:
        /*0010*/ 	.word	index@(.nv.constant0._ZN2at6native40_GLOBAL__N__2351210d_8_Shape_cu_49f7391c26CatArrayBatchedCopy_contigINS1_10OpaqueTypeILj16EEEjLi3ELi128ELi1EEEvPT_NS1_25CatArrInputTensorMetadataIS5_T0_XT2_EXT3_EEENS1_16TensorSizeStrideIS8_Lj4EEEiS8_)
        /*0014*/ 	.short	0x0160
        /*0016*/ 	.short	0x0ad0


	//----- nvinfo : EIATTR_CBANK_PARAM_SIZE
	.align		4
.L_3139:
        /*0018*/ 	.byte	0x03, 0x19
        /*001a*/ 	.short	0x0ad0


	//----- nvinfo : EIATTR_KPARAM_INFO
	.align		4
        /*001c*/ 	.byte	0x04, 0x17
        /*001e*/ 	.short	(.L_3141 - .L_3140)
.L_3140:
        /*0020*/ 	.word	0x00000000
        /*0024*/ 	.short	0x0004
        /*0026*/ 	.short	0x0acc
        /*0028*/ 	.byte	0x00, 0xf0, 0x11, 0x00


	//----- nvinfo : EIATTR_KPARAM_INFO
	.align		4
.L_3141:
        /*002c*/ 	.byte	0x04, 0x17
        /*002e*/ 	.short	(.L_3143 - .L_3142)
.L_3142:
        /*0030*/ 	.word	0x00000000
        /*0034*/ 	.short	0x0003
        /*0036*/ 	.short	0x0ac8
        /*0038*/ 	.byte	0x00, 0xf0, 0x11, 0x00


	//----- nvinfo : EIATTR_KPARAM_INFO
	.align		4
.L_3143:
        /*003c*/ 	.byte	0x04, 0x17
        /*003e*/ 	.short	(.L_3145 - .L_3144)
.L_3144:
        /*0040*/ 	.word	0x00000000
        /*0044*/ 	.short	0x0002
        /*0046*/ 	.short	0x0aa8
        /*0048*/ 	.byte	0x00, 0xf0, 0x81, 0x00


	//----- nvinfo : EIATTR_KPARAM_INFO
	.align		4
.L_3145:
        /*004c*/ 	.byte	0x04, 0x17
        /*004e*/ 	.short	(.L_3147 - .L_3146)
.L_3146:
        /*0050*/ 	.word	0x00000000
        /*0054*/ 	.short	0x0001
        /*0056*/ 	.short	0x0008
        /*0058*/ 	.byte	0x00, 0xf0, 0x81, 0x2a


	//----- nvinfo : EIATTR_KPARAM_INFO
	.align		4
.L_3147:
        /*005c*/ 	.byte	0x04, 0x17
        /*005e*/ 	.short	(.L_3149 - .L_3148)
.L_3148:
        /*0060*/ 	.word	0x00000000
        /*0064*/ 	.short	0x0000
        /*0066*/ 	.short	0x0000
        /*0068*/ 	.byte	0x00, 0xf0, 0x21, 0x00


	//----- nvinfo : EIATTR_MAXREG_COUNT
	.align		4
.L_3149:
        /*006c*/ 	.byte	0x03, 0x1b
        /*006e*/ 	.short	0x00ff


	//----- nvinfo : EIATTR_MERCURY_ISA_VERSION
	.align		4
        /*0070*/ 	.byte	0x03, 0x5f
        /*0072*/ 	.short	0x0000


	//----- nvinfo : EIATTR_EXIT_INSTR_OFFSETS
	.align		4
        /*0074*/ 	.byte	0x04, 0x1c
        /*0076*/ 	.short	(.L_3151 - .L_3150)


	//   ....[0]....
.L_3150:
        /*0078*/ 	.word	0x00000090


	//   ....[1]....
        /*007c*/ 	.word	0x000004b0


	//----- nvinfo : EIATTR_CRS_STACK_SIZE
	.align		4
.L_3151:
        /*0080*/ 	.byte	0x04, 0x1e
        /*0082*/ 	.short	(.L_3153 - .L_3152)
.L_3152:
        /*0084*/ 	.word	0x00000000
.L_3153:


//--------------------- .nv.info._ZN2at6native40_GLOBAL__N__2351210d_8_Shape_cu_49f7391c35CatArrayBatchedCopy_alignedK_contigINS1_10OpaqueTypeILj16EEEjLi3ELi128ELi1ELi8EEEvPT_NS1_25CatArrInputTensorMetadataIS5_T0_XT2_EXT3_EEENS1_16TensorSizeStrideIS8_Lj4EEEiS8_ --------------------------
	.section	.nv.info._ZN2at6native40_GLOBAL__N__2351210d_8_Shape_cu_49f7391c35CatArrayBatchedCopy_alignedK_contigINS1_10OpaqueTypeILj16EEEjLi3ELi128ELi1ELi8EEEvPT_NS1_25CatArrInputTensorMetadataIS5_T0_XT2_EXT3_EEENS1_16TensorSizeStrideIS8_Lj4EEEiS8_,"",@"SHT_CUDA_INFO"
	.sectionflags	@""
	.align	4


	//----- nvinfo : EIATTR_CUDA_API_VERSION
	.align		4
        /*0000*/ 	.byte	0x04, 0x37
        /*0002*/ 	.short	(.L_3155 - .L_3154)
.L_3154:
        /*0004*/ 	.word	0x00000082


	//----- nvinfo : EIATTR_SW2861232_WAR
	.align		4
.L_3155:
        /*0008*/ 	.byte	0x01, 0x35
	.zero		2


	//----- nvinfo : EIATTR_PARAM_CBANK
	.align		4
        /*000c*/ 	.byte	0x04, 0x0a
        /*000e*/ 	.short	(.L_3157 - .L_3156)
	.align		4
.L_3156:
        /*0010*/ 	.word	index@(.nv.constant0._ZN2at6native40_GLOBAL__N__2351210d_8_Shape_cu_49f7391c35CatArrayBatchedCopy_alignedK_contigINS1_10OpaqueTypeILj16EEEjLi3ELi128ELi1ELi8EEEvPT_NS1_25CatArrInputTensorMetadataIS5_T0_XT2_EXT3_EEENS1_16TensorSizeStrideIS8_Lj4EEEiS8_)
        /*0014*/ 	.short	0x0160
        /*0016*/ 	.short	0x0ad0


	//----- nvinfo : EIATTR_CBANK_PARAM_SIZE
	.align		4
.L_3157:
        /*0018*/ 	.byte	0x03, 0x19
        /*001a*/ 	.short	0x0ad0


	//----- nvinfo : EIATTR_KPARAM_INFO
	.align		4
        /*001c*/ 	.byte	0x04, 0x17
        /*001e*/ 	.short	(.L_3159 - .L_3158)
.L_3158:
        /*0020*/ 	.word	0x00000000
        /*0024*/ 	.short	0x0004
        /*0026*/ 	.short	0x0acc
        /*0028*/ 	.byte	0x00, 0xf0, 0x11, 0x00


	//----- nvinfo : EIATTR_KPARAM_INFO
	.align		4
.L_3159:
        /*002c*/ 	.byte	0x04, 0x17
        /*002e*/ 	.short	(.L_3161 - .L_3160)
.L_3160:
        /*0030*/ 	.word	0x00000000
        /*0034*/ 	.short	0x0003
        /*0036*/ 	.short	0x0ac8
        /*0038*/ 	.byte	0x00, 0xf0, 0x11, 0x00


	//----- nvinfo : EIATTR_KPARAM_INFO
	.align		4
.L_3161:
        /*003c*/ 	.byte	0x04, 0x17
        /*003e*/ 	.short	(.L_3163 - .L_3162)
.L_3162:
        /*0040*/ 	.word	0x00000000
        /*0044*/ 	.short	0x0002
        /*0046*/ 	.short	0x0aa8
        /*0048*/ 	.byte	0x00, 0xf0, 0x81, 0x00


	//----- nvinfo : EIATTR_KPARAM_INFO
	.align		4
.L_3163:
        /*004c*/ 	.byte	0x04, 0x17
        /*004e*/ 	.short	(.L_3165 - .L_3164)
.L_3164:
        /*0050*/ 	.word	0x00000000
        /*0054*/ 	.short	0x0001
        /*0056*/ 	.short	0x0008
        /*0058*/ 	.byte	0x00, 0xf0, 0x81, 0x2a


	//----- nvinfo : EIATTR_KPARAM_INFO
	.align		4
.L_3165:
        /*005c*/ 	.byte	0x04, 0x17
        /*005e*/ 	.short	(.L_3167 - .L_3166)
.L_3166:
        /*0060*/ 	.word	0x00000000
        /*0064*/ 	.short	0x0000
        /*0066*/ 	.short	0x0000
        /*0068*/ 	.byte	0x00, 0xf0, 0x21, 0x00


	//----- nvinfo : EIATTR_MAXREG_COUNT
	.align		4
.L_3167:
        /*006c*/ 	.byte	0x03, 0x1b
        /*006e*/ 	.short	0x00ff


	//----- nvinfo : EIATTR_MERCURY_ISA_VERSION
	.align		4
        /*0070*/ 	.byte	0x03, 0x5f
        /*0072*/ 	.short	0x0000


	//----- nvinfo : EIATTR_EXIT_INSTR_OFFSETS
	.align		4
        /*0074*/ 	.byte	0x04, 0x1c
        /*0076*/ 	.short	(.L_3169 - .L_3168)


	//   ....[0]....
.L_3168:
        /*0078*/ 	.word	0x00000090


	//   ....[1]....
        /*007c*/ 	.word	0x00000520


	//   ....[2]....
        /*0080*/ 	.word	0x00000990


	//   ....[3]....
        /*0084*/ 	.word	0x00001320


	//----- nvinfo : EIATTR_CRS_STACK_SIZE
	.align		4
.L_3169:
        /*0088*/ 	.byte	0x04, 0x1e
        /*008a*/ 	.short	(.L_3171 - .L_3170)
.L_3170:
        /*008c*/ 	.word	0x00000000
.L_3171:


//--------------------- .nv.info._ZN2at6native40_GLOBAL__N__2351210d_8_Shape_cu_49f7391c35CatArrayBatchedCopy_alignedK_contigINS1_10OpaqueTypeILj16EEEjLi3ELi128ELi1ELi16EEEvPT_NS1_25CatArrInputTensorMetadataIS5_T0_XT2_EXT3_EEENS1_16TensorSizeStrideIS8_Lj4EEEiS8_ --------------------------
	.section	.nv.info._ZN2at6native40_GLOBAL__N__2351210d_8_Shape_cu_49f7391c35CatArrayBatchedCopy_alignedK_contigINS1_10OpaqueTypeILj16EEEjLi3ELi128ELi1ELi16EEEvPT_NS1_25CatArrInputTensorMetadataIS5_T0_XT2_EXT3_EEENS1_16TensorSizeStrideIS8_Lj4EEEiS8_,"",@"SHT_CUDA_INFO"
	.sectionflags	@""
	.align	4


	//----- nvinfo : EIATTR_CUDA_API_VERSION
	.align		4
        /*0000*/ 	.byte	0x04, 0x37
        /*0002*/ 	.short	(.L_3173 - .L_3172)
.L_3172:
        /*0004*/ 	.word	0x00000082


	//----- nvinfo : EIATTR_SW2861232_WAR
	.align		4
.L_3173:
        /*0008*/ 	.byte	0x01, 0x35
	.zero		2


	//----- nvinfo : EIATTR_PARAM_CBANK
	.align		4
        /*000c*/ 	.byte	0x04, 0x0a
        /*000e*/ 	.short	(.L_3175 - .L_3174)
	.align		4
.L_3174:
        /*0010*/ 	.word	index@(.nv.constant0._ZN2at6native40_GLOBAL__N__2351210d_8_Shape_cu_49f7391c35CatArrayBatchedCopy_alignedK_contigINS1_10OpaqueTypeILj16EEEjLi3ELi128ELi1ELi16EEEvPT_NS1_25CatArrInputTensorMetadataIS5_T0_XT2_EXT3_EEENS1_16TensorSizeStrideIS8_Lj4EEEiS8_)
        /*0014*/ 	.short	0x0160
        /*0016*/ 	.short	0x0ad0


	//----- nvinfo : EIATTR_CBANK_PARAM_SIZE
	.align		4
.L_3175:
        /*0018*/ 	.byte	0x03, 0x19
        /*001a*/ 	.short	0x0ad0


	//----- nvinfo : EIATTR_KPARAM_INFO
	.align		4
        /*001c*/ 	.byte	0x04, 0x17
        /*001e*/ 	.short	(.L_3177 - .L_3176)
.L_3176:
        /*0020*/ 	.word	0x00000000
        /*0024*/ 	.short	0x0004
        /*0026*/ 	.short	0x0acc
        /*0028*/ 	.byte	0x00, 0xf0, 0x11, 0x00


	//----- nvinfo : EIATTR_KPARAM_INFO
	.align		4
.L_3177:
        /*002c*/ 	.byte	0x04, 0x17
        /*002e*/ 	.short	(.L_3179 - .L_3178)
.L_3178:
        /*0030*/ 	.word	0x00000000
        /*0034*/ 	.short	0x0003
        /*0036*/ 	.short	0x0ac8
        /*0038*/ 	.byte	0x00, 0xf0, 0x11, 0x00


	//----- nvinfo : EIATTR_KPARAM_INFO
	.align		4
.L_3179:
        /*003c*/ 	.byte	0x04, 0x17
        /*003e*/ 	.short	(.L_3181 - .L_3180)
.L_3180:
        /*0040*/ 	.word	0x00000000
        /*0044*/ 	.short	0x0002
        /*0046*/ 	.short	0x0aa8
        /*0048*/ 	.byte	0x00, 0xf0, 0x81, 0x00


	//----- nvinfo : EIATTR_KPARAM_INFO
	.align		4
.L_3181:
        /*004c*/ 	.byte	0x04, 0x17
        /*004e*/ 	.short	(.L_3183 - .L_3182)
.L_3182:
        /*0050*/ 	.word	0x00000000
        /*0054*/ 	.short	0x0001
        /*0056*/ 	.short	0x0008
        /*0058*/ 	.byte	0x00, 0xf0, 0x81, 0x2a


	//----- nvinfo : EIATTR_KPARAM_INFO
	.align		4
.L_3183:
        /*005c*/ 	.byte	0x04, 0x17
        /*005e*/ 	.short	(.L_3185 - .L_3184)
.L_3184:
        /*0060*/ 	.word	0x00000000
        /*0064*/ 	.short	0x0000
        /*0066*/ 	.short	0x0000
        /*0068*/ 	.byte	0x00, 0xf0, 0x21, 0x00


	//----- nvinfo : EIATTR_MAXREG_COUNT
	.align		4
.L_3185:
        /*006c*/ 	.byte	0x03, 0x1b
        /*006e*/ 	.short	0x00ff


	//----- nvinfo : EIATTR_MERCURY_ISA_VERSION
	.align		4
        /*0070*/ 	.byte	0x03, 0x5f
        /*0072*/ 	.short	0x0000


	//----- nvinfo : EIATTR_EXIT_INSTR_OFFSETS
	.align		4
        /*0074*/ 	.byte	0x04, 0x1c
        /*0076*/ 	.short	(.L_3187 - .L_3186)


	//   ....[0]....
.L_3186:
        /*0078*/ 	.word	0x00000090


	//   ....[1]....
        /*007c*/ 	.word	0x00000520


	//   ....[2]....
        /*0080*/ 	.word	0x00000990


	//   ....[3]....
        /*0084*/ 	.word	0x00001320


	//----- nvinfo : EIATTR_CRS_STACK_SIZE
	.align		4
.L_3187:
        /*0088*/ 	.byte	0x04, 0x1e
        /*008a*/ 	.short	(.L_3189 - .L_3188)
.L_3188:
        /*008c*/ 	.word	0x00000000
.L_3189:


//--------------------- .nv.info._ZN2at6native40_GLOBAL__N__2351210d_8_Shape_cu_49f7391c30CatArrayBatchedCopy_vectorizedINS1_10OpaqueTypeILj16EEEjLi3ELi128ELi1ELi16ELi1EEEvPcNS1_25CatArrInputTensorMetadataIT_T0_XT2_EXT3_EEENS1_16TensorSizeStrideIS8_Lj4EEEiS8_ --------------------------
	.section	.nv.info._ZN2at6native40_GLOBAL__N__2351210d_8_Shape_cu_49f7391c30CatArrayBatchedCopy_vectorizedINS1_10OpaqueTypeILj16EEEjLi3ELi128ELi1ELi16ELi1EEEvPcNS1_25CatArrInputTensorMetadataIT_T0_XT2_EXT3_EEENS1_16TensorSizeStrideIS8_Lj4EEEiS8_,"",@"SHT_CUDA_INFO"
	.sectionflags	@""
	.align	4


	//----- nvinfo : EIATTR_CUDA_API_VERSION
	.align		4
        /*0000*/ 	.byte	0x04, 0x37
        /*0002*/ 	.short	(.L_3191 - .L_3190)
.L_3190:
        /*0004*/ 	.word	0x00000082


	//----- nvinfo : EIATTR_SW2861232_WAR
	.align		4
.L_3191:
        /*0008*/ 	.byte	0x01, 0x35
	.zero		2


	//----- nvinfo : EIATTR_PARAM_CBANK
	.align		4
        /*000c*/ 	.byte	0x04, 0x0a
        /*000e*/ 	.short	(.L_3193 - .L_3192)
	.align		4
.L_3192:
        /*0010*/ 	.word	index@(.nv.constant0._ZN2at6native40_GLOBAL__N__2351210d_8_Shape_cu_49f7391c30CatArrayBatchedCopy_vectorizedINS1_10OpaqueTypeILj16EEEjLi3ELi128ELi1ELi16ELi1EEEvPcNS1_25CatArrInputTensorMetadataIT_T0_XT2_EXT3_EEENS1_16TensorSizeStrideIS8_Lj4EEEiS8_)
        /*0014*/ 	.short	0x0160
        /*0016*/ 	.short	0x0ad0


	//----- nvinfo : EIATTR_CBANK_PARAM_SIZE
	.align		4
.L_3193:
        /*0018*/ 	.byte	0x03, 0x19
        /*001a*/ 	.short	0x0ad0


	//----- nvinfo : EIATTR_KPARAM_INFO
	.align		4
        /*001c*/ 	.byte	0x04, 0x17
        /*001e*/ 	.short	(.L_3195 - .L_3194)
.L_3194:
        /*0020*/ 	.word	0x00000000
        /*0024*/ 	.short	0x0004
        /*0026*/ 	.short	0x0acc
        /*0028*/ 	.byte	0x00, 0xf0, 0x11, 0x00


	//----- nvinfo : EIATTR_KPARAM_INFO
	.align		4
.L_3195:
        /*002c*/ 	.byte	0x04, 0x17
        /*002e*/ 	.short	(.L_3197 - .L_3196)
.L_3196:
        /*0030*/ 	.word	0x00000000
        /*0034*/ 	.short	0x0003
        /*0036*/ 	.short	0x0ac8
        /*0038*/ 	.byte	0x00, 0xf0, 0x11, 0x00


	//----- nvinfo : EIATTR_KPARAM_INFO
	.align		4
.L_3197:
        /*003c*/ 	.byte	0x04, 0x17
        /*003e*/ 	.short	(.L_3199 - .L_3198)
.L_3198:
        /*0040*/ 	.word	0x00000000
        /*0044*/ 	.short	0x0002
        /*0046*/ 	.short	0x0aa8
        /*0048*/ 	.byte	0x00, 0xf0, 0x81, 0x00


	//----- nvinfo : EIATTR_KPARAM_INFO
	.align		4
.L_3199:
        /*004c*/ 	.byte	0x04, 0x17
        /*004e*/ 	.short	(.L_3201 - .L_3200)
.L_3200:
        /*0050*/ 	.word	0x00000000
        /*0054*/ 	.short	0x0001
        /*0056*/ 	.short	0x0008
        /*0058*/ 	.byte	0x00, 0xf0, 0x81, 0x2a


	//----- nvinfo : EIATTR_KPARAM_INFO
	.align		4
.L_3201:
        /*005c*/ 	.byte	0x04, 0x17
        /*005e*/ 	.short	(.L_3203 - .L_3202)
.L_3202:
        /*0060*/ 	.word	0x00000000
        /*0064*/ 	.short	0x0000
        /*0066*/ 	.short	0x0000
        /*0068*/ 	.byte	0x00, 0xf0, 0x21, 0x00


	//----- nvinfo : EIATTR_MAXREG_COUNT
	.align		4
.L_3203:
        /*006c*/ 	.byte	0x03, 0x1b
        /*006e*/ 	.short	0x00ff


	//----- nvinfo : EIATTR_MERCURY_ISA_VERSION
	.align		4
        /*0070*/ 	.byte	0x03, 0x5f
        /*0072*/ 	.short	0x0000


	//----- nvinfo : EIATTR_EXIT_INSTR_OFFSETS
	.align		4
        /*0074*/ 	.byte	0x04, 0x1c
        /*0076*/ 	.short	(.L_3205 - .L_3204)


	//   ....[0]....
.L_3204:
        /*0078*/ 	.word	0x00000090


	//   ....[1]....
        /*007c*/ 	.word	0x000004e0


	//----- nvinfo : EIATTR_CRS_STACK_SIZE
	.align		4
.L_3205:
        /*0080*/ 	.byte	0x04, 0x1e
        /*0082*/ 	.short	(.L_3207 - .L_3206)
.L_3206:
        /*0084*/ 	.word	0x00000000
.L_3207:


//--------------------- .nv.info._ZN2at6native40_GLOBAL__N__2351210d_8_Shape_cu_49f7391c19CatArrayBatchedCopyINS1_10OpaqueTypeILj16EEEjLi2ELi128ELi1EEEvPT_NS1_25CatArrInputTensorMetadataIS5_T0_XT2_EXT3_EEENS1_16TensorSizeStrideIS8_Lj4EEEiS8_ --------------------------
	.section	.nv.info._ZN2at6native40_GLOBAL__N__2351210d_8_Shape_cu_49f7391c19CatArrayBatchedCopyINS1_10OpaqueTypeILj16EEEjLi2ELi128ELi1EEEvPT_NS1_25CatArrInputTensorMetadataIS5_T0_XT2_EXT3_EEENS1_16TensorSizeStrideIS8_Lj4EEEiS8_,"",@"SHT_CUDA_INFO"
	.sectionflags	@""
	.align	4


	//----- nvinfo : EIATTR_CUDA_API_VERSION
	.align		4
        /*0000*/ 	.byte	0x04, 0x37
        /*0002*/ 	.short	(.L_3209 - .L_3208)
.L_3208:
        /*0004*/ 	.word	0x00000082


	//----- nvinfo : EIATTR_SW2861232_WAR
	.align		4
.L_3209:
        /*0008*/ 	.byte	0x01, 0x35
	.zero		2


	//----- nvinfo : EIATTR_PARAM_CBANK
	.align		4
        /*000c*/ 	.byte	0x04, 0x0a
        /*000e*/ 	.short	(.L_3211 - .L_3210)
	.align		4
.L_3210:
        /*0010*/ 	.word	index@(.nv.constant0._ZN2at6native40_GLOBAL__N__2351210d_8_Shape_cu_49f7391c19CatArrayBatchedCopyINS1_10OpaqueTypeILj16EEEjLi2ELi128ELi1EEEvPT_NS1_25CatArrInputTensorMetadataIS5_T0_XT2_EXT3_EEENS1_16TensorSizeStrideIS8_Lj4EEEiS8_)
        /*0014*/ 	.short	0x0160
        /*0016*/ 	.short	0x0ad0


	//----- nvinfo : EIATTR_CBANK_PARAM_SIZE
	.align		4
.L_3211:
        /*0018*/ 	.byte	0x03, 0x19
        /*001a*/ 	.short	0x0ad0


	//----- nvinfo : EIATTR_KPARAM_INFO
	.align		4
        /*001c*/ 	.byte	0x04, 0x17
        /*001e*/ 	.short	(.L_3213 - .L_3212)
.L_3212:
        /*0020*/ 	.word	0x00000000
        /*0024*/ 	.short	0x0004
        /*0026*/ 	.short	0x0acc
        /*0028*/ 	.byte	0x00, 0xf0, 0x11, 0x00


	//----- nvinfo : EIATTR_KPARAM_INFO
	.align		4
.L_3213:
        /*002c*/ 	.byte	0x04, 0x17
        /*002e*/ 	.short	(.L_3215 - .L_3214)
.L_3214:
        /*0030*/ 	.word	0x00000000
        /*0034*/ 	.short	0x0003
        /*0036*/ 	.short	0x0ac8
        /*0038*/ 	.byte	0x00, 0xf0, 0x11, 0x00


	//----- nvinfo : EIATTR_KPARAM_INFO
	.align		4
.L_3215:
        /*003c*/ 	.byte	0x04, 0x17
        /*003e*/ 	.short	(.L_3217 - .L_3216)
.L_3216:
        /*0040*/ 	.word	0x00000000
        /*0044*/ 	.short	0x0002
        /*0046*/ 	.short	0x0aa8
        /*0048*/ 	.byte	0x00, 0xf0, 0x81, 0x00


	//----- nvinfo : EIATTR_KPARAM_INFO
	.align		4
.L_3217:
        /*004c*/ 	.byte	0x04, 0x17
        /*004e*/ 	.short	(.L_3219 - .L_3218)
.L_3218:
        /*0050*/ 	.word	0x00000000
        /*0054*/ 	.short	0x0001
        /*0056*/ 	.short	0x0008
        /*0058*/ 	.byte	0x00, 0xf0, 0x81, 0x2a


	//----- nvinfo : EIATTR_KPARAM_INFO
	.align		4
.L_3219:
        /*005c*/ 	.byte	0x04, 0x17
        /*005e*/ 	.short	(.L_3221 - .L_3220)
.L_3220:
        /*0060*/ 	.word	0x00000000
        /*0064*/ 	.short	0x0000
        /*0066*/ 	.short	0x0000
        /*0068*/ 	.byte	0x00, 0xf0, 0x21, 0x00


	//----- nvinfo : EIATTR_MAXREG_COUNT
	.align		4
.L_3221:
        /*006c*/ 	.byte	0x03, 0x1b
        /*006e*/ 	.short	0x00ff


	//----- nvinfo : EIATTR_MERCURY_ISA_VERSION
	.align		4
        /*0070*/ 	.byte	0x03, 0x5f
        /*0072*/ 	.short	0x0000


	//----- nvinfo : EIATTR_EXIT_INSTR_OFFSETS
	.align		4
        /*0074*/ 	.byte	0x04, 0x1c
        /*0076*/ 	.short	(.L_3223 - .L_3222)


	//   ....[0]....
.L_3222:
        /*0078*/ 	.word	0x00000090


	//   ....[1]....
        /*007c*/ 	.word	0x00000360


	//   ....[2]....
        /*0080*/ 	.word	0x00000700


	//----- nvinfo : EIATTR_CRS_STACK_SIZE
	.align		4
.L_3223:
        /*0084*/ 	.byte	0x04, 0x1e
        /*0086*/ 	.short	(.L_3225 - .L_3224)
.L_3224:
        /*0088*/ 	.word	0x00000000
.L_3225:


//--------------------- .nv.info._ZN2at6native40_GLOBAL__N__2351210d_8_Shape_cu_49f7391c26CatArrayBatchedCopy_contigINS1_10OpaqueTypeILj16EEEjLi2ELi128ELi1EEEvPT_NS1_25CatArrInputTensorMetadataIS5_T0_XT2_EXT3_EEENS1_16TensorSizeStrideIS8_Lj4EEEiS8_ --------------------------
	.section	.nv.info._ZN2at6native40_GLOBAL__N__2351210d_8_Shape_cu_49f7391c26CatArrayBatchedCopy_contigINS1_10OpaqueTypeILj16EEEjLi2ELi128ELi1EEEvPT_NS1_25CatArrInputTensorMetadataIS5_T0_XT2_EXT3_EEENS1_16TensorSizeStrideIS8_Lj4EEEiS8_,"",@"SHT_CUDA_INFO"
	.sectionflags	@""
	.align	4


	//----- nvinfo : EIATTR_CUDA_API_VERSION
	.align		4
        /*0000*/ 	.byte	0x04, 0x37
        /*0002*/ 	.short	(.L_3227 - .L_3226)
.L_3226:
        /*0004*/ 	.word	0x00000082


	//----- nvinfo : EIATTR_SW2861232_WAR
	.align		4
.L_3227:
        /*0008*/ 	.byte	0x01, 0x35
	.zero		2


	//----- nvinfo : EIATTR_PARAM_CBANK
	.align		4
        /*000c*/ 	.byte	0x04, 0x0a
        /*000e*/ 	.short	(.L_3229 - .L_3228)
	.align		4
.L_3228:
        /*0010*/ 	.word	index@(.nv.constant0._ZN2at6native40_GLOBAL__N__2351210d_8_Shape_cu_49f7391c26CatArrayBatchedCopy_contigINS1_10OpaqueTypeILj16EEEjLi2ELi128ELi1EEEvPT_NS1_25CatArrInputTensorMetadataIS5_T0_XT2_EXT3_EEENS1_16TensorSizeStrideIS8_Lj4EEEiS8_)
        /*0014*/ 	.short	0x0160
        /*0016*/ 	.short	0x0ad0


	//----- nvinfo : EIATTR_CBANK_PARAM_SIZE
	.align		4
.L_3229:
        /*0018*/ 	.byte	0x03, 0x19
        /*001a*/ 	.short	0x0ad0


	//----- nvinfo : EIATTR_KPARAM_INFO
	.align		4
        /*001c*/ 	.byte	0x04, 0x17
        /*001e*/ 	.short	(.L_3231 - .L_3230)
.L_3230:
        /*0020*/ 	.word	0x00000000
        /*0024*/ 	.short	0x0004
        /*0026*/ 	.short	0x0acc
        /*0028*/ 	.byte	0x00, 0xf0, 0x11, 0x00


	//----- nvinfo : EIATTR_KPARAM_INFO
	.align		4
.L_3231:
        /*002c*/ 	.byte	0x04, 0x17
        /*002e*/ 	.short	(.L_3233 - .L_3232)
.L_3232:
        /*0030*/ 	.word	0x00000000
        /*0034*/ 	.short	0x0003
        /*0036*/ 	.short	0x0ac8
        /*0038*/ 	.byte	0x00, 0xf0, 0x11, 0x00


	//----- nvinfo : EIATTR_KPARAM_INFO
	.align		4
.L_3233:
        /*003c*/ 	.byte	0x04, 0x17
        /*003e*/ 	.short	(.L_3235 - .L_3234)
.L_3234:
        /*0040*/ 	.word	0x00000000
        /*0044*/ 	.short	0x0002
        /*0046*/ 	.short	0x0aa8
        /*0048*/ 	.byte	0x00, 0xf0, 0x81, 0x00


	//----- nvinfo : EIATTR_KPARAM_INFO
	.align		4
.L_3235:
        /*004c*/ 	.byte	0x04, 0x17
        /*004e*/ 	.short	(.L_3237 - .L_3236)
.L_3236:
        /*0050*/ 	.word	0x00000000
        /*0054*/ 	.short	0x0001
        /*0056*/ 	.short	0x0008
        /*0058*/ 	.byte	0x00, 0xf0, 0x81, 0x2a


	//----- nvinfo : EIATTR_KPARAM_INFO
	.align		4
.L_3237:
        /*005c*/ 	.byte	0x04, 0x17
        /*005e*/ 	.short	(.L_3239 - .L_3238)
.L_3238:
        /*0060*/ 	.word	0x00000000
        /*0064*/ 	.short	0x0000
        /*0066*/ 	.short	0x0000
        /*0068*/ 	.byte	0x00, 0xf0, 0x21, 0x00


	//----- nvinfo : EIATTR_MAXREG_COUNT
	.align		4
.L_3239:
        /*006c*/ 	.byte	0x03, 0x1b
        /*006e*/ 	.short	0x00ff


	//----- nvinfo : EIATTR_MERCURY_ISA_VERSION
	.align		4
        /*0070*/ 	.byte	0x03, 0x5f
        /*0072*/ 	.short	0x0000


	//----- nvinfo : EIATTR_EXIT_INSTR_OFFSETS
	.align		4
        /*0074*/ 	.byte	0x04, 0x1c
        /*0076*/ 	.short	(.L_3241 - .L_3240)


	//   ....[0]....
.L_3240:
        /*0078*/ 	.word	0x00000090


	//   ....[1]....
        /*007c*/ 	.word	0x00000340


	//----- nvinfo : EIATTR_CRS_STACK_SIZE
	.align		4
.L_3241:
        /*0080*/ 	.byte	0x04, 0x1e
        /*0082*/ 	.short	(.L_3243 - .L_3242)
.L_3242:
        /*0084*/ 	.word	0x00000000
.L_3243:


//--------------------- .nv.info._ZN2at6native40_GLOBAL__N__2351210d_8_Shape_cu_49f7391c35CatArrayBatchedCopy_alignedK_contigINS1_10OpaqueTypeILj16EEEjLi2ELi128ELi1ELi8EEEvPT_NS1_25CatArrInputTensorMetadataIS5_T0_XT2_EXT3_EEENS1_16TensorSizeStrideIS8_Lj4EEEiS8_ --------------------------
	.section	.nv.info._ZN2at6native40_GLOBAL__N__2351210d_8_Shape_cu_49f7391c35CatArrayBatchedCopy_alignedK_contigINS1_10OpaqueTypeILj16EEEjLi2ELi128ELi1ELi8EEEvPT_NS1_25CatArrInputTensorMetadataIS5_T0_XT2_EXT3_EEENS1_16TensorSizeStrideIS8_Lj4EEEiS8_,"",@"SHT_CUDA_INFO"
	.sectionflags	@""
	.align	4


	//----- nvinfo : EIATTR_CUDA_API_VERSION
	.align		4
        /*0000*/ 	.byte	0x04, 0x37
        /*0002*/ 	.short	(.L_3245 - .L_3244)
.L_3244:
        /*0004*/ 	.word	0x00000082


	//----- nvinfo : EIATTR_SW2861232_WAR
	.align		4
.L_3245:
        /*0008*/ 	.byte	0x01, 0x35
	.zero		2


	//----- nvinfo : EIATTR_PARAM_CBANK
	.align		4
        /*000c*/ 	.byte	0x04, 0x0a
        /*000e*/ 	.short	(.L_3247 - .L_3246)
	.align		4
.L_3246:
        /*0010*/ 	.word	index@(.nv.constant0._ZN2at6native40_GLOBAL__N__2351210d_8_Shape_cu_49f7391c35CatArrayBatchedCopy_alignedK_contigINS1_10OpaqueTypeILj16EEEjLi2ELi128ELi1ELi8EEEvPT_NS1_25CatArrInputTensorMetadataIS5_T0_XT2_EXT3_EEENS1_16TensorSizeStrideIS8_Lj4EEEiS8_)
        /*0014*/ 	.short	0x0160
        /*0016*/ 	.short	0x0ad0


	//----- nvinfo : EIATTR_CBANK_PARAM_SIZE
	.align		4
.L_3247:
        /*0018*/ 	.byte	0x03, 0x19
        /*001a*/ 	.short	0x0ad0


	//----- nvinfo : EIATTR_KPARAM_INFO
	.align		4
        /*001c*/ 	.byte	0x04, 0x17
        /*001e*/ 	.short	(.L_3249 - .L_3248)
.L_3248:
        /*0020*/ 	.word	0x00000000
        /*0024*/ 	.short	0x0004
        /*0026*/ 	.short	0x0acc
        /*0028*/ 	.byte	0x00, 0xf0, 0x11, 0x00


	//----- nvinfo : EIATTR_KPARAM_INFO
	.align		4
.L_3249:
        /*002c*/ 	.byte	0x04, 0x17
        /*002e*/ 	.short	(.L_3251 - .L_3250)
.L_3250:
        /*0030*/ 	.word	0x00000000
        /*0034*/ 	.short	0x0003
        /*0036*/ 	.short	0x0ac8
        /*0038*/ 	.byte	0x00, 0xf0, 0x11, 0x00


	//----- nvinfo : EIATTR_KPARAM_INFO
	.align		4
.L_3251:
        /*003c*/ 	.byte	0x04, 0x17
        /*003e*/ 	.short	(.L_3253 - .L_3252)
.L_3252:
        /*0040*/ 	.word	0x00000000
        /*0044*/ 	.short	0x0002
        /*0046*/ 	.short	0x0aa8
        /*0048*/ 	.byte	0x00, 0xf0, 0x81, 0x00


	//----- nvinfo : EIATTR_KPARAM_INFO
	.align		4
.L_3253:
        /*004c*/ 	.byte	0x04, 0x17
        /*004e*/ 	.short	(.L_3255 - .L_3254)
.L_3254:
        /*0050*/ 	.word	0x00000000
        /*0054*/ 	.short	0x0001
        /*0056*/ 	.short	0x0008
        /*0058*/ 	.byte	0x00, 0xf0, 0x81, 0x2a


	//----- nvinfo : EIATTR_KPARAM_INFO
	.align		4
.L_3255:
        /*005c*/ 	.byte	0x04, 0x17
        /*005e*/ 	.short	(.L_3257 - .L_3256)
.L_3256:
        /*0060*/ 	.word	0x00000000
        /*0064*/ 	.short	0x0000
        /*0066*/ 	.short	0x0000
        /*0068*/ 	.byte	0x00, 0xf0, 0x21, 0x00


	//----- nvinfo : EIATTR_MAXREG_COUNT
	.align		4
.L_3257:
        /*006c*/ 	.byte	0x03, 0x1b
        /*006e*/ 	.short	0x00ff


	//----- nvinfo : EIATTR_MERCURY_ISA_VERSION
	.align		4
        /*0070*/ 	.byte	0x03, 0x5f
        /*0072*/ 	.short	0x0000


	//----- nvinfo : EIATTR_EXIT_INSTR_OFFSETS
	.align		4
        /*0074*/ 	.byte	0x04, 0x1c
        /*0076*/ 	.short	(.L_3259 - .L_3258)


	//   ....[0]....
.L_3258:
        /*0078*/ 	.word	0x00000090


	//   ....[1]....
        /*007c*/ 	.word	0x000003b0


	//   ....[2]....
        /*0080*/ 	.word	0x00000690


	//   ....[3]....
        /*0084*/ 	.word	0x00000c20


	//----- nvinfo : EIATTR_CRS_STACK_SIZE
	.align		4
.L_3259:
        /*0088*/ 	.byte	0x04, 0x1e
        /*008a*/ 	.short	(.L_3261 - .L_3260)
.L_3260:
        /*008c*/ 	.word	0x00000000
.L_3261:


//--------------------- .nv.info._ZN2at6native40_GLOBAL__N__2351210d_8_Shape_cu_49f7391c35CatArrayBatchedCopy_alignedK_contigINS1_10OpaqueTypeILj16EEEjLi2ELi128ELi1ELi16EEEvPT_NS1_25CatArrInputTensorMetadataIS5_T0_XT2_EXT3_EEENS1_16TensorSizeStrideIS8_Lj4EEEiS8_ --------------------------
	.section	.nv.info._ZN2at6native40_GLOBAL__N__2351210d_8_Shape_cu_49f7391c35CatArrayBatchedCopy_alignedK_contigINS1_10OpaqueTypeILj16EEEjLi2ELi128ELi1ELi16EEEvPT_NS1_25CatArrInputTensorMetadataIS5_T0_XT2_EXT3_EEENS1_16TensorSizeStrideIS8_Lj4EEEiS8_,"",@"SHT_CUDA_INFO"
	.sectionflags	@""
	.align	4


	//----- nvinfo : EIATTR_CUDA_API_VERSION
	.align		4
        /*0000*/ 	.byte	0x04, 0x37
        /*0002*/ 	.short	(.L_3263 - .L_3262)
.L_3262:
        /*0004*/ 	.word	0x00000082


	//----- nvinfo : EIATTR_SW2861232_WAR
	.align		4
.L_3263:
        /*0008*/ 	.byte	0x01, 0x35
	.zero		2


	//----- nvinfo : EIATTR_PARAM_CBANK
	.align		4
        /*000c*/ 	.byte	0x04, 0x0a
        /*000e*/ 	.short	(.L_3265 - .L_3264)
	.align		4
.L_3264:
        /*0010*/ 	.word	index@(.nv.constant0._ZN2at6native40_GLOBAL__N__2351210d_8_Shape_cu_49f7391c35CatArrayBatchedCopy_alignedK_contigINS1_10OpaqueTypeILj16EEEjLi2ELi128ELi1ELi16EEEvPT_NS1_25CatArrInputTensorMetadataIS5_T0_XT2_EXT3_EEENS1_16TensorSizeStrideIS8_Lj4EEEiS8_)
        /*0014*/ 	.short	0x0160
        /*0016*/ 	.short	0x0ad0


	//----- nvinfo : EIATTR_CBANK_PARAM_SIZE
	.align		4
.L_3265:
        /*0018*/ 	.byte	0x03, 0x19
        /*001a*/ 	.short	0x0ad0


	//----- nvinfo : EIATTR_KPARAM_INFO
	.align		4
        /*001c*/ 	.byte	0x04, 0x17
        /*001e*/ 	.short	(.L_3267 - .L_3266)
.L_3266:
        /*0020*/ 	.word	0x00000000
        /*0024*/ 	.short	0x0004
        /*0026*/ 	.short	0x0acc
        /*0028*/ 	.byte	0x00, 0xf0, 0x11, 0x00


	//----- nvinfo : EIATTR_KPARAM_INFO
	.align		4
.L_3267:
        /*002c*/ 	.byte	0x04, 0x17
        /*002e*/ 	.short	(.L_3269 - .L_3268)
.L_3268:
        /*0030*/ 	.word	0x00000000
        /*0034*/ 	.short	0x0003
        /*0036*/ 	.short	0x0ac8
        /*0038*/ 	.byte	0x00, 0xf0, 0x11, 0x00


	//----- nvinfo : EIATTR_KPARAM_INFO
	.align		4
.L_3269:
        /*003c*/ 	.byte	0x04, 0x17
        /*003e*/ 	.short	(.L_3271 - .L_3270)
.L_3270:
        /*0040*/ 	.word	0x00000000
        /*0044*/ 	.short	0x0002
        /*0046*/ 	.short	0x0aa8
        /*0048*/ 	.byte	0x00, 0xf0, 0x81, 0x00


	//----- nvinfo : EIATTR_KPARAM_INFO
	.align		4
.L_3271:
        /*004c*/ 	.byte	0x04, 0x17
        /*004e*/ 	.short	(.L_3273 - .L_3272)
.L_3272:
        /*0050*/ 	.word	0x00000000
        /*0054*/ 	.short	0x0001
        /*0056*/ 	.short	0x0008
        /*0058*/ 	.byte	0x00, 0xf0, 0x81, 0x2a


	//----- nvinfo : EIATTR_KPARAM_INFO
	.align		4
.L_3273:
        /*005c*/ 	.byte	0x04, 0x17
        /*005e*/ 	.short	(.L_3275 - .L_3274)
.L_3274:
        /*0060*/ 	.word	0x00000000
        /*0064*/ 	.short	0x0000
        /*0066*/ 	.short	0x0000
        /*0068*/ 	.byte	0x00, 0xf0, 0x21, 0x00


	//----- nvinfo : EIATTR_MAXREG_COUNT
	.align		4
.L_3275:
        /*006c*/ 	.byte	0x03, 0x1b
        /*006e*/ 	.short	0x00ff


	//----- nvinfo : EIATTR_MERCURY_ISA_VERSION
	.align		4
        /*0070*/ 	.byte	0x03, 0x5f
        /*0072*/ 	.short	0x0000


	//----- nvinfo : EIATTR_EXIT_INSTR_OFFSETS
	.align		4
        /*0074*/ 	.byte	0x04, 0x1c
        /*0076*/ 	.short	(.L_3277 - .L_3276)


	//   ....[0]....
.L_3276:
        /*0078*/ 	.word	0x00000090


	//   ....[1]....
        /*007c*/ 	.word	0x000003b0


	//   ....[2]....
        /*0080*/ 	.word	0x00000690


	//   ....[3]....
        /*0084*/ 	.word	0x00000c20


	//----- nvinfo : EIATTR_CRS_STACK_SIZE
	.align		4
.L_3277:
        /*0088*/ 	.byte	0x04, 0x1e
        /*008a*/ 	.short	(.L_3279 - .L_3278)
.L_3278:
        /*008c*/ 	.word	0x00000000
.L_3279:


//--------------------- .nv.info._ZN2at6native40_GLOBAL__N__2351210d_8_Shape_cu_49f7391c30CatArrayBatchedCopy_vectorizedINS1_10OpaqueTypeILj16EEEjLi2ELi128ELi1ELi16ELi1EEEvPcNS1_25CatArrInputTensorMetadataIT_T0_XT2_EXT3_EEENS1_16TensorSizeStrideIS8_Lj4EEEiS8_ --------------------------
	.section	.nv.info._ZN2at6native40_GLOBAL__N__2351210d_8_Shape_cu_49f7391c30CatArrayBatchedCopy_vectorizedINS1_10OpaqueTypeILj16EEEjLi2ELi128ELi1ELi16ELi1EEEvPcNS1_25CatArrInputTensorMetadataIT_T0_XT2_EXT3_EEENS1_16TensorSizeStrideIS8_Lj4EEEiS8_,"",@"SHT_CUDA_INFO"
	.sectionflags	@""
	.align	4


	//----- nvinfo : EIATTR_CUDA_API_VERSION
	.align		4
        /*0000*/ 	.byte	0x04, 0x37
        /*0002*/ 	.short	(.L_3281 - .L_3280)
.L_3280:
        /*0004*/ 	.word	0x00000082


	//----- nvinfo : EIATTR_SW2861232_WAR
	.align		4
.L_3281:
        /*0008*/ 	.byte	0x01, 0x35
	.zero		2


	//----- nvinfo : EIATTR_PARAM_CBANK
	.align		4
        /*000c*/ 	.byte	0x04, 0x0a
        /*000e*/ 	.short	(.L_3283 - .L_3282)
	.align		4
.L_3282:
        /*0010*/ 	.word	index@(.nv.constant0._ZN2at6native40_GLOBAL__N__2351210d_8_Shape_cu_49f7391c30CatArrayBatchedCopy_vectorizedINS1_10OpaqueTypeILj16EEEjLi2ELi128ELi1ELi16ELi1EEEvPcNS1_25CatArrInputTensorMetadataIT_T0_XT2_EXT3_EEENS1_16TensorSizeStrideIS8_Lj4EEEiS8_)
        /*0014*/ 	.short	0x0160
        /*0016*/ 	.short	0x0ad0


	//----- nvinfo : EIATTR_CBANK_PARAM_SIZE
	.align		4
.L_3283:
        /*0018*/ 	.byte	0x03, 0x19
        /*001a*/ 	.short	0x0ad0


	//----- nvinfo : EIATTR_KPARAM_INFO
	.align		4
        /*001c*/ 	.byte	0x04, 0x17
        /*001e*/ 	.short	(.L_3285 - .L_3284)
.L_3284:
        /*0020*/ 	.word	0x00000000
        /*0024*/ 	.short	0x0004
        /*0026*/ 	.short	0x0acc
        /*0028*/ 	.byte	0x00, 0xf0, 0x11, 0x00


	//----- nvinfo : EIATTR_KPARAM_INFO
	.align		4
.L_3285:
        /*002c*/ 	.byte	0x04, 0x17
        /*002e*/ 	.short	(.L_3287 - .L_3286)
.L_3286:
        /*0030*/ 	.word	0x00000000
        /*0034*/ 	.short	0x0003
        /*0036*/ 	.short	0x0ac8
        /*0038*/ 	.byte	0x00, 0xf0, 0x11, 0x00


	//----- nvinfo : EIATTR_KPARAM_INFO
	.align		4
.L_3287:
        /*003c*/ 	.byte	0x04, 0x17
        /*003e*/ 	.short	(.L_3289 - .L_3288)
.L_3288:
        /*0040*/ 	.word	0x00000000
        /*0044*/ 	.short	0x0002
        /*0046*/ 	.short	0x0aa8
        /*0048*/ 	.byte	0x00, 0xf0, 0x81, 0x00


	//----- nvinfo : EIATTR_KPARAM_INFO
	.align		4
.L_3289:
        /*004c*/ 	.byte	0x04, 0x17
        /*004e*/ 	.short	(.L_3291 - .L_3290)
.L_3290:
        /*0050*/ 	.word	0x00000000
        /*0054*/ 	.short	0x0001
        /*0056*/ 	.short	0x0008
        /*0058*/ 	.byte	0x00, 0xf0, 0x81, 0x2a


	//----- nvinfo : EIATTR_KPARAM_INFO
	.align		4
.L_3291:
        /*005c*/ 	.byte	0x04, 0x17
        /*005e*/ 	.short	(.L_3293 - .L_3292)
.L_3292:
        /*0060*/ 	.word	0x00000000
        /*0064*/ 	.short	0x0000
        /*0066*/ 	.short	0x0000
        /*0068*/ 	.byte	0x00, 0xf0, 0x21, 0x00


	//----- nvinfo : EIATTR_MAXREG_COUNT
	.align		4
.L_3293:
        /*006c*/ 	.byte	0x03, 0x1b
        /*006e*/ 	.short	0x00ff


	//----- nvinfo : EIATTR_MERCURY_ISA_VERSION
	.align		4
        /*0070*/ 	.byte	0x03, 0x5f
        /*0072*/ 	.short	0x0000


	//----- nvinfo : EIATTR_EXIT_INSTR_OFFSETS
	.align		4
        /*0074*/ 	.byte	0x04, 0x1c
        /*0076*/ 	.short	(.L_3295 - .L_3294)


	//   ....[0]....
.L_3294:
        /*0078*/ 	.word	0x00000090


	//   ....[1]....
        /*007c*/ 	.word	0x00000370


	//----- nvinfo : EIATTR_CRS_STACK_SIZE
	.align		4
.L_3295:
        /*0080*/ 	.byte	0x04, 0x1e
        /*0082*/ 	.short	(.L_3297 - .L_3296)
.L_3296:
        /*0084*/ 	.word	0x00000000
.L_3297:


//--------------------- .nv.info._ZN2at6native40_GLOBAL__N__2351210d_8_Shape_cu_49f7391c19CatArrayBatchedCopyINS1_10OpaqueTypeILj16EEEjLi1ELi128ELi1EEEvPT_NS1_25CatArrInputTensorMetadataIS5_T0_XT2_EXT3_EEENS1_16TensorSizeStrideIS8_Lj4EEEiS8_ --------------------------
	.section	.nv.info._ZN2at6native40_GLOBAL__N__2351210d_8_Shape_cu_49f7391c19CatArrayBatchedCopyINS1_10OpaqueTypeILj16EEEjLi1ELi128ELi1EEEvPT_NS1_25CatArrInputTensorMetadataIS5_T0_XT2_EXT3_EEENS1_16TensorSizeStrideIS8_Lj4EEEiS8_,"",@"SHT_CUDA_INFO"
	.sectionflags	@""
	.align	4


	//----- nvinfo : EIATTR_CUDA_API_VERSION
	.align		4
        /*0000*/ 	.byte	0x04, 0x37
        /*0002*/ 	.short	(.L_3299 - .L_3298)
.L_3298:
        /*0004*/ 	.word	0x00000082


	//----- nvinfo : EIATTR_SW2861232_WAR
	.align		4
.L_3299:
        /*0008*/ 	.byte	0x01, 0x35
	.zero		2


	//----- nvinfo : EIATTR_PARAM_CBANK
	.align		4
        /*000c*/ 	.byte	0x04, 0x0a
        /*000e*/ 	.short	(.L_3301 - .L_3300)
	.align		4
.L_3300:
        /*0010*/ 	.word	index@(.nv.constant0._ZN2at6native40_GLOBAL__N__2351210d_8_Shape_cu_49f7391c19CatArrayBatchedCopyINS1_10OpaqueTypeILj16EEEjLi1ELi128ELi1EEEvPT_NS1_25CatArrInputTensorMetadataIS5_T0_XT2_EXT3_EEENS1_16TensorSizeStrideIS8_Lj4EEEiS8_)
        /*0014*/ 	.short	0x0160
        /*0016*/ 	.short	0x0ad0


	//----- nvinfo : EIATTR_CBANK_PARAM_SIZE
	.align		4
.L_3301:
        /*0018*/ 	.byte	0x03, 0x19
        /*001a*/ 	.short	0x0ad0


	//----- nvinfo : EIATTR_KPARAM_INFO
	.align		4
        /*001c*/ 	.byte	0x04, 0x17
        /*001e*/ 	.short	(.L_3303 - .L_3302)
.L_3302:
        /*0020*/ 	.word	0x00000000
        /*0024*/ 	.short	0x0004
        /*0026*/ 	.short	0x0acc
        /*0028*/ 	.byte	0x00, 0xf0, 0x11, 0x00


	//----- nvinfo : EIATTR_KPARAM_INFO
	.align		4
.L_3303:
        /*002c*/ 	.byte	0x04, 0x17
        /*002e*/ 	.short	(.L_3305 - .L_3304)
.L_3304:
        /*0030*/ 	.word	0x00000000
        /*0034*/ 	.short	0x0003
        /*0036*/ 	.short	0x0ac8
        /*0038*/ 	.byte	0x00, 0xf0, 0x11, 0x00


	//----- nvinfo : EIATTR_KPARAM_INFO
	.align		4
.L_3305:
        /*003c*/ 	.byte	0x04, 0x17
        /*003e*/ 	.short	(.L_3307 - .L_3306)
.L_3306:
        /*0040*/ 	.word	0x00000000
        /*0044*/ 	.short	0x0002
        /*0046*/ 	.short	0x0aa8
        /*0048*/ 	.byte	0x00, 0xf0, 0x81, 0x00


	//----- nvinfo : EIATTR_KPARAM_INFO
	.align		4
.L_3307:
        /*004c*/ 	.byte	0x04, 0x17
        /*004e*/ 	.short	(.L_3309 - .L_3308)
.L_3308:
        /*0050*/ 	.word	0x00000000
        /*0054*/ 	.short	0x0001
        /*0056*/ 	.short	0x0008
        /*0058*/ 	.byte	0x00, 0xf0, 0x81, 0x2a


	//----- nvinfo : EIATTR_KPARAM_INFO
	.align		4
.L_3309:
        /*005c*/ 	.byte	0x04, 0x17
        /*005e*/ 	.short	(.L_3311 - .L_3310)
.L_3310:
        /*0060*/ 	.word	0x00000000
        /*0064*/ 	.short	0x0000
        /*0066*/ 	.short	0x0000
        /*0068*/ 	.byte	0x00, 0xf0, 0x21, 0x00


	//----- nvinfo : EIATTR_MAXREG_COUNT
	.align		4
.L_3311:
        /*006c*/ 	.byte	0x03, 0x1b
        /*006e*/ 	.short	0x00ff


	//----- nvinfo : EIATTR_MERCURY_ISA_VERSION
	.align		4
        /*0070*/ 	.byte	0x03, 0x5f
        /*0072*/ 	.short	0x0000


	//----- nvinfo : EIATTR_EXIT_INSTR_OFFSETS
	.align		4
        /*0074*/ 	.byte	0x04, 0x1c
        /*0076*/ 	.short	(.L_3313 - .L_3312)


	//   ....[0]....
.L_3312:
        /*0078*/ 	.word	0x00000090


	//   ....[1]....
        /*007c*/ 	.word	0x000001d0


	//   ....[2]....
        /*0080*/ 	.word	0x00000290


	//----- nvinfo : EIATTR_CRS_STACK_SIZE
	.align		4
.L_3313:
        /*0084*/ 	.byte	0x04, 0x1e
        /*0086*/ 	.short	(.L_3315 - .L_3314)
.L_3314:
        /*0088*/ 	.word	0x00000000
.L_3315:


//--------------------- .nv.info._ZN2at6native40_GLOBAL__N__2351210d_8_Shape_cu_49f7391c26CatArrayBatchedCopy_contigINS1_10OpaqueTypeILj16EEEjLi1ELi128ELi1EEEvPT_NS1_25CatArrInputTensorMetadataIS5_T0_XT2_EXT3_EEENS1_16TensorSizeStrideIS8_Lj4EEEiS8_ --------------------------
	.section	.nv.info._ZN2at6native40_GLOBAL__N__2351210d_8_Shape_cu_49f7391c26CatArrayBatchedCopy_contigINS1_10OpaqueTypeILj16EEEjLi1ELi128ELi1EEEvPT_NS1_25CatArrInputTensorMetadataIS5_T0_XT2_EXT3_EEENS1_16TensorSizeStrideIS8_Lj4EEEiS8_,"",@"SHT_CUDA_INFO"
	.sectionflags	@""
	.align	4


	//----- nvinfo : EIATTR_CUDA_API_VERSION
	.align		4
        /*0000*/ 	.byte	0x04, 0x37
        /*0002*/ 	.short	(.L_3317 - .L_3316)
.L_3316:
        /*0004*/ 	.word	0x00000082


	//----- nvinfo : EIATTR_SW2861232_WAR
	.align		4
.L_3317:
        /*0008*/ 	.byte	0x01, 0x35
	.zero		2


	//----- nvinfo : EIATTR_PARAM_CBANK
	.align		4
        /*000c*/ 	.byte	0x04, 0x0a
        /*000e*/ 	.short	(.L_3319 - .L_3318)
	.align		4
.L_3318:
        /*0010*/ 	.word	index@(.nv.constant0._ZN2at6native40_GLOBAL__N__2351210d_8_Shape_cu_49f7391c26CatArrayBatchedCopy_contigINS1_10OpaqueTypeILj16EEEjLi1ELi128ELi1EEEvPT_NS1_25CatArrInputTensorMetadataIS5_T0_XT2_EXT3_EEENS1_16TensorSizeStrideIS8_Lj4EEEiS8_)
        /*0014*/ 	.short	0x0160
        /*0016*/ 	.short	0x0ad0


	//----- nvinfo : EIATTR_CBANK_PARAM_SIZE
	.align		4
.L_3319:
        /*0018*/ 	.byte	0x03, 0x19
        /*001a*/ 	.short	0x0ad0


	//----- nvinfo : EIATTR_KPARAM_INFO
	.align		4
        /*001c*/ 	.byte	0x04, 0x17
        /*001e*/ 	.short	(.L_3321 - .L_3320)
.L_3320:
        /*0020*/ 	.word	0x00000000
        /*0024*/ 	.short	0x0004
        /*0026*/ 	.short	0x0acc
        /*0028*/ 	.byte	0x00, 0xf0, 0x11, 0x00


	//----- nvinfo : EIATTR_KPARAM_INFO
	.align		4
.L_3321:
        /*002c*/ 	.byte	0x04, 0x17
        /*002e*/ 	.short	(.L_3323 - .L_3322)
.L_3322:
        /*0030*/ 	.word	0x00000000
        /*0034*/ 	.short	0x0003
        /*0036*/ 	.short	0x0ac8
        /*0038*/ 	.byte	0x00, 0xf0, 0x11, 0x00


	//----- nvinfo : EIATTR_KPARAM_INFO
	.align		4
.L_3323:
        /*003c*/ 	.byte	0x04, 0x17
        /*003e*/ 	.short	(.L_3325 - .L_3324)
.L_3324:
        /*0040*/ 	.word	0x00000000
        /*0044*/ 	.short	0x0002
        /*0046*/ 	.short	0x0aa8
        /*0048*/ 	.byte	0x00, 0xf0, 0x81, 0x00


	//----- nvinfo : EIATTR_KPARAM_INFO
	.align		4
.L_3325:
        /*004c*/ 	.byte	0x04, 0x17
        /*004e*/ 	.short	(.L_3327 - .L_3326)
.L_3326:
        /*0050*/ 	.word	0x00000000
        /*0054*/ 	.short	0x0001
        /*0056*/ 	.short	0x0008
        /*0058*/ 	.byte	0x00, 0xf0, 0x81, 0x2a


	//----- nvinfo : EIATTR_KPARAM_INFO
	.align		4
.L_3327:
        /*005c*/ 	.byte	0x04, 0x17
        /*005e*/ 	.short	(.L_3329 - .L_3328)
.L_3328:
        /*0060*/ 	.word	0x00000000
        /*0064*/ 	.short	0x0000
        /*0066*/ 	.short	0x0000
        /*0068*/ 	.byte	0x00, 0xf0, 0x21, 0x00


	//----- nvinfo : EIATTR_MAXREG_COUNT
	.align		4
.L_3329:
        /*006c*/ 	.byte	0x03, 0x1b
        /*006e*/ 	.short	0x00ff


	//----- nvinfo : EIATTR_MERCURY_ISA_VERSION
	.align		4
        /*0070*/ 	.byte	0x03, 0x5f
        /*0072*/ 	.short	0x0000


	//----- nvinfo : EIATTR_EXIT_INSTR_OFFSETS
	.align		4
        /*0074*/ 	.byte	0x04, 0x1c
        /*0076*/ 	.short	(.L_3331 - .L_3330)


	//   ....[0]....
.L_3330:
        /*0078*/ 	.word	0x00000090


	//   ....[1]....
        /*007c*/ 	.word	0x00000190


	//----- nvinfo : EIATTR_CRS_STACK_SIZE
	.align		4
.L_3331:
        /*0080*/ 	.byte	0x04, 0x1e
        /*0082*/ 	.short	(.L_3333 - .L_3332)
.L_3332:
        /*0084*/ 	.word	0x00000000
.L_3333:


//--------------------- .nv.info._ZN2at6native40_GLOBAL__N__2351210d_8_Shape_cu_49f7391c35CatArrayBatchedCopy_alignedK_contigINS1_10OpaqueTypeILj16EEEjLi1ELi128ELi1ELi8EEEvPT_NS1_25CatArrInputTensorMetadataIS5_T0_XT2_EXT3_EEENS1_16TensorSizeStrideIS8_Lj4EEEiS8_ --------------------------
	.section	.nv.info._ZN2at6native40_GLOBAL__N__2351210d_8_Shape_cu_49f7391c35CatArrayBatchedCopy_alignedK_contigINS1_10OpaqueTypeILj16EEEjLi1ELi128ELi1ELi8EEEvPT_NS1_25CatArrInputTensorMetadataIS5_T0_XT2_EXT3_EEENS1_16TensorSizeStrideIS8_Lj4EEEiS8_,"",@"SHT_CUDA_INFO"
	.sectionflags	@""
	.align	4


	//----- nvinfo : EIATTR_CUDA_API_VERSION
	.align		4
        /*0000*/ 	.byte	0x04, 0x37
        /*0002*/ 	.short	(.L_3335 - .L_3334)
.L_3334:
        /*0004*/ 	.word	0x00000082


	//----- nvinfo : EIATTR_SW2861232_WAR
	.align		4
.L_3335:
        /*0008*/ 	.byte	0x01, 0x35
	.zero		2


	//----- nvinfo : EIATTR_PARAM_CBANK
	.align		4
        /*000c*/ 	.byte	0x04, 0x0a
        /*000e*/ 	.short	(.L_3337 - .L_3336)
	.align		4
.L_3336:
        /*0010*/ 	.word	index@(.nv.constant0._ZN2at6native40_GLOBAL__N__2351210d_8_Shape_cu_49f7391c35CatArrayBatchedCopy_alignedK_contigINS1_10OpaqueTypeILj16EEEjLi1ELi128ELi1ELi8EEEvPT_NS1_25CatArrInputTensorMetadataIS5_T0_XT2_EXT3_EEENS1_16TensorSizeStrideIS8_Lj4EEEiS8_)
        /*0014*/ 	.short	0x0160
        /*0016*/ 	.short	0x0ad0


	//----- nvinfo : EIATTR_CBANK_PARAM_SIZE
	.align		4
.L_3337:
        /*0018*/ 	.byte	0x03, 0x19
        /*001a*/ 	.short	0x0ad0


	//----- nvinfo : EIATTR_KPARAM_INFO
	.align		4
        /*001c*/ 	.byte	0x04, 0x17
        /*001e*/ 	.short	(.L_3339 - .L_3338)
.L_3338:
        /*0020*/ 	.word	0x00000000
        /*0024*/ 	.short	0x0004
        /*0026*/ 	.short	0x0acc
        /*0028*/ 	.byte	0x00, 0xf0, 0x11, 0x00


	//----- nvinfo : EIATTR_KPARAM_INFO
	.align		4
.L_3339:
        /*002c*/ 	.byte	0x04, 0x17
        /*002e*/ 	.short	(.L_3341 - .L_3340)
.L_3340:
        /*0030*/ 	.word	0x00000000
        /*0034*/ 	.short	0x0003
        /*0036*/ 	.short	0x0ac8
        /*0038*/ 	.byte	0x00, 0xf0, 0x11, 0x00


	//----- nvinfo : EIATTR_KPARAM_INFO
	.align		4
.L_3341:
        /*003c*/ 	.byte	0x04, 0x17
        /*003e*/ 	.short	(.L_3343 - .L_3342)
.L_3342:
        /*0040*/ 	.word	0x00000000
        /*0044*/ 	.short	0x0002
        /*0046*/ 	.short	0x0aa8
        /*0048*/ 	.byte	0x00, 0xf0, 0x81, 0x00


	//----- nvinfo : EIATTR_KPARAM_INFO
	.align		4
.L_3343:
        /*004c*/ 	.byte	0x04, 0x17
        /*004e*/ 	.short	(.L_3345 - .L_3344)
.L_3344:
        /*0050*/ 	.word	0x00000000
        /*0054*/ 	.short	0x0001
        /*0056*/ 	.short	0x0008
        /*0058*/ 	.byte	0x00, 0xf0, 0x81, 0x2a


	//----- nvinfo : EIATTR_KPARAM_INFO
	.align		4
.L_3345:
        /*005c*/ 	.byte	0x04, 0x17
        /*005e*/ 	.short	(.L_3347 - .L_3346)
.L_3346:
        /*0060*/ 	.word	0x00000000
        /*0064*/ 	.short	0x0000
        /*0066*/ 	.short	0x0000
        /*0068*/ 	.byte	0x00, 0xf0, 0x21, 0x00


	//----- nvinfo : EIATTR_MAXREG_COUNT
	.align		4
.L_3347:
        /*006c*/ 	.byte	0x03, 0x1b
        /*006e*/ 	.short	0x00ff


	//----- nvinfo : EIATTR_MERCURY_ISA_VERSION
	.align		4
        /*0070*/ 	.byte	0x03, 0x5f
        /*0072*/ 	.short	0x0000


	//----- nvinfo : EIATTR_EXIT_INSTR_OFFSETS
	.align		4
        /*0074*/ 	.byte	0x04, 0x1c
        /*0076*/ 	.short	(.L_3349 - .L_3348)


	//   ....[0]....
.L_3348:
        /*0078*/ 	.word	0x00000090


	//   ....[1]....
        /*007c*/ 	.word	0x00000200


	//   ....[2]....
        /*0080*/ 	.word	0x00000370


	//   ....[3]....
        /*0084*/ 	.word	0x000005a0


	//----- nvinfo : EIATTR_CRS_STACK_SIZE
	.align		4
.L_3349:
        /*0088*/ 	.byte	0x04, 0x1e
        /*008a*/ 	.short	(.L_3351 - .L_3350)
.L_3350:
        /*008c*/ 	.word	0x00000000
.L_3351:


//--------------------- .nv.info._ZN2at6native40_GLOBAL__N__2351210d_8_Shape_cu_49f7391c35CatArrayBatchedCopy_alignedK_contigINS1_10OpaqueTypeILj16EEEjLi1ELi128ELi1ELi16EEEvPT_NS1_25CatArrInputTensorMetadataIS5_T0_XT2_EXT3_EEENS1_16TensorSizeStrideIS8_Lj4EEEiS8_ --------------------------
	.section	.nv.info._ZN2at6native40_GLOBAL__N__2351210d_8_Shape_cu_49f7391c35CatArrayBatchedCopy_alignedK_contigINS1_10OpaqueTypeILj16EEEjLi1ELi128ELi1ELi16EEEvPT_NS1_25CatArrInputTensorMetadataIS5_T0_XT2_EXT3_EEENS1_16TensorSizeStrideIS8_Lj4EEEiS8_,"",@"SHT_CUDA_INFO"
	.sectionflags	@""
	.align	4


	//----- nvinfo : EIATTR_CUDA_API_VERSION
	.align		4
        /*0000*/ 	.byte	0x04, 0x37
        /*0002*/ 	.short	(.L_3353 - .L_3352)
.L_3352:
        /*0004*/ 	.word	0x00000082


	//----- nvinfo : EIATTR_SW2861232_WAR
	.align		4
.L_3353:
        /*0008*/ 	.byte	0x01, 0x35
	.zero		2


	//----- nvinfo : EIATTR_PARAM_CBANK
	.align		4
        /*000c*/ 	.byte	0x04, 0x0a
        /*000e*/ 	.short	(.L_3355 - .L_3354)
	.align		4
.L_3354:
        /*0010*/ 	.word	index@(.nv.constant0._ZN2at6native40_GLOBAL__N__2351210d_8_Shape_cu_49f7391c35CatArrayBatchedCopy_alignedK_contigINS1_10OpaqueTypeILj16EEEjLi1ELi128ELi1ELi16EEEvPT_NS1_25CatArrInputTensorMetadataIS5_T0_XT2_EXT3_EEENS1_16TensorSizeStrideIS8_Lj4EEEiS8_)
        /*0014*/ 	.short	0x0160
        /*0016*/ 	.short	0x0ad0


	//----- nvinfo : EIATTR_CBANK_PARAM_SIZE
	.align		4
.L_3355:
        /*0018*/ 	.byte	0x03, 0x19
        /*001a*/ 	.short	0x0ad0


	//----- nvinfo : EIATTR_KPARAM_INFO
	.align		4
        /*001c*/ 	.byte	0x04, 0x17
        /*001e*/ 	.short	(.L_3357 - .L_3356)
.L_3356:
        /*0020*/ 	.word	0x00000000
        /*0024*/ 	.short	0x0004
        /*0026*/ 	.short	0x0acc
        /*0028*/ 	.byte	0x00, 0xf0, 0x11, 0x00


	//----- nvinfo : EIATTR_KPARAM_INFO
	.align		4
.L_3357:
        /*002c*/ 	.byte	0x04, 0x17
        /*002e*/ 	.short	(.L_3359 - .L_3358)
.L_3358:
        /*0030*/ 	.word	0x00000000
        /*0034*/ 	.short	0x0003
        /*0036*/ 	.short	0x0ac8
        /*0038*/ 	.byte	0x00, 0xf0, 0x11, 0x00


	//----- nvinfo : EIATTR_KPARAM_INFO
	.align		4
.L_3359:
        /*003c*/ 	.byte	0x04, 0x17
        /*003e*/ 	.short	(.L_3361 - .L_3360)
.L_3360:
        /*0040*/ 	.word	0x00000000
        /*0044*/ 	.short	0x0002
        /*0046*/ 	.short	0x0aa8
        /*0048*/ 	.byte	0x00, 0xf0, 0x81, 0x00


	//----- nvinfo : EIATTR_KPARAM_INFO
	.align		4
.L_3361:
        /*004c*/ 	.byte	0x04, 0x17
        /*004e*/ 	.short	(.L_3363 - .L_3362)
.L_3362:
        /*0050*/ 	.word	0x00000000
        /*0054*/ 	.short	0x0001
        /*0056*/ 	.short	0x0008
        /*0058*/ 	.byte	0x00, 0xf0, 0x81, 0x2a


	//----- nvinfo : EIATTR_KPARAM_INFO
	.align		4
.L_3363:
        /*005c*/ 	.byte	0x04, 0x17
        /*005e*/ 	.short	(.L_3365 - .L_3364)
.L_3364:
        /*0060*/ 	.word	0x00000000
        /*0064*/ 	.short	0x0000
        /*0066*/ 	.short	0x0000
        /*0068*/ 	.byte	0x00, 0xf0, 0x21, 0x00


	//----- nvinfo : EIATTR_MAXREG_COUNT
	.align		4
.L_3365:
        /*006c*/ 	.byte	0x03, 0x1b
        /*006e*/ 	.short	0x00ff


	//----- nvinfo : EIATTR_MERCURY_ISA_VERSION
	.align		4
        /*0070*/ 	.byte	0x03, 0x5f
        /*0072*/ 	.short	0x0000


	//----- nvinfo : EIATTR_EXIT_INSTR_OFFSETS
	.align		4
        /*0074*/ 	.byte	0x04, 0x1c
        /*0076*/ 	.short	(.L_3367 - .L_3366)


	//   ....[0]....
.L_3366:
        /*0078*/ 	.word	0x00000090


	//   ....[1]....
        /*007c*/ 	.word	0x00000200


	//   ....[2]....
        /*0080*/ 	.word	0x00000370


	//   ....[3]....
        /*0084*/ 	.word	0x000005a0


	//----- nvinfo : EIATTR_CRS_STACK_SIZE
	.align		4
.L_3367:
        /*0088*/ 	.byte	0x04, 0x1e
        /*008a*/ 	.short	(.L_3369 - .L_3368)
.L_3368:
        /*008c*/ 	.word	0x00000000
.L_3369:


//--------------------- .nv.info._ZN2at6native40_GLOBAL__N__2351210d_8_Shape_cu_49f7391c30CatArrayBatchedCopy_vectorizedINS1_10OpaqueTypeILj16EEEjLi1ELi128ELi1ELi16ELi1EEEvPcNS1_25CatArrInputTensorMetadataIT_T0_XT2_EXT3_EEENS1_16TensorSizeStrideIS8_Lj4EEEiS8_ --------------------------
	.section	.nv.info._ZN2at6native40_GLOBAL__N__2351210d_8_Shape_cu_49f7391c30CatArrayBatchedCopy_vectorizedINS1_10OpaqueTypeILj16EEEjLi1ELi128ELi1ELi16ELi1EEEvPcNS1_25CatArrInputTensorMetadataIT_T0_XT2_EXT3_EEENS1_16TensorSizeStrideIS8_Lj4EEEiS8_,"",@"SHT_CUDA_INFO"
	.sectionflags	@""
	.align	4


	//----- nvinfo : EIATTR_CUDA_API_VERSION
	.align		4
        /*0000*/ 	.byte	0x04, 0x37
        /*0002*/ 	.short	(.L_3371 - .L_3370)
.L_3370:
        /*0004*/ 	.word	0x00000082


	//----- nvinfo : EIATTR_SW2861232_WAR
	.align		4
.L_3371:
        /*0008*/ 	.byte	0x01, 0x35
	.zero		2


	//----- nvinfo : EIATTR_PARAM_CBANK
	.align		4
        /*000c*/ 	.byte	0x04, 0x0a
        /*000e*/ 	.short	(.L_3373 - .L_3372)
	.align		4
.L_3372:
        /*0010*/ 	.word	index@(.nv.constant0._ZN2at6native40_GLOBAL__N__2351210d_8_Shape_cu_49f7391c30CatArrayBatchedCopy_vectorizedINS1_10OpaqueTypeILj16EEEjLi1ELi128ELi1ELi16ELi1EEEvPcNS1_25CatArrInputTensorMetadataIT_T0_XT2_EXT3_EEENS1_16TensorSizeStrideIS8_Lj4EEEiS8_)
        /*0014*/ 	.short	0x0160
        /*0016*/ 	.short	0x0ad0


	//----- nvinfo : EIATTR_CBANK_PARAM_SIZE
	.align		4
.L_3373:
        /*0018*/ 	.byte	0x03, 0x19
        /*001a*/ 	.short	0x0ad0


	//----- nvinfo : EIATTR_KPARAM_INFO
	.align		4
        /*001c*/ 	.byte	0x04, 0x17
        /*001e*/ 	.short	(.L_3375 - .L_3374)
.L_3374:
        /*0020*/ 	.word	0x00000000
        /*0024*/ 	.short	0x0004
        /*0026*/ 	.short	0x0acc
        /*0028*/ 	.byte	0x00, 0xf0, 0x11, 0x00


	//----- nvinfo : EIATTR_KPARAM_INFO
	.align		4
.L_3375:
        /*002c*/ 	.byte	0x04, 0x17
        /*002e*/ 	.short	(.L_3377 - .L_3376)
.L_3376:
        /*0030*/ 	.word	0x00000000
        /*0034*/ 	.short	0x0003
        /*0036*/ 	.short	0x0ac8
        /*0038*/ 	.byte	0x00, 0xf0, 0x11, 0x00


	//----- nvinfo : EIATTR_KPARAM_INFO
	.align		4
.L_3377:
        /*003c*/ 	.byte	0x04, 0x17
        /*003e*/ 	.short	(.L_3379 - .L_3378)
.L_3378:
        /*0040*/ 	.word	0x00000000
        /*0044*/ 	.short	0x0002
        /*0046*/ 	.short	0x0aa8
        /*0048*/ 	.byte	0x00, 0xf0, 0x81, 0x00


	//----- nvinfo : EIATTR_KPARAM_INFO
	.align		4
.L_3379:
        /*004c*/ 	.byte	0x04, 0x17
        /*004e*/ 	.short	(.L_3381 - .L_3380)
.L_3380:
        /*0050*/ 	.word	0x00000000
        /*0054*/ 	.short	0x0001
        /*0056*/ 	.short	0x0008
        /*0058*/ 	.byte	0x00, 0xf0, 0x81, 0x2a


	//----- nvinfo : EIATTR_KPARAM_INFO
	.align		4
.L_3381:
        /*005c*/ 	.byte	0x04, 0x17
        /*005e*/ 	.short	(.L_3383 - .L_3382)
.L_3382:
        /*0060*/ 	.word	0x00000000
        /*0064*/ 	.short	0x0000
        /*0066*/ 	.short	0x0000
        /*0068*/ 	.byte	0x00, 0xf0, 0x21, 0x00


	//----- nvinfo : EIATTR_MAXREG_COUNT
	.align		4
.L_3383:
        /*006c*/ 	.byte	0x03, 0x1b
        /*006e*/ 	.short	0x00ff


	//----- nvinfo : EIATTR_MERCURY_ISA_VERSION
	.align		4
        /*0070*/ 	.byte	0x03, 0x5f
        /*0072*/ 	.short	0x0000


	//----- nvinfo : EIATTR_EXIT_INSTR_OFFSETS
	.align		4
        /*0074*/ 	.byte	0x04, 0x1c
        /*0076*/ 	.short	(.L_3385 - .L_3384)


	//   ....[0]....
.L_3384:
        /*0078*/ 	.word	0x00000090


	//   ....[1]....
        /*007c*/ 	.word	0x000001b0


	//----- nvinfo : EIATTR_CRS_STACK_SIZE
	.align		4
.L_3385:
        /*0080*/ 	.byte	0x04, 0x1e
        /*0082*/ 	.short	(.L_3387 - .L_3386)
.L_3386:
        /*0084*/ 	.word	0x00000000
.L_3387:


//--------------------- .nv.info._ZN2at6native40_GLOBAL__N__2351210d_8_Shape_cu_49f7391c19CatArrayBatchedCopyINS1_10OpaqueTypeILj8EEEjLi4ELi128ELi1EEEvPT_NS1_25CatArrInputTensorMetadataIS5_T0_XT2_EXT3_EEENS1_16TensorSizeStrideIS8_Lj4EEEiS8_ --------------------------
	.section	.nv.info._ZN2at6native40_GLOBAL__N__2351210d_8_Shape_cu_49f7391c19CatArrayBatchedCopyINS1_10OpaqueTypeILj8EEEjLi4ELi128ELi1EEEvPT_NS1_25CatArrInputTensorMetadataIS5_T0_XT2_EXT3_EEENS1_16TensorSizeStrideIS8_Lj4EEEiS8_,"",@"SHT_CUDA_INFO"
	.sectionflags	@""
	.align	4


	//----- nvinfo : EIATTR_CUDA_API_VERSION
	.align		4
        /*0000*/ 	.byte	0x04, 0x37
        /*0002*/ 	.short	(.L_3389 - .L_3388)
.L_3388:
        /*0004*/ 	.word	0x00000082


	//----- nvinfo : EIATTR_SW2861232_WAR
	.align		4
.L_3389:
        /*0008*/ 	.byte	0x01, 0x35
	.zero		2


	//----- nvinfo : EIATTR_PARAM_CBANK
	.align		4
        /*000c*/ 	.byte	0x04, 0x0a
        /*000e*/ 	.short	(.L_3391 - .L_3390)
	.align		4
.L_3390:
        /*0010*/ 	.word	index@(.nv.constant0._ZN2at6native40_GLOBAL__N__2351210d_8_Shape_cu_49f7391c19CatArrayBatchedCopyINS1_10OpaqueTypeILj8EEEjLi4ELi128ELi1EEEvPT_NS1_25CatArrInputTensorMetadataIS5_T0_XT2_EXT3_EEENS1_16TensorSizeStrideIS8_Lj4EEEiS8_)
        /*0014*/ 	.short	0x0160
        /*0016*/ 	.short	0x0ad0


	//----- nvinfo : EIATTR_CBANK_PARAM_SIZE
	.align		4
.L_3391:
        /*0018*/ 	.byte	0x03, 0x19
        /*001a*/ 	.short	0x0ad0


	//----- nvinfo : EIATTR_KPARAM_INFO
	.align		4
        /*001c*/ 	.byte	0x04, 0x17
        /*001e*/ 	.short	(.L_3393 - .L_3392)
.L_3392:
        /*0020*/ 	.word	0x00000000
        /*0024*/ 	.short	0x0004
        /*0026*/ 	.short	0x0acc
        /*0028*/ 	.byte	0x00, 0xf0, 0x11, 0x00


	//----- nvinfo : EIATTR_KPARAM_INFO
	.align		4
.L_3393:
        /*002c*/ 	.byte	0x04, 0x17
        /*002e*/ 	.short	(.L_3395 - .L_3394)
.L_3394:
        /*0030*/ 	.word	0x00000000
        /*0034*/ 	.short	0x0003
        /*0036*/ 	.short	0x0ac8
        /*0038*/ 	.byte	0x00, 0xf0, 0x11, 0x00


	//----- nvinfo : EIATTR_KPARAM_INFO
	.align		4
.L_3395:
        /*003c*/ 	.byte	0x04, 0x17
        /*003e*/ 	.short	(.L_3397 - .L_3396)
.L_3396:
        /*0040*/ 	.word	0x00000000
        /*0044*/ 	.short	0x0002
        /*0046*/ 	.short	0x0aa8
        /*0048*/ 	.byte	0x00, 0xf0, 0x81, 0x00


	//----- nvinfo : EIATTR_KPARAM_INFO
	.align		4
.L_3397:
        /*004c*/ 	.byte	0x04, 0x17
        /*004e*/ 	.short	(.L_3399 - .L_3398)
.L_3398:
        /*0050*/ 	.word	0x00000000
        /*0054*/ 	.short	0x0001
        /*0056*/ 	.short	0x0008
        /*0058*/ 	.byte	0x00, 0xf0, 0x81, 0x2a


	//----- nvinfo : EIATTR_KPARAM_INFO
	.align		4
.L_3399:
        /*005c*/ 	.byte	0x04, 0x17
        /*005e*/ 	.short	(.L_3401 - .L_3400)
.L_3400:
        /*0060*/ 	.word	0x00000000
        /*0064*/ 	.short	0x0000
        /*0066*/ 	.short	0x0000
        /*0068*/ 	.byte	0x00, 0xf0, 0x21, 0x00


	//----- nvinfo : EIATTR_MAXREG_COUNT
	.align		4
.L_3401:
        /*006c*/ 	.byte	0x03, 0x1b
        /*006e*/ 	.short	0x00ff


	//----- nvinfo : EIATTR_MERCURY_ISA_VERSION
	.align		4
        /*0070*/ 	.byte	0x03, 0x5f
        /*0072*/ 	.short	0x0000


	//----- nvinfo : EIATTR_EXIT_INSTR_OFFSETS
	.align		4
        /*0074*/ 	.byte	0x04, 0x1c
        /*0076*/ 	.short	(.L_3403 - .L_3402)


	//   ....[0]....
.L_3402:
        /*0078*/ 	.word	0x000000a0


	//   ....[1]....
        /*007c*/ 	.word	0x000006c0


	//   ....[2]....
        /*0080*/ 	.word	0x00001070


	//----- nvinfo : EIATTR_CRS_STACK_SIZE
	.align		4
.L_3403:
        /*0084*/ 	.byte	0x04, 0x1e
        /*0086*/ 	.short	(.L_3405 - .L_3404)
.L_3404:
        /*0088*/ 	.word	0x00000000
.L_3405:


//--------------------- .nv.info._ZN2at6native40_GLOBAL__N__2351210d_8_Shape_cu_49f7391c26CatArrayBatchedCopy_contigINS1_10OpaqueTypeILj8EEEjLi4ELi128ELi1EEEvPT_NS1_25CatArrInputTensorMetadataIS5_T0_XT2_EXT3_EEENS1_16TensorSizeStrideIS8_Lj4EEEiS8_ --------------------------
	.section	.nv.info._ZN2at6native40_GLOBAL__N__2351210d_8_Shape_cu_49f7391c26CatArrayBatchedCopy_contigINS1_10OpaqueTypeILj8EEEjLi4ELi128ELi1EEEvPT_NS1_25CatArrInputTensorMetadataIS5_T0_XT2_EXT3_EEENS1_16TensorSizeStrideIS8_Lj4EEEiS8_,"",@"SHT_CUDA_INFO"
	.sectionflags	@""
	.align	4


	//----- nvinfo : EIATTR_CUDA_API_VERSION
	.align		4
        /*0000*/ 	.byte	0x04, 0x37
        /*0002*/ 	.short	(.L_3407 - .L_3406)
.L_3406:
        /*0004*/ 	.word	0x00000082


	//----- nvinfo : EIATTR_SW2861232_WAR
	.align		4
.L_3407:
        /*0008*/ 	.byte	0x01, 0x35
	.zero		2


	//----- nvinfo : EIATTR_PARAM_CBANK
	.align		4
        /*000c*/ 	.byte	0x04, 0x0a
        /*000e*/ 	.short	(.L_3409 - .L_3408)
	.align		4
.L_3408:
        /*0010*/ 	.word	index@(.nv.constant0._ZN2at6native40_GLOBAL__N__2351210d_8_Shape_cu_49f7391c26CatArrayBatchedCopy_contigINS1_10OpaqueTypeILj8EEEjLi4ELi128ELi1EEEvPT_NS1_25CatArrInputTensorMetadataIS5_T0_XT2_EXT3_EEENS1_16TensorSizeStrideIS8_Lj4EEEiS8_)
        /*0014*/ 	.short	0x0160
        /*0016*/ 	.short	0x0ad0


	//----- nvinfo : EIATTR_CBANK_PARAM_SIZE
	.align		4
.L_3409:
        /*0018*/ 	.byte	0x03, 0x19
        /*001a*/ 	.short	0x0ad0


	//----- nvinfo : EIATTR_KPARAM_INFO
	.align		4
        /*001c*/ 	.byte	0x04, 0x17
        /*001e*/ 	.short	(.L_3411 - .L_3410)
.L_3410:
        /*0020*/ 	.word	0x00000000
        /*0024*/ 	.short	0x0004
        /*0026*/ 	.short	0x0acc
        /*0028*/ 	.byte	0x00, 0xf0, 0x11, 0x00


	//----- nvinfo : EIATTR_KPARAM_INFO
	.align		4
.L_3411:
        /*002c*/ 	.byte	0x04, 0x17
        /*002e*/ 	.short	(.L_3413 - .L_3412)
.L_3412:
        /*0030*/ 	.word	0x00000000
        /*0034*/ 	.short	0x0003
        /*0036*/ 	.short	0x0ac8
        /*0038*/ 	.byte	0x00, 0xf0, 0x11, 0x00


	//----- nvinfo : EIATTR_KPARAM_INFO
	.align		4
.L_3413:
        /*003c*/ 	.byte	0x04, 0x17
        /*003e*/ 	.short	(.L_3415 - .L_3414)
.L_3414:
        /*0040*/ 	.word	0x00000000
        /*0044*/ 	.short	0x0002
        /*0046*/ 	.short	0x0aa8
        /*0048*/ 	.byte	0x00, 0xf0, 0x81, 0x00


	//----- nvinfo : EIATTR_KPARAM_INFO
	.align		4
.L_3415:
        /*004c*/ 	.byte	0x04, 0x17
        /*004e*/ 	.short	(.L_3417 - .L_3416)
.L_3416:
        /*0050*/ 	.word	0x00000000
        /*0054*/ 	.short	0x0001
        /*0056*/ 	.short	0x0008
        /*0058*/ 	.byte	0x00, 0xf0, 0x81, 0x2a


	//----- nvinfo : EIATTR_KPARAM_INFO
	.align		4
.L_3417:
        /*005c*/ 	.byte	0x04, 0x17
        /*005e*/ 	.short	(.L_3419 - .L_3418)
.L_3418:
        /*0060*/ 	.word	0x00000000
        /*0064*/ 	.short	0x0000
        /*0066*/ 	.short	0x0000
        /*0068*/ 	.byte	0x00, 0xf0, 0x21, 0x00


	//----- nvinfo : EIATTR_MAXREG_COUNT
	.align		4
.L_3419:
        /*006c*/ 	.byte	0x03, 0x1b
        /*006e*/ 	.short	0x00ff


	//----- nvinfo : EIATTR_MERCURY_ISA_VERSION
	.align		4
        /*0070*/ 	.byte	0x03, 0x5f
        /*0072*/ 	.short	0x0000


	//----- nvinfo : EIATTR_EXIT_INSTR_OFFSETS
	.align		4
        /*0074*/ 	.byte	0x04, 0x1c
        /*0076*/ 	.short	(.L_3421 - .L_3420)


	//   ....[0]....
.L_3420:
        /*0078*/ 	.word	0x00000090


	//   ....[1]....
        /*007c*/ 	.word	0x00000640


	//----- nvinfo : EIATTR_CRS_STACK_SIZE
	.align		4
.L_3421:
        /*0080*/ 	.byte	0x04, 0x1e
        /*0082*/ 	.short	(.L_3423 - .L_3422)
.L_3422:
        /*0084*/ 	.word	0x00000000
.L_3423:


//--------------------- .nv.info._ZN2at6native40_GLOBAL__N__2351210d_8_Shape_cu_49f7391c35CatArrayBatchedCopy_alignedK_contigINS1_10OpaqueTypeILj8EEEjLi4ELi128ELi1ELi8EEEvPT_NS1_25CatArrInputTensorMetadataIS5_T0_XT2_EXT3_EEENS1_16TensorSizeStrideIS8_Lj4EEEiS8_ --------------------------
	.section	.nv.info._ZN2at6native40_GLOBAL__N__2351210d_8_Shape_cu_49f7391c35CatArrayBatchedCopy_alignedK_contigINS1_10OpaqueTypeILj8EEEjLi4ELi128ELi1ELi8EEEvPT_NS1_25CatArrInputTensorMetadataIS5_T0_XT2_EXT3_EEENS1_16TensorSizeStrideIS8_Lj4EEEiS8_,"",@"SHT_CUDA_INFO"
	.sectionflags	@""
	.align	4


	//----- nvinfo : EIATTR_CUDA_API_VERSION
	.align		4
        /*0000*/ 	.byte	0x04, 0x37
        /*0002*/ 	.short	(.L_3425 - .L_3424)
.L_3424:
        /*0004*/ 	.word	0x00000082


	//----- nvinfo : EIATTR_SW2861232_WAR
	.align		4
.L_3425:
        /*0008*/ 	.byte	0x01, 0x35
	.zero		2


	//----- nvinfo : EIATTR_PARAM_CBANK
	.align		4
        /*000c*/ 	.byte	0x04, 0x0a
        /*000e*/ 	.short	(.L_3427 - .L_3426)
	.align		4
.L_3426:
        /*0010*/ 	.word	index@(.nv.constant0._ZN2at6native40_GLOBAL__N__2351210d_8_Shape_cu_49f7391c35CatArrayBatchedCopy_alignedK_contigINS1_10OpaqueTypeILj8EEEjLi4ELi128ELi1ELi8EEEvPT_NS1_25CatArrInputTensorMetadataIS5_T0_XT2_EXT3_EEENS1_16TensorSizeStrideIS8_Lj4EEEiS8_)
        /*0014*/ 	.short	0x0160
        /*0016*/ 	.short	0x0ad0


	//----- nvinfo : EIATTR_CBANK_PARAM_SIZE
	.align		4
.L_3427:
        /*0018*/ 	.byte	0x03, 0x19
        /*001a*/ 	.short	0x0ad0


	//----- nvinfo : EIATTR_KPARAM_INFO
	.align		4
        /*001c*/ 	.byte	0x04, 0x17
        /*001e*/ 	.short	(.L_3429 - .L_3428)
.L_3428:
        /*0020*/ 	.word	0x00000000
        /*0024*/ 	.short	0x0004
        /*0026*/ 	.short	0x0acc
        /*0028*/ 	.byte	0x00, 0xf0, 0x11, 0x00


	//----- nvinfo : EIATTR_KPARAM_INFO
	.align		4
.L_3429:
        /*002c*/ 	.byte	0x04, 0x17
        /*002e*/ 	.short	(.L_3431 - .L_3430)
.L_3430:
        /*0030*/ 	.word	0x00000000
        /*0034*/ 	.short	0x0003
        /*0036*/ 	.short	0x0ac8
        /*0038*/ 	.byte	0x00, 0xf0, 0x11, 0x00


	//----- nvinfo : EIATTR_KPARAM_INFO
	.align		4
.L_3431:
        /*003c*/ 	.byte	0x04, 0x17
        /*003e*/ 	.short	(.L_3433 - .L_3432)
.L_3432:
        /*0040*/ 	.word	0x00000000
        /*0044*/ 	.short	0x0002
        /*0046*/ 	.short	0x0aa8
        /*0048*/ 	.byte	0x00, 0xf0, 0x81, 0x00


	//----- nvinfo : EIATTR_KPARAM_INFO
	.align		4
.L_3433:
        /*004c*/ 	.byte	0x04, 0x17
        /*004e*/ 	.short	(.L_3435 - .L_3434)
.L_3434:
        /*0050*/ 	.word	0x00000000
        /*0054*/ 	.short	0x0001
        /*0056*/ 	.short	0x0008
        /*0058*/ 	.byte	0x00, 0xf0, 0x81, 0x2a


	//----- nvinfo : EIATTR_KPARAM_INFO
	.align		4
.L_3435:
        /*005c*/ 	.byte	0x04, 0x17
        /*005e*/ 	.short	(.L_3437 - .L_3436)
.L_3436:
        /*0060*/ 	.word	0x00000000
        /*0064*/ 	.short	0x0000
        /*0066*/ 	.short	0x0000
        /*0068*/ 	.byte	0x00, 0xf0, 0x21, 0x00


	//----- nvinfo : EIATTR_MAXREG_COUNT
	.align		4
.L_3437:
        /*006c*/ 	.byte	0x03, 0x1b
        /*006e*/ 	.short	0x00ff


	//----- nvinfo : EIATTR_MERCURY_ISA_VERSION
	.align		4
        /*0070*/ 	.byte	0x03, 0x5f
        /*0072*/ 	.short	0x0000


	//----- nvinfo : EIATTR_EXIT_INSTR_OFFSETS
	.align		4
        /*0074*/ 	.byte	0x04, 0x1c
        /*0076*/ 	.short	(.L_3439 - .L_3438)


	//   ....[0]....
.L_3438:
        /*0078*/ 	.word	0x00000090


	//   ....[1]....
        /*007c*/ 	.word	0x000006c0


	//   ....[2]....
        /*0080*/ 	.word	0x00000cb0


	//   ....[3]....
        /*0084*/ 	.word	0x00001a10


	//----- nvinfo : EIATTR_CRS_STACK_SIZE
	.align		4
.L_3439:
        /*0088*/ 	.byte	0x04, 0x1e
        /*008a*/ 	.short	(.L_3441 - .L_3440)
.L_3440:
        /*008c*/ 	.word	0x00000000
.L_3441:


//--------------------- .nv.info._ZN2at6native40_GLOBAL__N__2351210d_8_Shape_cu_49f7391c35CatArrayBatchedCopy_alignedK_contigINS1_10OpaqueTypeILj8EEEjLi4ELi128ELi1ELi16EEEvPT_NS1_25CatArrInputTensorMetadataIS5_T0_XT2_EXT3_EEENS1_16TensorSizeStrideIS8_Lj4EEEiS8_ --------------------------
	.section	.nv.info._ZN2at6native40_GLOBAL__N__2351210d_8_Shape_cu_49f7391c35CatArrayBatchedCopy_alignedK_contigINS1_10OpaqueTypeILj8EEEjLi4ELi128ELi1ELi16EEEvPT_NS1_25CatArrInputTensorMetadataIS5_T0_XT2_EXT3_EEENS1_16TensorSizeStrideIS8_Lj4EEEiS8_,"",@"SHT_CUDA_INFO"
	.sectionflags	@""
	.align	4


	//----- nvinfo : EIATTR_CUDA_API_VERSION
	.align		4
        /*0000*/ 	.byte	0x04, 0x37
        /*0002*/ 	.short	(.L_3443 - .L_3442)
.L_3442:
        /*0004*/ 	.word	0x00000082


	//----- nvinfo : EIATTR_SW2861232_WAR
	.align		4
.L_3443:
        /*0008*/ 	.byte	0x01, 0x35
	.zero		2


	//----- nvinfo : EIATTR_PARAM_CBANK
	.align		4
        /*000c*/ 	.byte	0x04, 0x0a
        /*000e*/ 	.short	(.L_3445 - .L_3444)
	.align		4
.L_3444:
        /*0010*/ 	.word	index@(.nv.constant0._ZN2at6native40_GLOBAL__N__2351210d_8_Shape_cu_49f7391c35CatArrayBatchedCopy_alignedK_contigINS1_10OpaqueTypeILj8EEEjLi4ELi128ELi1ELi16EEEvPT_NS1_25CatArrInputTensorMetadataIS5_T0_XT2_EXT3_EEENS1_16TensorSizeStrideIS8_Lj4EEEiS8_)
        /*0014*/ 	.short	0x0160
        /*0016*/ 	.short	0x0ad0


	//----- nvinfo : EIATTR_CBANK_PARAM_SIZE
	.align		4
.L_3445:
        /*0018*/ 	.byte	0x03, 0x19
        /*001a*/ 	.short	0x0ad0


	//----- nvinfo : EIATTR_KPARAM_INFO
	.align		4
        /*001c*/ 	.byte	0x04, 0x17
        /*001e*/ 	.short	(.L_3447 - .L_3446)
.L_3446:
        /*0020*/ 	.word	0x00000000
        /*0024*/ 	.short	0x0004
        /*0026*/ 	.short	0x0acc
        /*0028*/ 	.byte	0x00, 0xf0, 0x11, 0x00


	//----- nvinfo : EIATTR_KPARAM_INFO
	.align		4
.L_3447:
        /*002c*/ 	.byte	0x04, 0x17
        /*002e*/ 	.short	(.L_3449 - .L_3448)
.L_3448:
        /*0030*/ 	.word	0x00000000
        /*0034*/ 	.short	0x0003
        /*0036*/ 	.short	0x0ac8
        /*0038*/ 	.byte	0x00, 0xf0, 0x11, 0x00


	//----- nvinfo : EIATTR_KPARAM_INFO
	.align		4
.L_3449:
        /*003c*/ 	.byte	0x04, 0x17
        /*003e*/ 	.short	(.L_3451 - .L_3450)
.L_3450:
        /*0040*/ 	.word	0x00000000
        /*0044*/ 	.short	0x0002
        /*0046*/ 	.short	0x0aa8
        /*0048*/ 	.byte	0x00, 0xf0, 0x81, 0x00


	//----- nvinfo : EIATTR_KPARAM_INFO
	.align		4
.L_3451:
        /*004c*/ 	.byte	0x04, 0x17
        /*004e*/ 	.short	(.L_3453 - .L_3452)
.L_3452:
        /*0050*/ 	.word	0x00000000
        /*0054*/ 	.short	0x0001
        /*0056*/ 	.short	0x0008
        /*0058*/ 	.byte	0x00, 0xf0, 0x81, 0x2a


	//----- nvinfo : EIATTR_KPARAM_INFO
	.align		4
.L_3453:
        /*005c*/ 	.byte	0x04, 0x17
        /*005e*/ 	.short	(.L_3455 - .L_3454)
.L_3454:
        /*0060*/ 	.word	0x00000000
        /*0064*/ 	.short	0x0000
        /*0066*/ 	.short	0x0000
        /*0068*/ 	.byte	0x00, 0xf0, 0x21, 0x00


	//----- nvinfo : EIATTR_MAXREG_COUNT
	.align		4
.L_3455:
        /*006c*/ 	.byte	0x03, 0x1b
        /*006e*/ 	.short	0x00ff


	//----- nvinfo : EIATTR_MERCURY_ISA_VERSION
	.align		4
        /*0070*/ 	.byte	0x03, 0x5f
        /*0072*/ 	.short	0x0000


	//----- nvinfo : EIATTR_EXIT_INSTR_OFFSETS
	.align		4
        /*0074*/ 	.byte	0x04, 0x1c
        /*0076*/ 	.short	(.L_3457 - .L_3456)


	//   ....[0]....
.L_3456:
        /*0078*/ 	.word	0x000000a0


	//   ....[1]....
        /*007c*/ 	.word	0x00000970


	//   ....[2]....
        /*0080*/ 	.word	0x00000f60


	//   ....[3]....
        /*0084*/ 	.word	0x00001cc0


	//----- nvinfo : EIATTR_CRS_STACK_SIZE
	.align		4
.L_3457:
        /*0088*/ 	.byte	0x04, 0x1e
        /*008a*/ 	.short	(.L_3459 - .L_3458)
.L_3458:
        /*008c*/ 	.word	0x00000000
.L_3459:


//--------------------- .nv.info._ZN2at6native40_GLOBAL__N__2351210d_8_Shape_cu_49f7391c30CatArrayBatchedCopy_vectorizedINS1_10OpaqueTypeILj8EEEjLi4ELi128ELi1ELi16ELi2EEEvPcNS1_25CatArrInputTensorMetadataIT_T0_XT2_EXT3_EEENS1_16TensorSizeStrideIS8_Lj4EEEiS8_ --------------------------
	.section	.nv.info._ZN2at6native40_GLOBAL__N__2351210d_8_Shape_cu_49f7391c30CatArrayBatchedCopy_vectorizedINS1_10OpaqueTypeILj8EEEjLi4ELi128ELi1ELi16ELi2EEEvPcNS1_25CatArrInputTensorMetadataIT_T0_XT2_EXT3_EEENS1_16TensorSizeStrideIS8_Lj4EEEiS8_,"",@"SHT_CUDA_INFO"
	.sectionflags	@""
	.align	4


	//----- nvinfo : EIATTR_CUDA_API_VERSION
	.align		4
        /*0000*/ 	.byte	0x04, 0x37
        /*0002*/ 	.short	(.L_3461 - .L_3460)
.L_3460:
        /*0004*/ 	.word	0x00000082


	//----- nvinfo : EIATTR_SW2861232_WAR
	.align		4
.L_3461:
        /*0008*/ 	.byte	0x01, 0x35
	.zero		2


	//----- nvinfo : EIATTR_PARAM_CBANK
	.align		4
        /*000c*/ 	.byte	0x04, 0x0a
        /*000e*/ 	.short	(.L_3463 - .L_3462)
	.align		4
.L_3462:
        /*0010*/ 	.word	index@(.nv.constant0._ZN2at6native40_GLOBAL__N__2351210d_8_Shape_cu_49f7391c30CatArrayBatchedCopy_vectorizedINS1_10OpaqueTypeILj8EEEjLi4ELi128ELi1ELi16ELi2EEEvPcNS1_25CatArrInputTensorMetadataIT_T0_XT2_EXT3_EEENS1_16TensorSizeStrideIS8_Lj4EEEiS8_)
        /*0014*/ 	.short	0x0160
        /*0016*/ 	.short	0x0ad0


	//----- nvinfo : EIATTR_CBANK_PARAM_SIZE
	.align		4
.L_3463:
        /*0018*/ 	.byte	0x03, 0x19
        /*001a*/ 	.short	0x0ad0


	//----- nvinfo : EIATTR_KPARAM_INFO
	.align		4
        /*001c*/ 	.byte	0x04, 0x17
        /*001e*/ 	.short	(.L_3465 - .L_3464)
.L_3464:
        /*0020*/ 	.word	0x00000000
        /*0024*/ 	.short	0x0004
        /*0026*/ 	.short	0x0acc
        /*0028*/ 	.byte	0x00, 0xf0, 0x11, 0x00


	//----- nvinfo : EIATTR_KPARAM_INFO
	.align		4
.L_3465:
        /*002c*/ 	.byte	0x04, 0x17
        /*002e*/ 	.short	(.L_3467 - .L_3466)
.L_3466:
        /*0030*/ 	.word	0x00000000
        /*0034*/ 	.short	0x0003
        /*0036*/ 	.short	0x0ac8
        /*0038*/ 	.byte	0x00, 0xf0, 0x11, 0x00


	//----- nvinfo : EIATTR_KPARAM_INFO
	.align		4
.L_3467:
        /*003c*/ 	.byte	0x04, 0x17
        /*003e*/ 	.short	(.L_3469 - .L_3468)
.L_3468:
        /*0040*/ 	.word	0x00000000
        /*0044*/ 	.short	0x0002
        /*0046*/ 	.short	0x0aa8
        /*0048*/ 	.byte	0x00, 0xf0, 0x81, 0x00


	//----- nvinfo : EIATTR_KPARAM_INFO
	.align		4
.L_3469:
        /*004c*/ 	.byte	0x04, 0x17
        /*004e*/ 	.short	(.L_3471 - .L_3470)
.L_3470:
        /*0050*/ 	.word	0x00000000
        /*0054*/ 	.short	0x0001
        /*0056*/ 	.short	0x0008
        /*0058*/ 	.byte	0x00, 0xf0, 0x81, 0x2a


	//----- nvinfo : EIATTR_KPARAM_INFO
	.align		4
.L_3471:
        /*005c*/ 	.byte	0x04, 0x17
        /*005e*/ 	.short	(.L_3473 - .L_3472)
.L_3472:
        /*0060*/ 	.word	0x00000000
        /*0064*/ 	.short	0x0000
        /*0066*/ 	.short	0x0000
        /*0068*/ 	.byte	0x00, 0xf0, 0x21, 0x00


	//----- nvinfo : EIATTR_MAXREG_COUNT
	.align		4
.L_3473:
        /*006c*/ 	.byte	0x03, 0x1b
        /*006e*/ 	.short	0x00ff


	//----- nvinfo : EIATTR_MERCURY_ISA_VERSION
	.align		4
        /*0070*/ 	.byte	0x03, 0x5f
        /*0072*/ 	.short	0x0000


	//----- nvinfo : EIATTR_EXIT_INSTR_OFFSETS
	.align		4
        /*0074*/ 	.byte	0x04, 0x1c
        /*0076*/ 	.short	(.L_3475 - .L_3474)


	//   ....[0]....
.L_3474:
        /*0078*/ 	.word	0x000000a0


	//   ....[1]....
        /*007c*/ 	.word	0x000006b0


	//----- nvinfo : EIATTR_CRS_STACK_SIZE
	.align		4
.L_3475:
        /*0080*/ 	.byte	0x04, 0x1e
        /*0082*/ 	.short	(.L_3477 - .L_3476)
.L_3476:
        /*0084*/ 	.word	0x00000000
.L_3477:


//--------------------- .nv.info._ZN2at6native40_GLOBAL__N__2351210d_8_Shape_cu_49f7391c19CatArrayBatchedCopyINS1_10OpaqueTypeILj8EEEjLi3ELi128ELi1EEEvPT_NS1_25CatArrInputTensorMetadataIS5_T0_XT2_EXT3_EEENS1_16TensorSizeStrideIS8_Lj4EEEiS8_ --------------------------
	.section	.nv.info._ZN2at6native40_GLOBAL__N__2351210d_8_Shape_cu_49f7391c19CatArrayBatchedCopyINS1_10OpaqueTypeILj8EEEjLi3ELi128ELi1EEEvPT_NS1_25CatArrInputTensorMetadataIS5_T0_XT2_EXT3_EEENS1_16TensorSizeStrideIS8_Lj4EEEiS8_,"",@"SHT_CUDA_INFO"
	.sectionflags	@""
	.align	4


	//----- nvinfo : EIATTR_CUDA_API_VERSION
	.align		4
        /*0000*/ 	.byte	0x04, 0x37
        /*0002*/ 	.short	(.L_3479 - .L_3478)
.L_3478:
        /*0004*/ 	.word	0x00000082


	//----- nvinfo : EIATTR_SW2861232_WAR
	.align		4
.L_3479:
        /*0008*/ 	.byte	0x01, 0x35
	.zero		2


	//----- nvinfo : EIATTR_PARAM_CBANK
	.align		4
        /*000c*/ 	.byte	0x04, 0x0a
        /*000e*/ 	.short	(.L_3481 - .L_3480)
	.align		4
.L_3480:
        /*0010*/ 	.word	index@(.nv.constant0._ZN2at6native40_GLOBAL__N__2351210d_8_Shape_cu_49f7391c19CatArrayBatchedCopyINS1_10OpaqueTypeILj8EEEjLi3ELi128ELi1EEEvPT_NS1_25CatArrInputTensorMetadataIS5_T0_XT2_EXT3_EEENS1_16TensorSizeStrideIS8_Lj4EEEiS8_)
        /*0014*/ 	.short	0x0160
        /*0016*/ 	.short	0x0ad0


	//----- nvinfo : EIATTR_CBANK_PARAM_SIZE
	.align		4
.L_3481:
        /*0018*/ 	.byte	0x03, 0x19
        /*001a*/ 	.short	0x0ad0


	//----- nvinfo : EIATTR_KPARAM_INFO
	.align		4
        /*001c*/ 	.byte	0x04, 0x17
        /*001e*/ 	.short	(.L_3483 - .L_3482)
.L_3482:
        /*0020*/ 	.word	0x00000000
        /*0024*/ 	.short	0x0004
        /*0026*/ 	.short	0x0acc
        /*0028*/ 	.byte	0x00, 0xf0, 0x11, 0x00


	//----- nvinfo : EIATTR_KPARAM_INFO
	.align		4
.L_3483:
        /*002c*/ 	.byte	0x04, 0x17
        /*002e*/ 	.short	(.L_3485 - .L_3484)
.L_3484:
        /*0030*/ 	.word	0x00000000
        /*0034*/ 	.short	0x0003
        /*0036*/ 	.short	0x0ac8
        /*0038*/ 	.byte	0x00, 0xf0, 0x11, 0x00


	//----- nvinfo : EIATTR_KPARAM_INFO
	.align		4
.L_3485:
        /*003c*/ 	.byte	0x04, 0x17
        /*003e*/ 	.short	(.L_3487 - .L_3486)
.L_3486:
        /*0040*/ 	.word	0x00000000
        /*0044*/ 	.short	0x0002
        /*0046*/ 	.short	0x0aa8
        /*0048*/ 	.byte	0x00, 0xf0, 0x81, 0x00


	//----- nvinfo : EIATTR_KPARAM_INFO
	.align		4
.L_3487:
        /*004c*/ 	.byte	0x04, 0x17
        /*004e*/ 	.short	(.L_3489 - .L_3488)
.L_3488:
        /*0050*/ 	.word	0x00000000
        /*0054*/ 	.short	0x0001
        /*0056*/ 	.short	0x0008
        /*0058*/ 	.byte	0x00, 0xf0, 0x81, 0x2a


	//----- nvinfo : EIATTR_KPARAM_INFO
	.align		4
.L_3489:
        /*005c*/ 	.byte	0x04, 0x17
        /*005e*/ 	.short	(.L_3491 - .L_3490)
.L_3490:
        /*0060*/ 	.word	0x00000000
        /*0064*/ 	.short	0x0000
        /*0066*/ 	.short	0x0000
        /*0068*/ 	.byte	0x00, 0xf0, 0x21, 0x00


	//----- nvinfo : EIATTR_MAXREG_COUNT
	.align		4
.L_3491:
        /*006c*/ 	.byte	0x03, 0x1b
        /*006e*/ 	.short	0x00ff


	//----- nvinfo : EIATTR_MERCURY_ISA_VERSION
	.align		4
        /*0070*/ 	.byte	0x03, 0x5f
        /*0072*/ 	.short	0x0000


	//----- nvinfo : EIATTR_EXIT_INSTR_OFFSETS
	.align		4
        /*0074*/ 	.byte	0x04, 0x1c
        /*0076*/ 	.short	(.L_3493 - .L_3492)


	//   ....[0]....
.L_3492:
        /*0078*/ 	.word	0x00000090


	//   ....[1]....
        /*007c*/ 	.word	0x000004e0


	//   ....[2]....
        /*0080*/ 	.word	0x00000b60


	//----- nvinfo : EIATTR_CRS_STACK_SIZE
	.align		4
.L_3493:
        /*0084*/ 	.byte	0x04, 0x1e
        /*0086*/ 	.short	(.L_3495 - .L_3494)
.L_3494:
        /*0088*/ 	.word	0x00000000
.L_3495:


//--------------------- .nv.info._ZN2at6native40_GLOBAL__N__2351210d_8_Shape_cu_49f7391c26CatArrayBatchedCopy_contigINS1_10OpaqueTypeILj8EEEjLi3ELi128ELi1EEEvPT_NS1_25CatArrInputTensorMetadataIS5_T0_XT2_EXT3_EEENS1_16TensorSizeStrideIS8_Lj4EEEiS8_ --------------------------
	.section	.nv.info._ZN2at6native40_GLOBAL__N__2351210d_8_Shape_cu_49f7391c26CatArrayBatchedCopy_contigINS1_10OpaqueTypeILj8EEEjLi3ELi128ELi1EEEvPT_NS1_25CatArrInputTensorMetadataIS5_T0_XT2_EXT3_EEENS1_16TensorSizeStrideIS8_Lj4EEEiS8_,"",@"SHT_CUDA_INFO"
	.sectionflags	@""
	.align	4


	//----- nvinfo : EIATTR_CUDA_API_VERSION
	.align		4
        /*0000*/ 	.byte	0x04, 0x37
        /*0002*/ 	.short	(.L_3497 - .L_3496)
.L_3496:
        /*0004*/ 	.word	0x00000082


	//----- nvinfo : EIATTR_SW2861232_WAR
	.align		4
.L_3497:
        /*0008*/ 	.byte	0x01, 0x35
	.zero		2


	//----- nvinfo : EIATTR_PARAM_CBANK
	.align		4
        /*000c*/ 	.byte	0x04, 0x0a
        /*000e*/ 	.short	(.L_3499 - .L_3498)
	.align		4
.L_3498:
        /*0010*/ 	.word	index@(.nv.constant0._ZN2at6native40_GLOBAL__N__2351210d_8_Shape_cu_49f7391c26CatArrayBatchedCopy_contigINS1_10OpaqueTypeILj8EEEjLi3ELi128ELi1EEEvPT_NS1_25CatArrInputTensorMetadataIS5_T0_XT2_EXT3_EEENS1_16TensorSizeStrideIS8_Lj4EEEiS8_)
        /*0014*/ 	.short	0x0160
        /*0016*/ 	.short	0x0ad0


	//----- nvinfo : EIATTR_CBANK_PARAM_SIZE
	.align		4
.L_3499:
        /*0018*/ 	.byte	0x03, 0x19
        /*001a*/ 	.short	0x0ad0


	//----- nvinfo : EIATTR_KPARAM_INFO
	.align		4
        /*001c*/ 	.byte	0x04, 0x17
        /*001e*/ 	.short	(.L_3501 - .L_3500)
.L_3500:
        /*0020*/ 	.word	0x00000000
        /*0024*/ 	.short	0x0004
        /*0026*/ 	.short	0x0acc
        /*0028*/ 	.byte	0x00, 0xf0, 0x11, 0x00


	//----- nvinfo : EIATTR_KPARAM_INFO
	.align		4
.L_3501:
        /*002c*/ 	.byte	0x04, 0x17
        /*002e*/ 	.short	(.L_3503 - .L_3502)
.L_3502:
        /*0030*/ 	.word	0x00000000
        /*0034*/ 	.short	0x0003
        /*0036*/ 	.short	0x0ac8
        /*0038*/ 	.byte	0x00, 0xf0, 0x11, 0x00


	//----- nvinfo : EIATTR_KPARAM_INFO
	.align		4
.L_3503:
        /*003c*/ 	.byte	0x04, 0x17
        /*003e*/ 	.short	(.L_3505 - .L_3504)
.L_3504:
        /*0040*/ 	.word	0x00000000
        /*0044*/ 	.short	0x0002
        /*0046*/ 	.short	0x0aa8
        /*0048*/ 	.byte	0x00, 0xf0, 0x81, 0x00


	//----- nvinfo : EIATTR_KPARAM_INFO
	.align		4
.L_3505:
        /*004c*/ 	.byte	0x04, 0x17
        /*004e*/ 	.short	(.L_3507 - .L_3506)
.L_3506:
        /*0050*/ 	.word	0x00000000
        /*0054*/ 	.short	0x0001
        /*0056*/ 	.short	0x0008
        /*0058*/ 	.byte	0x00, 0xf0, 0x81, 0x2a


	//----- nvinfo : EIATTR_KPARAM_INFO
	.align		4
.L_3507:
        /*005c*/ 	.byte	0x04, 0x17
        /*005e*/ 	.short	(.L_3509 - .L_3508)
.L_3508:
        /*0060*/ 	.word	0x00000000
        /*0064*/ 	.short	0x0000
        /*0066*/ 	.short	0x0000
        /*0068*/ 	.byte	0x00, 0xf0, 0x21, 0x00


	//----- nvinfo : EIATTR_MAXREG_COUNT
	.align		4
.L_3509:
        /*006c*/ 	.byte	0x03, 0x1b
        /*006e*/ 	.short	0x00ff


	//----- nvinfo : EIATTR_MERCURY_ISA_VERSION
	.align		4
        /*0070*/ 	.byte	0x03, 0x5f
        /*0072*/ 	.short	0x0000


	//----- nvinfo : EIATTR_EXIT_INSTR_OFFSETS
	.align		4
        /*0074*/ 	.byte	0x04, 0x1c
        /*0076*/ 	.short	(.L_3511 - .L_3510)


	//   ....[0]....
.L_3510:
        /*0078*/ 	.word	0x00000090


	//   ....[1]....
        /*007c*/ 	.word	0x000004b0


	//----- nvinfo : EIATTR_CRS_STACK_SIZE
	.align		4
.L_3511:
        /*0080*/ 	.byte	0x04, 0x1e
        /*0082*/ 	.short	(.L_3513 - .L_3512)
.L_3512:
        /*0084*/ 	.word	0x00000000
.L_3513:


//--------------------- .nv.info._ZN2at6native40_GLOBAL__N__2351210d_8_Shape_cu_49f7391c35CatArrayBatchedCopy_alignedK_contigINS1_10OpaqueTypeILj8EEEjLi3ELi128ELi1ELi8EEEvPT_NS1_25CatArrInputTensorMetadataIS5_T0_XT2_EXT3_EEENS1_16TensorSizeStrideIS8_Lj4EEEiS8_ --------------------------
	.section	.nv.info._ZN2at6native40_GLOBAL__N__2351210d_8_Shape_cu_49f7391c35CatArrayBatchedCopy_alignedK_contigINS1_10OpaqueTypeILj8EEEjLi3ELi128ELi1ELi8EEEvPT_NS1_25CatArrInputTensorMetadataIS5_T0_XT2_EXT3_EEENS1_16TensorSizeStrideIS8_Lj4EEEiS8_,"",@"SHT_CUDA_INFO"
	.sectionflags	@""
	.align	4


	//----- nvinfo : EIATTR_CUDA_API_VERSION
	.align		4
        /*0000*/ 	.byte	0x04, 0x37
        /*0002*/ 	.short	(.L_3515 - .L_3514)
.L_3514:
        /*0004*/ 	.word	0x00000082


	//----- nvinfo : EIATTR_SW2861232_WAR
	.align		4
.L_3515:
        /*0008*/ 	.byte	0x01, 0x35
	.zero		2


	//----- nvinfo : EIATTR_PARAM_CBANK
	.align		4
        /*000c*/ 	.byte	0x04, 0x0a
        /*000e*/ 	.short	(.L_3517 - .L_3516)
	.align		4
.L_3516:
        /*0010*/ 	.word	index@(.nv.constant0._ZN2at6native40_GLOBAL__N__2351210d_8_Shape_cu_49f7391c35CatArrayBatchedCopy_alignedK_contigINS1_10OpaqueTypeILj8EEEjLi3ELi128ELi1ELi8EEEvPT_NS1_25CatArrInputTensorMetadataIS5_T0_XT2_EXT3_EEENS1_16TensorSizeStrideIS8_Lj4EEEiS8_)
        /*0014*/ 	.short	0x0160
        /*0016*/ 	.short	0x0ad0


	//----- nvinfo : EIATTR_CBANK_PARAM_SIZE
	.align		4
.L_3517:
        /*0018*/ 	.byte	0x03, 0x19
        /*001a*/ 	.short	0x0ad0


	//----- nvinfo : EIATTR_KPARAM_INFO
	.align		4
        /*001c*/ 	.byte	0x04, 0x17
        /*001e*/ 	.short	(.L_3519 - .L_3518)
.L_3518:
        /*0020*/ 	.word	0x00000000
        /*0024*/ 	.short	0x0004
        /*0026*/ 	.short	0x0acc
        /*0028*/ 	.byte	0x00, 0xf0, 0x11, 0x00


	//----- nvinfo : EIATTR_KPARAM_INFO
	.align		4
.L_3519:
        /*002c*/ 	.byte	0x04, 0x17
        /*002e*/ 	.short	(.L_3521 - .L_3520)
.L_3520:
        /*0030*/ 	.word	0x00000000
        /*0034*/ 	.short	0x0003
        /*0036*/ 	.short	0x0ac8
        /*0038*/ 	.byte	0x00, 0xf0, 0x11, 0x00


	//----- nvinfo : EIATTR_KPARAM_INFO
	.align		4
.L_3521:
        /*003c*/ 	.byte	0x04, 0x17
        /*003e*/ 	.short	(.L_3523 - .L_3522)
.L_3522:
        /*0040*/ 	.word	0x00000000
        /*0044*/ 	.short	0x0002
        /*0046*/ 	.short	0x0aa8
        /*0048*/ 	.byte	0x00, 0xf0, 0x81, 0x00


	//----- nvinfo : EIATTR_KPARAM_INFO
	.align		4
.L_3523:
        /*004c*/ 	.byte	0x04, 0x17
        /*004e*/ 	.short	(.L_3525 - .L_3524)
.L_3524:
        /*0050*/ 	.word	0x00000000
        /*0054*/ 	.short	0x0001
        /*0056*/ 	.short	0x0008
        /*0058*/ 	.byte	0x00, 0xf0, 0x81, 0x2a


	//----- nvinfo : EIATTR_KPARAM_INFO
	.align		4
.L_3525:
        /*005c*/ 	.byte	0x04, 0x17
        /*005e*/ 	.short	(.L_3527 - .L_3526)
.L_3526:
        /*0060*/ 	.word	0x00000000
        /*0064*/ 	.short	0x0000
        /*0066*/ 	.short	0x0000
        /*0068*/ 	.byte	0x00, 0xf0, 0x21, 0x00


	//----- nvinfo : EIATTR_MAXREG_COUNT
	.align		4
.L_3527:
        /*006c*/ 	.byte	0x03, 0x1b
        /*006e*/ 	.short	0x00ff


	//----- nvinfo : EIATTR_MERCURY_ISA_VERSION
	.align		4
        /*0070*/ 	.byte	0x03, 0x5f
        /*0072*/ 	.short	0x0000


	//----- nvinfo : EIATTR_EXIT_INSTR_OFFSETS
	.align		4
        /*0074*/ 	.byte	0x04, 0x1c
        /*0076*/ 	.short	(.L_3529 - .L_3528)


	//   ....[0]....
.L_3528:
        /*0078*/ 	.word	0x00000090


	//   ....[1]....
        /*007c*/ 	.word	0x00000540


	//   ....[2]....
        /*0080*/ 	.word	0x000009b0


	//   ....[3]....
        /*0084*/ 	.word	0x00001360


	//----- nvinfo : EIATTR_CRS_STACK_SIZE
	.align		4
.L_3529:
        /*0088*/ 	.byte	0x04, 0x1e
        /*008a*/ 	.short	(.L_3531 - .L_3530)
.L_3530:
        /*008c*/ 	.word	0x00000000
.L_3531:


//--------------------- .nv.info._ZN2at6native40_GLOBAL__N__2351210d_8_Shape_cu_49f7391c35CatArrayBatchedCopy_alignedK_contigINS1_10OpaqueTypeILj8EEEjLi3ELi128ELi1ELi16EEEvPT_NS1_25CatArrInputTensorMetadataIS5_T0_XT2_EXT3_EEENS1_16TensorSizeStrideIS8_Lj4EEEiS8_ --------------------------
	.section	.nv.info._ZN2at6native40_GLOBAL__N__2351210d_8_Shape_cu_49f7391c35CatArrayBatchedCopy_alignedK_contigINS1_10OpaqueTypeILj8EEEjLi3ELi128ELi1ELi16EEEvPT_NS1_25CatArrInputTensorMetadataIS5_T0_XT2_EXT3_EEENS1_16TensorSizeStrideIS8_Lj4EEEiS8_,"",@"SHT_CUDA_INFO"
	.sectionflags	@""
	.align	4


	//----- nvinfo : EIATTR_CUDA_API_VERSION
	.align		4
        /*0000*/ 	.byte	0x04, 0x37
        /*0002*/ 	.short	(.L_3533 - .L_3532)
.L_3532:
        /*0004*/ 	.word	0x00000082


	//----- nvinfo : EIATTR_SW2861232_WAR
	.align		4
.L_3533:
        /*0008*/ 	.byte	0x01, 0x35
	.zero		2


	//----- nvinfo : EIATTR_PARAM_CBANK
	.align		4
        /*000c*/ 	.byte	0x04, 0x0a
        /*000e*/ 	.short	(.L_3535 - .L_3534)
	.align		4
.L_3534:
        /*0010*/ 	.word	index@(.nv.constant0._ZN2at6native40_GLOBAL__N__2351210d_8_Shape_cu_49f7391c35CatArrayBatchedCopy_alignedK_contigINS1_10OpaqueTypeILj8EEEjLi3ELi128ELi1ELi16EEEvPT_NS1_25CatArrInputTensorMetadataIS5_T0_XT2_EXT3_EEENS1_16TensorSizeStrideIS8_Lj4EEEiS8_)
        /*0014*/ 	.short	0x0160
        /*0016*/ 	.short	0x0ad0


	//----- nvinfo : EIATTR_CBANK_PARAM_SIZE
	.align		4
.L_3535:
        /*0018*/ 	.byte	0x03, 0x19
        /*001a*/ 	.short	0x0ad0


	//----- nvinfo : EIATTR_KPARAM_INFO
	.align		4
        /*001c*/ 	.byte	0x04, 0x17
        /*001e*/ 	.short	(.L_3537 - .L_3536)
.L_3536:
        /*0020*/ 	.word	0x00000000
        /*0024*/ 	.short	0x0004
        /*0026*/ 	.short	0x0acc
        /*0028*/ 	.byte	0x00, 0xf0, 0x11, 0x00


	//----- nvinfo : EIATTR_KPARAM_INFO
	.align		4
.L_3537:
        /*002c*/ 	.byte	0x04, 0x17
        /*002e*/ 	.short	(.L_3539 - .L_3538)
.L_3538:
        /*0030*/ 	.word	0x00000000
        /*0034*/ 	.short	0x0003
        /*0036*/ 	.short	0x0ac8
        /*0038*/ 	.byte	0x00, 0xf0, 0x11, 0x00


	//----- nvinfo : EIATTR_KPARAM_INFO
	.align		4
.L_3539:
        /*003c*/ 	.byte	0x04, 0x17
        /*003e*/ 	.short	(.L_3541 - .L_3540)
.L_3540:
        /*0040*/ 	.word	0x00000000
        /*0044*/ 	.short	0x0002
        /*0046*/ 	.short	0x0aa8
        /*0048*/ 	.byte	0x00, 0xf0, 0x81, 0x00


	//----- nvinfo : EIATTR_KPARAM_INFO
	.align		4
.L_3541:
        /*004c*/ 	.byte	0x04, 0x17
        /*004e*/ 	.short	(.L_3543 - .L_3542)
.L_3542:
        /*0050*/ 	.word	0x00000000
        /*0054*/ 	.short	0x0001
        /*0056*/ 	.short	0x0008
        /*0058*/ 	.byte	0x00, 0xf0, 0x81, 0x2a


	//----- nvinfo : EIATTR_KPARAM_INFO
	.align		4
.L_3543:
        /*005c*/ 	.byte	0x04, 0x17
        /*005e*/ 	.short	(.L_3545 - .L_3544)
.L_3544:
        /*0060*/ 	.word	0x00000000
        /*0064*/ 	.short	0x0000
        /*0066*/ 	.short	0x0000
        /*0068*/ 	.byte	0x00, 0xf0, 0x21, 0x00


	//----- nvinfo : EIATTR_MAXREG_COUNT
	.align		4
.L_3545:
        /*006c*/ 	.byte	0x03, 0x1b
        /*006e*/ 	.short	0x00ff


	//----- nvinfo : EIATTR_MERCURY_ISA_VERSION
	.align		4
        /*0070*/ 	.byte	0x03, 0x5f
        /*0072*/ 	.short	0x0000


	//----- nvinfo : EIATTR_EXIT_INSTR_OFFSETS
	.align		4
        /*0074*/ 	.byte	0x04, 0x1c
        /*0076*/ 	.short	(.L_3547 - .L_3546)


	//   ....[0]....
.L_3546:
        /*0078*/ 	.word	0x000000a0


	//   ....[1]....
        /*007c*/ 	.word	0x00000710


	//   ....[2]....
        /*0080*/ 	.word	0x00000b80


	//   ....[3]....
        /*0084*/ 	.word	0x00001530


	//----- nvinfo : EIATTR_CRS_STACK_SIZE
	.align		4
.L_3547:
        /*0088*/ 	.byte	0x04, 0x1e
        /*008a*/ 	.short	(.L_3549 - .L_3548)
.L_3548:
        /*008c*/ 	.word	0x00000000
.L_3549:


//--------------------- .nv.info._ZN2at6native40_GLOBAL__N__2351210d_8_Shape_cu_49f7391c30CatArrayBatchedCopy_vectorizedINS1_10OpaqueTypeILj8EEEjLi3ELi128ELi1ELi16ELi2EEEvPcNS1_25CatArrInputTensorMetadataIT_T0_XT2_EXT3_EEENS1_16TensorSizeStrideIS8_Lj4EEEiS8_ --------------------------
	.section	.nv.info._ZN2at6native40_GLOBAL__N__2351210d_8_Shape_cu_49f7391c30CatArrayBatchedCopy_vectorizedINS1_10OpaqueTypeILj8EEEjLi3ELi128ELi1ELi16ELi2EEEvPcNS1_25CatArrInputTensorMetadataIT_T0_XT2_EXT3_EEENS1_16TensorSizeStrideIS8_Lj4EEEiS8_,"",@"SHT_CUDA_INFO"
	.sectionflags	@""
	.align	4


	//----- nvinfo : EIATTR_CUDA_API_VERSION
	.align		4
        /*0000*/ 	.byte	0x04, 0x37
        /*0002*/ 	.short	(.L_3551 - .L_3550)
.L_3550:
        /*0004*/ 	.word	0x00000082


	//----- nvinfo : EIATTR_SW2861232_WAR
	.align		4
.L_3551:
        /*0008*/ 	.byte	0x01, 0x35
	.zero		2


	//----- nvinfo : EIATTR_PARAM_CBANK
	.align		4
        /*000c*/ 	.byte	0x04, 0x0a
        /*000e*/ 	.short	(.L_3553 - .L_3552)
	.align		4
.L_3552:
        /*0010*/ 	.word	index@(.nv.constant0._ZN2at6native40_GLOBAL__N__2351210d_8_Shape_cu_49f7391c30CatArrayBatchedCopy_vectorizedINS1_10OpaqueTypeILj8EEEjLi3ELi128ELi1ELi16ELi2EEEvPcNS1_25CatArrInputTensorMetadataIT_T0_XT2_EXT3_EEENS1_16TensorSizeStrideIS8_Lj4EEEiS8_)
        /*0014*/ 	.short	0x0160
        /*0016*/ 	.short	0x0ad0


	//----- nvinfo : EIATTR_CBANK_PARAM_SIZE
	.align		4
.L_3553:
        /*0018*/ 	.byte	0x03, 0x19
        /*001a*/ 	.short	0x0ad0


	//----- nvinfo : EIATTR_KPARAM_INFO
	.align		4
        /*001c*/ 	.byte	0x04, 0x17
        /*001e*/ 	.short	(.L_3555 - .L_3554)
.L_3554:
        /*0020*/ 	.word	0x00000000
        /*0024*/ 	.short	0x0004
        /*0026*/ 	.short	0x0acc
        /*0028*/ 	.byte	0x00, 0xf0, 0x11, 0x00


	//----- nvinfo : EIATTR_KPARAM_INFO
	.align		4
.L_3555:
        /*002c*/ 	.byte	0x04, 0x17
        /*002e*/ 	.short	(.L_3557 - .L_3556)
.L_3556:
        /*0030*/ 	.word	0x00000000
        /*0034*/ 	.short	0x0003
        /*0036*/ 	.short	0x0ac8
        /*0038*/ 	.byte	0x00, 0xf0, 0x11, 0x00


	//----- nvinfo : EIATTR_KPARAM_INFO
	.align		4
.L_3557:
        /*003c*/ 	.byte	0x04, 0x17
        /*003e*/ 	.short	(.L_3559 - .L_3558)
.L_3558:
        /*0040*/ 	.word	0x00000000
        /*0044*/ 	.short	0x0002
        /*0046*/ 	.short	0x0aa8
        /*0048*/ 	.byte	0x00, 0xf0, 0x81, 0x00


	//----- nvinfo : EIATTR_KPARAM_INFO
	.align		4
.L_3559:
        /*004c*/ 	.byte	0x04, 0x17
        /*004e*/ 	.short	(.L_3561 - .L_3560)
.L_3560:
        /*0050*/ 	.word	0x00000000
        /*0054*/ 	.short	0x0001
        /*0056*/ 	.short	0x0008
        /*0058*/ 	.byte	0x00, 0xf0, 0x81, 0x2a


	//----- nvinfo : EIATTR_KPARAM_INFO
	.align		4
.L_3561:
        /*005c*/ 	.byte	0x04, 0x17
        /*005e*/ 	.short	(.L_3563 - .L_3562)
.L_3562:
        /*0060*/ 	.word	0x00000000
        /*0064*/ 	.short	0x0000
        /*0066*/ 	.short	0x0000
        /*0068*/ 	.byte	0x00, 0xf0, 0x21, 0x00


	//----- nvinfo : EIATTR_MAXREG_COUNT
	.align		4
.L_3563:
        /*006c*/ 	.byte	0x03, 0x1b
        /*006e*/ 	.short	0x00ff


	//----- nvinfo : EIATTR_MERCURY_ISA_VERSION
	.align		4
        /*0070*/ 	.byte	0x03, 0x5f
        /*0072*/ 	.short	0x0000


	//----- nvinfo : EIATTR_EXIT_INSTR_OFFSETS
	.align		4
        /*0074*/ 	.byte	0x04, 0x1c
        /*0076*/ 	.short	(.L_3565 - .L_3564)


	//   ....[0]....
.L_3564:
        /*0078*/ 	.word	0x000000a0


	//   ....[1]....
        /*007c*/ 	.word	0x00000520


	//----- nvinfo : EIATTR_CRS_STACK_SIZE
	.align		4
.L_3565:
        /*0080*/ 	.byte	0x04, 0x1e
        /*0082*/ 	.short	(.L_3567 - .L_3566)
.L_3566:
        /*0084*/ 	.word	0x00000000
.L_3567:


//--------------------- .nv.info._ZN2at6native40_GLOBAL__N__2351210d_8_Shape_cu_49f7391c19CatArrayBatchedCopyINS1_10OpaqueTypeILj8EEEjLi2ELi128ELi1EEEvPT_NS1_25CatArrInputTensorMetadataIS5_T0_XT2_EXT3_EEENS1_16TensorSizeStrideIS8_Lj4EEEiS8_ --------------------------
	.section	.nv.info._ZN2at6native40_GLOBAL__N__2351210d_8_Shape_cu_49f7391c19CatArrayBatchedCopyINS1_10OpaqueTypeILj8EEEjLi2ELi128ELi1EEEvPT_NS1_25CatArrInputTensorMetadataIS5_T0_XT2_EXT3_EEENS1_16TensorSizeStrideIS8_Lj4EEEiS8_,"",@"SHT_CUDA_INFO"
	.sectionflags	@""
	.align	4


	//----- nvinfo : EIATTR_CUDA_API_VERSION
	.align		4
        /*0000*/ 	.byte	0x04, 0x37
        /*0002*/ 	.short	(.L_3569 - .L_3568)
.L_3568:
        /*0004*/ 	.word	0x00000082


	//----- nvinfo : EIATTR_SW2861232_WAR
	.align		4
.L_3569:
        /*0008*/ 	.byte	0x01, 0x35
	.zero		2


	//----- nvinfo : EIATTR_PARAM_CBANK
	.align		4
        /*000c*/ 	.byte	0x04, 0x0a
        /*000e*/ 	.short	(.L_3571 - .L_3570)
	.align		4
.L_3570:
        /*0010*/ 	.word	index@(.nv.constant0._ZN2at6native40_GLOBAL__N__2351210d_8_Shape_cu_49f7391c19CatArrayBatchedCopyINS1_10OpaqueTypeILj8EEEjLi2ELi128ELi1EEEvPT_NS1_25CatArrInputTensorMetadataIS5_T0_XT2_EXT3_EEENS1_16TensorSizeStrideIS8_Lj4EEEiS8_)
        /*0014*/ 	.short	0x0160
        /*0016*/ 	.short	0x0ad0


	//----- nvinfo : EIATTR_CBANK_PARAM_SIZE
	.align		4
.L_3571:
        /*0018*/ 	.byte	0x03, 0x19
        /*001a*/ 	.short	0x0ad0


	//----- nvinfo : EIATTR_KPARAM_INFO
	.align		4
        /*001c*/ 	.byte	0x04, 0x17
        /*001e*/ 	.short	(.L_3573 - .L_3572)
.L_3572:
        /*0020*/ 	.word	0x00000000
        /*0024*/ 	.short	0x0004
        /*0026*/ 	.short	0x0acc
        /*0028*/ 	.byte	0x00, 0xf0, 0x11, 0x00


	//----- nvinfo : EIATTR_KPARAM_INFO
	.align		4
.L_3573:
        /*002c*/ 	.byte	0x04, 0x17
        /*002e*/ 	.short	(.L_3575 - .L_3574)
.L_3574:
        /*0030*/ 	.word	0x00000000
        /*0034*/ 	.short	0x0003
        /*0036*/ 	.short	0x0ac8
        /*0038*/ 	.byte	0x00, 0xf0, 0x11, 0x00


	//----- nvinfo : EIATTR_KPARAM_INFO
	.align		4
.L_3575:
        /*003c*/ 	.byte	0x04, 0x17
        /*003e*/ 	.short	(.L_3577 - .L_3576)
.L_3576:
        /*0040*/ 	.word	0x00000000
        /*0044*/ 	.short	0x0002
        /*0046*/ 	.short	0x0aa8
        /*0048*/ 	.byte	0x00, 0xf0, 0x81, 0x00


	//----- nvinfo : EIATTR_KPARAM_INFO
	.align		4
.L_3577:
        /*004c*/ 	.byte	0x04, 0x17
        /*004e*/ 	.short	(.L_3579 - .L_3578)
.L_3578:
        /*0050*/ 	.word	0x00000000
        /*0054*/ 	.short	0x0001
        /*0056*/ 	.short	0x0008
        /*0058*/ 	.byte	0x00, 0xf0, 0x81, 0x2a


	//----- nvinfo : EIATTR_KPARAM_INFO
	.align		4
.L_3579:
        /*005c*/ 	.byte	0x04, 0x17
        /*005e*/ 	.short	(.L_3581 - .L_3580)
.L_3580:
        /*0060*/ 	.word	0x00000000
        /*0064*/ 	.short	0x0000
        /*0066*/ 	.short	0x0000
        /*0068*/ 	.byte	0x00, 0xf0, 0x21, 0x00


	//----- nvinfo : EIATTR_MAXREG_COUNT
	.align		4
.L_3581:
        /*006c*/ 	.byte	0x03, 0x1b
        /*006e*/ 	.short	0x00ff


	//----- nvinfo : EIATTR_MERCURY_ISA_VERSION
	.align		4
        /*0070*/ 	.byte	0x03, 0x5f
        /*0072*/ 	.short	0x0000


	//----- nvinfo : EIATTR_EXIT_INSTR_OFFSETS
	.align		4
        /*0074*/ 	.byte	0x04, 0x1c
        /*0076*/ 	.short	(.L_3583 - .L_3582)


	//   ....[0]....
.L_3582:
        /*0078*/ 	.word	0x00000090


	//   ....[1]....
        /*007c*/ 	.word	0x00000360


	//   ....[2]....
        /*0080*/ 	.word	0x00000700


	//----- nvinfo : EIATTR_CRS_STACK_SIZE
	.align		4
.L_3583:
        /*0084*/ 	.byte	0x04, 0x1e
        /*0086*/ 	.short	(.L_3585 - .L_3584)
.L_3584:
        /*0088*/ 	.word	0x00000000
.L_3585:


//--------------------- .nv.info._ZN2at6native40_GLOBAL__N__2351210d_8_Shape_cu_49f7391c26CatArrayBatchedCopy_contigINS1_10OpaqueTypeILj8EEEjLi2ELi128ELi1EEEvPT_NS1_25CatArrInputTensorMetadataIS5_T0_XT2_EXT3_EEENS1_16TensorSizeStrideIS8_Lj4EEEiS8_ --------------------------
	.section	.nv.info._ZN2at6native40_GLOBAL__N__2351210d_8_Shape_cu_49f7391c26CatArrayBatchedCopy_contigINS1_10OpaqueTypeILj8EEEjLi2ELi128ELi1EEEvPT_NS1_25CatArrInputTensorMetadataIS5_T0_XT2_EXT3_EEENS1_16TensorSizeStrideIS8_Lj4EEEiS8_,"",@"SHT_CUDA_INFO"
	.sectionflags	@""
	.align	4


	//----- nvinfo : EIATTR_CUDA_API_VERSION
	.align		4
        /*0000*/ 	.byte	0x04, 0x37
        /*0002*/ 	.short	(.L_3587 - .L_3586)
.L_3586:
        /*0004*/ 	.word	0x00000082


	//----- nvinfo : EIATTR_SW2861232_WAR
	.align		4
.L_3587:
        /*0008*/ 	.byte	0x01, 0x35
	.zero		2


	//----- nvinfo : EIATTR_PARAM_CBANK
	.align		4
        /*000c*/ 	.byte	0x04, 0x0a
        /*000e*/ 	.short	(.L_3589 - .L_3588)
	.align		4
.L_3588:
        /*0010*/ 	.word	index@(.nv.constant0._ZN2at6native40_GLOBAL__N__2351210d_8_Shape_cu_49f7391c26CatArrayBatchedCopy_contigINS1_10OpaqueTypeILj8EEEjLi2ELi128ELi1EEEvPT_NS1_25CatArrInputTensorMetadataIS5_T0_XT2_EXT3_EEENS1_16TensorSizeStrideIS8_Lj4EEEiS8_)
        /*0014*/ 	.short	0x0160
        /*0016*/ 	.short	0x0ad0


	//----- nvinfo : EIATTR_CBANK_PARAM_SIZE
	.align		4
.L_3589:
        /*0018*/ 	.byte	0x03, 0x19
        /*001a*/ 	.short	0x0ad0


	//----- nvinfo : EIATTR_KPARAM_INFO
	.align		4
        /*001c*/ 	.byte	0x04, 0x17
        /*001e*/ 	.short	(.L_3591 - .L_3590)
.L_3590:
        /*0020*/ 	.word	0x00000000
        /*0024*/ 	.short	0x0004
        /*0026*/ 	.short	0x0acc
        /*0028*/ 	.byte	0x00, 0xf0, 0x11, 0x00


	//----- nvinfo : EIATTR_KPARAM_INFO
	.align		4
.L_3591:
        /*002c*/ 	.byte	0x04, 0x17
        /*002e*/ 	.short	(.L_3593 - .L_3592)
.L_3592:
        /*0030*/ 	.word	0x00000000
        /*0034*/ 	.short	0x0003
        /*0036*/ 	.short	0x0ac8
        /*0038*/ 	.byte	0x00, 0xf0, 0x11, 0x00


	//----- nvinfo : EIATTR_KPARAM_INFO
	.align		4
.L_3593:
        /*003c*/ 	.byte	0x04, 0x17
        /*003e*/ 	.short	(.L_3595 - .L_3594)
.L_3594:
        /*0040*/ 	.word	0x00000000
        /*0044*/ 	.short	0x0002
        /*0046*/ 	.short	0x0aa8
        /*0048*/ 	.byte	0x00, 0xf0, 0x81, 0x00


	//----- nvinfo : EIATTR_KPARAM_INFO
	.align		4
.L_3595:
        /*004c*/ 	.byte	0x04, 0x17
        /*004e*/ 	.short	(.L_3597 - .L_3596)
.L_3596:
        /*0050*/ 	.word	0x00000000
        /*0054*/ 	.short	0x0001
        /*0056*/ 	.short	0x0008
        /*0058*/ 	.byte	0x00, 0xf0, 0x81, 0x2a


	//----- nvinfo : EIATTR_KPARAM_INFO
	.align		4
.L_3597:
        /*005c*/ 	.byte	0x04, 0x17
        /*005e*/ 	.short	(.L_3599 - .L_3598)
.L_3598:
        /*0060*/ 	.word	0x00000000
        /*0064*/ 	.short	0x0000
        /*0066*/ 	.short	0x0000
        /*0068*/ 	.byte	0x00, 0xf0, 0x21, 0x00


	//----- nvinfo : EIATTR_MAXREG_COUNT
	.align		4
.L_3599:
        /*006c*/ 	.byte	0x03, 0x1b
        /*006e*/ 	.short	0x00ff


	//----- nvinfo : EIATTR_MERCURY_ISA_VERSION
	.align		4
        /*0070*/ 	.byte	0x03, 0x5f
        /*0072*/ 	.short	0x0000


	//----- nvinfo : EIATTR_EXIT_INSTR_OFFSETS
	.align		4
        /*0074*/ 	.byte	0x04, 0x1c
        /*0076*/ 	.short	(.L_3601 - .L_3600)


	//   ....[0]....
.L_3600:
        /*0078*/ 	.word	0x00000090


	//   ....[1]....
        /*007c*/ 	.word	0x00000330


	//----- nvinfo : EIATTR_CRS_STACK_SIZE
	.align		4
.L_3601:
        /*0080*/ 	.byte	0x04, 0x1e
        /*0082*/ 	.short	(.L_3603 - .L_3602)
.L_3602:
        /*0084*/ 	.word	0x00000000
.L_3603:


//--------------------- .nv.info._ZN2at6native40_GLOBAL__N__2351210d_8_Shape_cu_49f7391c35CatArrayBatchedCopy_alignedK_contigINS1_10OpaqueTypeILj8EEEjLi2ELi128ELi1ELi8EEEvPT_NS1_25CatArrInputTensorMetadataIS5_T0_XT2_EXT3_EEENS1_16TensorSizeStrideIS8_Lj4EEEiS8_ --------------------------
	.section	.nv.info._ZN2at6native40_GLOBAL__N__2351210d_8_Shape_cu_49f7391c35CatArrayBatchedCopy_alignedK_contigINS1_10OpaqueTypeILj8EEEjLi2ELi128ELi1ELi8EEEvPT_NS1_25CatArrInputTensorMetadataIS5_T0_XT2_EXT3_EEENS1_16TensorSizeStrideIS8_Lj4EEEiS8_,"",@"SHT_CUDA_INFO"
	.sectionflags	@""
	.align	4


	//----- nvinfo : EIATTR_CUDA_API_VERSION
	.align		4
        /*0000*/ 	.byte	0x04, 0x37
        /*0002*/ 	.short	(.L_3605 - .L_3604)
.L_3604:
        /*0004*/ 	.word	0x00000082


	//----- nvinfo : EIATTR_SW2861232_WAR
	.align		4
.L_3605:
        /*0008*/ 	.byte	0x01, 0x35
	.zero		2


	//----- nvinfo : EIATTR_PARAM_CBANK
	.align		4
        /*000c*/ 	.byte	0x04, 0x0a
        /*000e*/ 	.short	(.L_3607 - .L_3606)
	.align		4
.L_3606:
        /*0010*/ 	.word	index@(.nv.constant0._ZN2at6native40_GLOBAL__N__2351210d_8_Shape_cu_49f7391c35CatArrayBatchedCopy_alignedK_contigINS1_10OpaqueTypeILj8EEEjLi2ELi128ELi1ELi8EEEvPT_NS1_25CatArrInputTensorMetadataIS5_T0_XT2_EXT3_EEENS1_16TensorSizeStrideIS8_Lj4EEEiS8_)
        /*0014*/ 	.short	0x0160
        /*0016*/ 	.short	0x0ad0


	//----- nvinfo : EIATTR_CBANK_PARAM_SIZE
	.align		4
.L_3607:
        /*0018*/ 	.byte	0x03, 0x19
        /*001a*/ 	.short	0x0ad0


	//----- nvinfo : EIATTR_KPARAM_INFO
	.align		4
        /*001c*/ 	.byte	0x04, 0x17
        /*001e*/ 	.short	(.L_3609 - .L_3608)
.L_3608:
        /*0020*/ 	.word	0x00000000
        /*0024*/ 	.short	0x0004
        /*0026*/ 	.short	0x0acc
        /*0028*/ 	.byte	0x00, 0xf0, 0x11, 0x00


	//----- nvinfo : EIATTR_KPARAM_INFO
	.align		4
.L_3609:
        /*002c*/ 	.byte	0x04, 0x17
        /*002e*/ 	.short	(.L_3611 - .L_3610)
.L_3610:
        /*0030*/ 	.word	0x00000000
        /*0034*/ 	.short	0x0003
        /*0036*/ 	.short	0x0ac8
        /*0038*/ 	.byte	0x00, 0xf0, 0x11, 0x00


	//----- nvinfo : EIATTR_KPARAM_INFO
	.align		4
.L_3611:
        /*003c*/ 	.byte	0x04, 0x17
        /*003e*/ 	.short	(.L_3613 - .L_3612)
.L_3612:
        /*0040*/ 	.word	0x00000000
        /*0044*/ 	.short	0x0002
        /*0046*/ 	.short	0x0aa8
        /*0048*/ 	.byte	0x00, 0xf0, 0x81, 0x00


	//----- nvinfo : EIATTR_KPARAM_INFO
	.align		4
.L_3613:
        /*004c*/ 	.byte	0x04, 0x17
        /*004e*/ 	.short	(.L_3615 - .L_3614)
.L_3614:
        /*0050*/ 	.word	0x00000000
        /*0054*/ 	.short	0x0001
        /*0056*/ 	.short	0x0008
        /*0058*/ 	.byte	0x00, 0xf0, 0x81, 0x2a


	//----- nvinfo : EIATTR_KPARAM_INFO
	.align		4
.L_3615:
        /*005c*/ 	.byte	0x04, 0x17
        /*005e*/ 	.short	(.L_3617 - .L_3616)
.L_3616:
        /*0060*/ 	.word	0x00000000
        /*0064*/ 	.short	0x0000
        /*0066*/ 	.short	0x0000
        /*0068*/ 	.byte	0x00, 0xf0, 0x21, 0x00


	//----- nvinfo : EIATTR_MAXREG_COUNT
	.align		4
.L_3617:
        /*006c*/ 	.byte	0x03, 0x1b
        /*006e*/ 	.short	0x00ff


	//----- nvinfo : EIATTR_MERCURY_ISA_VERSION
	.align		4
        /*0070*/ 	.byte	0x03, 0x5f
        /*0072*/ 	.short	0x0000


	//----- nvinfo : EIATTR_EXIT_INSTR_OFFSETS
	.align		4
        /*0074*/ 	.byte	0x04, 0x1c
        /*0076*/ 	.short	(.L_3619 - .L_3618)


	//   ....[0]....
.L_3618:
        /*0078*/ 	.word	0x00000090


	//   ....[1]....
        /*007c*/ 	.word	0x000003b0


	//   ....[2]....
        /*0080*/ 	.word	0x00000690


	//   ....[3]....
        /*0084*/ 	.word	0x00000c80


	//----- nvinfo : EIATTR_CRS_STACK_SIZE
	.align		4
.L_3619:
        /*0088*/ 	.byte	0x04, 0x1e
        /*008a*/ 	.short	(.L_3621 - .L_3620)
.L_3620:
        /*008c*/ 	.word	0x00000000
.L_3621:


//--------------------- .nv.info._ZN2at6native40_GLOBAL__N__2351210d_8_Shape_cu_49f7391c35CatArrayBatchedCopy_alignedK_contigINS1_10OpaqueTypeILj8EEEjLi2ELi128ELi1ELi16EEEvPT_NS1_25CatArrInputTensorMetadataIS5_T0_XT2_EXT3_EEENS1_16TensorSizeStrideIS8_Lj4EEEiS8_ --------------------------
	.section	.nv.info._ZN2at6native40_GLOBAL__N__2351210d_8_Shape_cu_49f7391c35CatArrayBatchedCopy_alignedK_contigINS1_10OpaqueTypeILj8EEEjLi2ELi128ELi1ELi16EEEvPT_NS1_25CatArrInputTensorMetadataIS5_T0_XT2_EXT3_EEENS1_16TensorSizeStrideIS8_Lj4EEEiS8_,"",@"SHT_CUDA_INFO"
	.sectionflags	@""
	.align	4


	//----- nvinfo : EIATTR_CUDA_API_VERSION
	.align		4
        /*0000*/ 	.byte	0x04, 0x37
        /*0002*/ 	.short	(.L_3623 - .L_3622)
.L_3622:
        /*0004*/ 	.word	0x00000082


	//----- nvinfo : EIATTR_SW2861232_WAR
	.align		4
.L_3623:
        /*0008*/ 	.byte	0x01, 0x35
	.zero		2


	//----- nvinfo : EIATTR_PARAM_CBANK
	.align		4
        /*000c*/ 	.byte	0x04, 0x0a
        /*000e*/ 	.short	(.L_3625 - .L_3624)
	.align		4
.L_3624:
        /*0010*/ 	.word	index@(.nv.constant0._ZN2at6native40_GLOBAL__N__2351210d_8_Shape_cu_49f7391c35CatArrayBatchedCopy_alignedK_contigINS1_10OpaqueTypeILj8EEEjLi2ELi128ELi1ELi16EEEvPT_NS1_25CatArrInputTensorMetadataIS5_T0_XT2_EXT3_EEENS1_16TensorSizeStrideIS8_Lj4EEEiS8_)
        /*0014*/ 	.short	0x0160
        /*0016*/ 	.short	0x0ad0


	//----- nvinfo : EIATTR_CBANK_PARAM_SIZE
	.align		4
.L_3625:
        /*0018*/ 	.byte	0x03, 0x19
        /*001a*/ 	.short	0x0ad0


	//----- nvinfo : EIATTR_KPARAM_INFO
	.align		4
        /*001c*/ 	.byte	0x04, 0x17
        /*001e*/ 	.short	(.L_3627 - .L_3626)
.L_3626:
        /*0020*/ 	.word	0x00000000
        /*0024*/ 	.short	0x0004
        /*0026*/ 	.short	0x0acc
        /*0028*/ 	.byte	0x00, 0xf0, 0x11, 0x00


	//----- nvinfo : EIATTR_KPARAM_INFO
	.align		4
.L_3627:
        /*002c*/ 	.byte	0x04, 0x17
        /*002e*/ 	.short	(.L_3629 - .L_3628)
.L_3628:
        /*0030*/ 	.word	0x00000000
        /*0034*/ 	.short	0x0003
        /*0036*/ 	.short	0x0ac8
        /*0038*/ 	.byte	0x00, 0xf0, 0x11, 0x00


	//----- nvinfo : EIATTR_KPARAM_INFO
	.align		4
.L_3629:
        /*003c*/ 	.byte	0x04, 0x17
        /*003e*/ 	.short	(.L_3631 - .L_3630)
.L_3630:
        /*0040*/ 	.word	0x00000000
        /*0044*/ 	.short	0x0002
        /*0046*/ 	.short	0x0aa8
        /*0048*/ 	.byte	0x00, 0xf0, 0x81, 0x00


	//----- nvinfo : EIATTR_KPARAM_INFO
	.align		4
.L_3631:
        /*004c*/ 	.byte	0x04, 0x17
        /*004e*/ 	.short	(.L_3633 - .L_3632)
.L_3632:
        /*0050*/ 	.word	0x00000000
        /*0054*/ 	.short	0x0001
        /*0056*/ 	.short	0x0008
        /*0058*/ 	.byte	0x00, 0xf0, 0x81, 0x2a


	//----- nvinfo : EIATTR_KPARAM_INFO
	.align		4
.L_3633:
        /*005c*/ 	.byte	0x04, 0x17
        /*005e*/ 	.short	(.L_3635 - .L_3634)
.L_3634:
        /*0060*/ 	.word	0x00000000
        /*0064*/ 	.short	0x0000
        /*0066*/ 	.short	0x0000
        /*0068*/ 	.byte	0x00, 0xf0, 0x21, 0x00


	//----- nvinfo : EIATTR_MAXREG_COUNT
	.align		4
.L_3635:
        /*006c*/ 	.byte	0x03, 0x1b
        /*006e*/ 	.short	0x00ff


	//----- nvinfo : EIATTR_MERCURY_ISA_VERSION
	.align		4
        /*0070*/ 	.byte	0x03, 0x5f
        /*0072*/ 	.short	0x0000


	//----- nvinfo : EIATTR_EXIT_INSTR_OFFSETS
	.align		4
        /*0074*/ 	.byte	0x04, 0x1c
        /*0076*/ 	.short	(.L_3637 - .L_3636)


	//   ....[0]....
.L_3636:
        /*0078*/ 	.word	0x000000a0


	//   ....[1]....
        /*007c*/ 	.word	0x000004f0


	//   ....[2]....
        /*0080*/ 	.word	0x000007e0


	//   ....[3]....
        /*0084*/ 	.word	0x00000e10


	//----- nvinfo : EIATTR_CRS_STACK_SIZE
	.align		4
.L_3637:
        /*0088*/ 	.byte	0x04, 0x1e
        /*008a*/ 	.short	(.L_3639 - .L_3638)
.L_3638:
        /*008c*/ 	.word	0x00000000
.L_3639:


//--------------------- .nv.info._ZN2at6native40_GLOBAL__N__2351210d_8_Shape_cu_49f7391c30CatArrayBatchedCopy_vectorizedINS1_10OpaqueTypeILj8EEEjLi2ELi128ELi1ELi16ELi2EEEvPcNS1_25CatArrInputTensorMetadataIT_T0_XT2_EXT3_EEENS1_16TensorSizeStrideIS8_Lj4EEEiS8_ --------------------------
	.section	.nv.info._ZN2at6native40_GLOBAL__N__2351210d_8_Shape_cu_49f7391c30CatArrayBatchedCopy_vectorizedINS1_10OpaqueTypeILj8EEEjLi2ELi128ELi1ELi16ELi2EEEvPcNS1_25CatArrInputTensorMetadataIT_T0_XT2_EXT3_EEENS1_16TensorSizeStrideIS8_Lj4EEEiS8_,"",@"SHT_CUDA_INFO"
	.sectionflags	@""
	.align	4


	//----- nvinfo : EIATTR_CUDA_API_VERSION
	.align		4
        /*0000*/ 	.byte	0x04, 0x37
        /*0002*/ 	.short	(.L_3641 - .L_3640)
.L_3640:
        /*0004*/ 	.word	0x00000082


	//----- nvinfo : EIATTR_SW2861232_WAR
	.align		4
.L_3641:
        /*0008*/ 	.byte	0x01, 0x35
	.zero		2


	//----- nvinfo : EIATTR_PARAM_CBANK
	.align		4
        /*000c*/ 	.byte	0x04, 0x0a
        /*000e*/ 	.short	(.L_3643 - .L_3642)
	.align		4
.L_3642:
        /*0010*/ 	.word	index@(.nv.constant0._ZN2at6native40_GLOBAL__N__2351210d_8_Shape_cu_49f7391c30CatArrayBatchedCopy_vectorizedINS1_10OpaqueTypeILj8EEEjLi2ELi128ELi1ELi16ELi2EEEvPcNS1_25CatArrInputTensorMetadataIT_T0_XT2_EXT3_EEENS1_16TensorSizeStrideIS8_Lj4EEEiS8_)
        /*0014*/ 	.short	0x0160
        /*0016*/ 	.short	0x0ad0


	//----- nvinfo : EIATTR_CBANK_PARAM_SIZE
	.align		4
.L_3643:
        /*0018*/ 	.byte	0x03, 0x19
        /*001a*/ 	.short	0x0ad0


	//----- nvinfo : EIATTR_KPARAM_INFO
	.align		4
        /*001c*/ 	.byte	0x04, 0x17
        /*001e*/ 	.short	(.L_3645 - .L_3644)
.L_3644:
        /*0020*/ 	.word	0x00000000
        /*0024*/ 	.short	0x0004
        /*0026*/ 	.short	0x0acc
        /*0028*/ 	.byte	0x00, 0xf0, 0x11, 0x00


	//----- nvinfo : EIATTR_KPARAM_INFO
	.align		4
.L_3645:
        /*002c*/ 	.byte	0x04, 0x17
        /*002e*/ 	.short	(.L_3647 - .L_3646)
.L_3646:
        /*0030*/ 	.word	0x00000000
        /*0034*/ 	.short	0x0003
        /*0036*/ 	.short	0x0ac8
        /*0038*/ 	.byte	0x00, 0xf0, 0x11, 0x00


	//----- nvinfo : EIATTR_KPARAM_INFO
	.align		4
.L_3647:
        /*003c*/ 	.byte	0x04, 0x17
        /*003e*/ 	.short	(.L_3649 - .L_3648)
.L_3648:
        /*0040*/ 	.word	0x00000000
        /*0044*/ 	.short	0x0002
        /*0046*/ 	.short	0x0aa8
        /*0048*/ 	.byte	0x00, 0xf0, 0x81, 0x00


	//----- nvinfo : EIATTR_KPARAM_INFO
	.align		4
.L_3649:
        /*004c*/ 	.byte	0x04, 0x17
        /*004e*/ 	.short	(.L_3651 - .L_3650)
.L_3650:
        /*0050*/ 	.word	0x00000000
        /*0054*/ 	.short	0x0001
        /*0056*/ 	.short	0x0008
        /*0058*/ 	.byte	0x00, 0xf0, 0x81, 0x2a


	//----- nvinfo : EIATTR_KPARAM_INFO
	.align		4
.L_3651:
        /*005c*/ 	.byte	0x04, 0x17
        /*005e*/ 	.short	(.L_3653 - .L_3652)
.L_3652:
        /*0060*/ 	.word	0x00000000
        /*0064*/ 	.short	0x0000
        /*0066*/ 	.short	0x0000
        /*0068*/ 	.byte	0x00, 0xf0, 0x21, 0x00


	//----- nvinfo : EIATTR_MAXREG_COUNT
	.align		4
.L_3653:
        /*006c*/ 	.byte	0x03, 0x1b
        /*006e*/ 	.short	0x00ff


	//----- nvinfo : EIATTR_MERCURY_ISA_VERSION
	.align		4
        /*0070*/ 	.byte	0x03, 0x5f
        /*0072*/ 	.short	0x0000


	//----- nvinfo : EIATTR_EXIT_INSTR_OFFSETS
	.align		4
        /*0074*/ 	.byte	0x04, 0x1c
        /*0076*/ 	.short	(.L_3655 - .L_3654)


	//   ....[0]....
.L_3654:
        /*0078*/ 	.word	0x000000a0


	//   ....[1]....
        /*007c*/ 	.word	0x000003a0


	//----- nvinfo : EIATTR_CRS_STACK_SIZE
	.align		4
.L_3655:
        /*0080*/ 	.byte	0x04, 0x1e
        /*0082*/ 	.short	(.L_3657 - .L_3656)
.L_3656:
        /*0084*/ 	.word	0x00000000
.L_3657:


//--------------------- .nv.info._ZN2at6native40_GLOBAL__N__2351210d_8_Shape_cu_49f7391c19CatArrayBatchedCopyINS1_10OpaqueTypeILj8EEEjLi1ELi128ELi1EEEvPT_NS1_25CatArrInputTensorMetadataIS5_T0_XT2_EXT3_EEENS1_16TensorSizeStrideIS8_Lj4EEEiS8_ --------------------------
	.section	.nv.info._ZN2at6native40_GLOBAL__N__2351210d_8_Shape_cu_49f7391c19CatArrayBatchedCopyINS1_10OpaqueTypeILj8EEEjLi1ELi128ELi1EEEvPT_NS1_25CatArrInputTensorMetadataIS5_T0_XT2_EXT3_EEENS1_16TensorSizeStrideIS8_Lj4EEEiS8_,"",@"SHT_CUDA_INFO"
	.sectionflags	@""
	.align	4


	//----- nvinfo : EIATTR_CUDA_API_VERSION
	.align		4
        /*0000*/ 	.byte	0x04, 0x37
        /*0002*/ 	.short	(.L_3659 - .L_3658)
.L_3658:
        /*0004*/ 	.word	0x00000082


	//----- nvinfo : EIATTR_SW2861232_WAR
	.align		4
.L_3659:
        /*0008*/ 	.byte	0x01, 0x35
	.zero		2


	//----- nvinfo : EIATTR_PARAM_CBANK
	.align		4
        /*000c*/ 	.byte	0x04, 0x0a
        /*000e*/ 	.short	(.L_3661 - .L_3660)
	.align		4
.L_3660:
        /*0010*/ 	.word	index@(.nv.constant0._ZN2at6native40_GLOBAL__N__2351210d_8_Shape_cu_49f7391c19CatArrayBatchedCopyINS1_10OpaqueTypeILj8EEEjLi1ELi128ELi1EEEvPT_NS1_25CatArrInputTensorMetadataIS5_T0_XT2_EXT3_EEENS1_16TensorSizeStrideIS8_Lj4EEEiS8_)
        /*0014*/ 	.short	0x0160
        /*0016*/ 	.short	0x0ad0


	//----- nvinfo : EIATTR_CBANK_PARAM_SIZE
	.align		4
.L_3661:
        /*0018*/ 	.byte	0x03, 0x19
        /*001a*/ 	.short	0x0ad0


	//----- nvinfo : EIATTR_KPARAM_INFO
	.align		4
        /*001c*/ 	.byte	0x04, 0x17
        /*001e*/ 	.short	(.L_3663 - .L_3662)
.L_3662:
        /*0020*/ 	.word	0x00000000
        /*0024*/ 	.short	0x0004
        /*0026*/ 	.short	0x0acc
        /*0028*/ 	.byte	0x00, 0xf0, 0x11, 0x00


	//----- nvinfo : EIATTR_KPARAM_INFO
	.align		4
.L_3663:
        /*002c*/ 	.byte	0x04, 0x17
        /*002e*/ 	.short	(.L_3665 - .L_3664)
.L_3664:
        /*0030*/ 	.word	0x00000000
        /*0034*/ 	.short	0x0003
        /*0036*/ 	.short	0x0ac8
        /*0038*/ 	.byte	0x00, 0xf0, 0x11, 0x00


	//----- nvinfo : EIATTR_KPARAM_INFO
	.align		4
.L_3665:
        /*003c*/ 	.byte	0x04, 0x17
        /*003e*/ 	.short	(.L_3667 - .L_3666)
.L_3666:
        /*0040*/ 	.word	0x00000000
        /*0044*/ 	.short	0x0002
        /*0046*/ 	.short	0x0aa8
        /*0048*/ 	.byte	0x00, 0xf0, 0x81, 0x00


	//----- nvinfo : EIATTR_KPARAM_INFO
	.align		4
.L_3667:
        /*004c*/ 	.byte	0x04, 0x17
        /*004e*/ 	.short	(.L_3669 - .L_3668)
.L_3668:
        /*0050*/ 	.word	0x00000000
        /*0054*/ 	.short	0x0001
        /*0056*/ 	.short	0x0008
        /*0058*/ 	.byte	0x00, 0xf0, 0x81, 0x2a


	//----- nvinfo : EIATTR_KPARAM_INFO
	.align		4
.L_3669:
        /*005c*/ 	.byte	0x04, 0x17
        /*005e*/ 	.short	(.L_3671 - .L_3670)
.L_3670:
        /*0060*/ 	.word	0x00000000
        /*0064*/ 	.short	0x0000
        /*0066*/ 	.short	0x0000
        /*0068*/ 	.byte	0x00, 0xf0, 0x21, 0x00


	//----- nvinfo : EIATTR_MAXREG_COUNT
	.align		4
.L_3671:
        /*006c*/ 	.byte	0x03, 0x1b
        /*006e*/ 	.short	0x00ff


	//----- nvinfo : EIATTR_MERCURY_ISA_VERSION
	.align		4
        /*0070*/ 	.byte	0x03, 0x5f
        /*0072*/ 	.short	0x0000


	//----- nvinfo : EIATTR_EXIT_INSTR_OFFSETS
	.align		4
        /*0074*/ 	.byte	0x04, 0x1c
        /*0076*/ 	.short	(.L_3673 - .L_3672)


	//   ....[0]....
.L_3672:
        /*0078*/ 	.word	0x00000090


	//   ....[1]....
        /*007c*/ 	.word	0x000001d0


	//   ....[2]....
        /*0080*/ 	.word	0x00000290


	//----- nvinfo : EIATTR_CRS_STACK_SIZE
	.align		4
.L_3673:
        /*0084*/ 	.byte	0x04, 0x1e
        /*0086*/ 	.short	(.L_3675 - .L_3674)
.L_3674:
        /*0088*/ 	.word	0x00000000
.L_3675:


//--------------------- .nv.info._ZN2at6native40_GLOBAL__N__2351210d_8_Shape_cu_49f7391c26CatArrayBatchedCopy_contigINS1_10OpaqueTypeILj8EEEjLi1ELi128ELi1EEEvPT_NS1_25CatArrInputTensorMetadataIS5_T0_XT2_EXT3_EEENS1_16TensorSizeStrideIS8_Lj4EEEiS8_ --------------------------
	.section	.nv.info._ZN2at6native40_GLOBAL__N__2351210d_8_Shape_cu_49f7391c26CatArrayBatchedCopy_contigINS1_10OpaqueTypeILj8EEEjLi1ELi128ELi1EEEvPT_NS1_25CatArrInputTensorMetadataIS5_T0_XT2_EXT3_EEENS1_16TensorSizeStrideIS8_Lj4EEEiS8_,"",@"SHT_CUDA_INFO"
	.sectionflags	@""
	.align	4


	//----- nvinfo : EIATTR_CUDA_API_VERSION
	.align		4
        /*0000*/ 	.byte	0x04, 0x37
        /*0002*/ 	.short	(.L_3677 - .L_3676)
.L_3676:
        /*0004*/ 	.word	0x00000082


	//----- nvinfo : EIATTR_SW2861232_WAR
	.align		4
.L_3677:
        /*0008*/ 	.byte	0x01, 0x35
	.zero		2


	//----- nvinfo : EIATTR_PARAM_CBANK
	.align		4
        /*000c*/ 	.byte	0x04, 0x0a
        /*000e*/ 	.short	(.L_3679 - .L_3678)
	.align		4
.L_3678:
        /*0010*/ 	.word	index@(.nv.constant0._ZN2at6native40_GLOBAL__N__2351210d_8_Shape_cu_49f7391c26CatArrayBatchedCopy_contigINS1_10OpaqueTypeILj8EEEjLi1ELi128ELi1EEEvPT_NS1_25CatArrInputTensorMetadataIS5_T0_XT2_EXT3_EEENS1_16TensorSizeStrideIS8_Lj4EEEiS8_)
        /*0014*/ 	.short	0x0160
        /*0016*/ 	.short	0x0ad0


	//----- nvinfo : EIATTR_CBANK_PARAM_SIZE
	.align		4
.L_3679:
        /*0018*/ 	.byte	0x03, 0x19
        /*001a*/ 	.short	0x0ad0


	//----- nvinfo : EIATTR_KPARAM_INFO
	.align		4
        /*001c*/ 	.byte	0x04, 0x17
        /*001e*/ 	.short	(.L_3681 - .L_3680)
.L_3680:
        /*0020*/ 	.word	0x00000000
        /*0024*/ 	.short	0x0004
        /*0026*/ 	.short	0x0acc
        /*0028*/ 	.byte	0x00, 0xf0, 0x11, 0x00


	//----- nvinfo : EIATTR_KPARAM_INFO
	.align		4
.L_3681:
        /*002c*/ 	.byte	0x04, 0x17
        /*002e*/ 	.short	(.L_3683 - .L_3682)
.L_3682:
        /*0030*/ 	.word	0x00000000
        /*0034*/ 	.short	0x0003
        /*0036*/ 	.short	0x0ac8
        /*0038*/ 	.byte	0x00, 0xf0, 0x11, 0x00


	//----- nvinfo : EIATTR_KPARAM_INFO
	.align		4
.L_3683:
        /*003c*/ 	.byte	0x04, 0x17
        /*003e*/ 	.short	(.L_3685 - .L_3684)
.L_3684:
        /*0040*/ 	.word	0x00000000
        /*0044*/ 	.short	0x0002
        /*0046*/ 	.short	0x0aa8
        /*0048*/ 	.byte	0x00, 0xf0, 0x81, 0x00


	//----- nvinfo : EIATTR_KPARAM_INFO
	.align		4
.L_3685:
        /*004c*/ 	.byte	0x04, 0x17
        /*004e*/ 	.short	(.L_3687 - .L_3686)
.L_3686:
        /*0050*/ 	.word	0x00000000
        /*0054*/ 	.short	0x0001
        /*0056*/ 	.short	0x0008
        /*0058*/ 	.byte	0x00, 0xf0, 0x81, 0x2a


	//----- nvinfo : EIATTR_KPARAM_INFO
	.align		4
.L_3687:
        /*005c*/ 	.byte	0x04, 0x17
        /*005e*/ 	.short	(.L_3689 - .L_3688)
.L_3688:
        /*0060*/ 	.word	0x00000000
        /*0064*/ 	.short	0x0000
        /*0066*/ 	.short	0x0000
        /*0068*/ 	.byte	0x00, 0xf0, 0x21, 0x00


	//----- nvinfo : EIATTR_MAXREG_COUNT
	.align		4
.L_3689:
        /*006c*/ 	.byte	0x03, 0x1b
        /*006e*/ 	.short	0x00ff


	//----- nvinfo : EIATTR_MERCURY_ISA_VERSION
	.align		4
        /*0070*/ 	.byte	0x03, 0x5f
        /*0072*/ 	.short	0x0000


	//----- nvinfo : EIATTR_EXIT_INSTR_OFFSETS
	.align		4
        /*0074*/ 	.byte	0x04, 0x1c
        /*0076*/ 	.short	(.L_3691 - .L_3690)


	//   ....[0]....
.L_3690:
        /*0078*/ 	.word	0x00000090


	//   ....[1]....
        /*007c*/ 	.word	0x00000190


	//----- nvinfo : EIATTR_CRS_STACK_SIZE
	.align		4
.L_3691:
        /*0080*/ 	.byte	0x04, 0x1e
        /*0082*/ 	.short	(.L_3693 - .L_3692)
.L_3692:
        /*0084*/ 	.word	0x00000000
.L_3693:


//--------------------- .nv.info._ZN2at6native40_GLOBAL__N__2351210d_8_Shape_cu_49f7391c35CatArrayBatchedCopy_alignedK_contigINS1_10OpaqueTypeILj8EEEjLi1ELi128ELi1ELi8EEEvPT_NS1_25CatArrInputTensorMetadataIS5_T0_XT2_EXT3_EEENS1_16TensorSizeStrideIS8_Lj4EEEiS8_ --------------------------
	.section	.nv.info._ZN2at6native40_GLOBAL__N__2351210d_8_Shape_cu_49f7391c35CatArrayBatchedCopy_alignedK_contigINS1_10OpaqueTypeILj8EEEjLi1ELi128ELi1ELi8EEEvPT_NS1_25CatArrInputTensorMetadataIS5_T0_XT2_EXT3_EEENS1_16TensorSizeStrideIS8_Lj4EEEiS8_,"",@"SHT_CUDA_INFO"
	.sectionflags	@""
	.align	4


	//----- nvinfo : EIATTR_CUDA_API_VERSION
	.align		4
        /*0000*/ 	.byte	0x04, 0x37
        /*0002*/ 	.short	(.L_3695 - .L_3694)
.L_3694:
        /*0004*/ 	.word	0x00000082


	//----- nvinfo : EIATTR_SW2861232_WAR
	.align		4
.L_3695:
        /*0008*/ 	.byte	0x01, 0x35
	.zero		2


	//----- nvinfo : EIATTR_PARAM_CBANK
	.align		4
        /*000c*/ 	.byte	0x04, 0x0a
        /*000e*/ 	.short	(.L_3697 - .L_3696)
	.align		4
.L_3696:
        /*0010*/ 	.word	index@(.nv.constant0._ZN2at6native40_GLOBAL__N__2351210d_8_Shape_cu_49f7391c35CatArrayBatchedCopy_alignedK_contigINS1_10OpaqueTypeILj8EEEjLi1ELi128ELi1ELi8EEEvPT_NS1_25CatArrInputTensorMetadataIS5_T0_XT2_EXT3_EEENS1_16TensorSizeStrideIS8_Lj4EEEiS8_)
        /*0014*/ 	.short	0x0160
        /*0016*/ 	.short	0x0ad0


	//----- nvinfo : EIATTR_CBANK_PARAM_SIZE
	.align		4
.L_3697:
        /*0018*/ 	.byte	0x03, 0x19
        /*001a*/ 	.short	0x0ad0


	//----- nvinfo : EIATTR_KPARAM_INFO
	.align		4
        /*001c*/ 	.byte	0x04, 0x17
        /*001e*/ 	.short	(.L_3699 - .L_3698)
.L_3698:
        /*0020*/ 	.word	0x00000000
        /*0024*/ 	.short	0x0004
        /*0026*/ 	.short	0x0acc
        /*0028*/ 	.byte	0x00, 0xf0, 0x11, 0x00


	//----- nvinfo : EIATTR_KPARAM_INFO
	.align		4
.L_3699:
        /*002c*/ 	.byte	0x04, 0x17
        /*002e*/ 	.short	(.L_3701 - .L_3700)
.L_3700:
        /*0030*/ 	.word	0x00000000
        /*0034*/ 	.short	0x0003
        /*0036*/ 	.short	0x0ac8
        /*0038*/ 	.byte	0x00, 0xf0, 0x11, 0x00


	//----- nvinfo : EIATTR_KPARAM_INFO
	.align		4
.L_3701:
        /*003c*/ 	.byte	0x04, 0x17
        /*003e*/ 	.short	(.L_3703 - .L_3702)
.L_3702:
        /*0040*/ 	.word	0x00000000
        /*0044*/ 	.short	0x0002
        /*0046*/ 	.short	0x0aa8
        /*0048*/ 	.byte	0x00, 0xf0, 0x81, 0x00


	//----- nvinfo : EIATTR_KPARAM_INFO
	.align		4
.L_3703:
        /*004c*/ 	.byte	0x04, 0x17
        /*004e*/ 	.short	(.L_3705 - .L_3704)
.L_3704:
        /*0050*/ 	.word	0x00000000
        /*0054*/ 	.short	0x0001
        /*0056*/ 	.short	0x0008
        /*0058*/ 	.byte	0x00, 0xf0, 0x81, 0x2a


	//----- nvinfo : EIATTR_KPARAM_INFO
	.align		4
.L_3705:
        /*005c*/ 	.byte	0x04, 0x17
        /*005e*/ 	.short	(.L_3707 - .L_3706)
.L_3706:
        /*0060*/ 	.word	0x00000000
        /*0064*/ 	.short	0x0000
        /*0066*/ 	.short	0x0000
        /*0068*/ 	.byte	0x00, 0xf0, 0x21, 0x00


	//----- nvinfo : EIATTR_MAXREG_COUNT
	.align		4
.L_3707:
        /*006c*/ 	.byte	0x03, 0x1b
        /*006e*/ 	.short	0x00ff


	//----- nvinfo : EIATTR_MERCURY_ISA_VERSION
	.align		4
        /*0070*/ 	.byte	0x03, 0x5f
        /*0072*/ 	.short	0x0000


	//----- nvinfo : EIATTR_EXIT_INSTR_OFFSETS
	.align		4
        /*0074*/ 	.byte	0x04, 0x1c
        /*0076*/ 	.short	(.L_3709 - .L_3708)


	//   ....[0]....
.L_3708:
        /*0078*/ 	.word	0x00000090


	//   ....[1]....
        /*007c*/ 	.word	0x00000200


	//   ....[2]....
        /*0080*/ 	.word	0x00000370


	//   ....[3]....
        /*0084*/ 	.word	0x00000600


	//----- nvinfo : EIATTR_CRS_STACK_SIZE
	.align		4
.L_3709:
        /*0088*/ 	.byte	0x04, 0x1e
        /*008a*/ 	.short	(.L_3711 - .L_3710)
.L_3710:
        /*008c*/ 	.word	0x00000000
.L_3711:


//--------------------- .nv.info._ZN2at6native40_GLOBAL__N__2351210d_8_Shape_cu_49f7391c35CatArrayBatchedCopy_alignedK_contigINS1_10OpaqueTypeILj8EEEjLi1ELi128ELi1ELi16EEEvPT_NS1_25CatArrInputTensorMetadataIS5_T0_XT2_EXT3_EEENS1_16TensorSizeStrideIS8_Lj4EEEiS8_ --------------------------
	.section	.nv.info._ZN2at6native40_GLOBAL__N__2351210d_8_Shape_cu_49f7391c35CatArrayBatchedCopy_alignedK_contigINS1_10OpaqueTypeILj8EEEjLi1ELi128ELi1ELi16EEEvPT_NS1_25CatArrInputTensorMetadataIS5_T0_XT2_EXT3_EEENS1_16TensorSizeStrideIS8_Lj4EEEiS8_,"",@"SHT_CUDA_INFO"
	.sectionflags	@""
	.align	4


	//----- nvinfo : EIATTR_CUDA_API_VERSION
	.align		4
        /*0000*/ 	.byte	0x04, 0x37
        /*0002*/ 	.short	(.L_3713 - .L_3712)
.L_3712:
        /*0004*/ 	.word	0x00000082


	//----- nvinfo : EIATTR_SW2861232_WAR
	.align		4
.L_3713:
        /*0008*/ 	.byte	0x01, 0x35
	.zero		2


	//----- nvinfo : EIATTR_PARAM_CBANK
	.align		4
        /*000c*/ 	.byte	0x04, 0x0a
        /*000e*/ 	.short	(.L_3715 - .L_3714)
	.align		4
.L_3714:
        /*0010*/ 	.word	index@(.nv.constant0._ZN2at6native40_GLOBAL__N__2351210d_8_Shape_cu_49f7391c35CatArrayBatchedCopy_alignedK_contigINS1_10OpaqueTypeILj8EEEjLi1ELi128ELi1ELi16EEEvPT_NS1_25CatArrInputTensorMetadataIS5_T0_XT2_EXT3_EEENS1_16TensorSizeStrideIS8_Lj4EEEiS8_)
        /*0014*/ 	.short	0x0160
        /*0016*/ 	.short	0x0ad0


	//----- nvinfo : EIATTR_CBANK_PARAM_SIZE
	.align		4
.L_3715:
        /*0018*/ 	.byte	0x03, 0x19
        /*001a*/ 	.short	0x0ad0


	//----- nvinfo : EIATTR_KPARAM_INFO
	.align		4
        /*001c*/ 	.byte	0x04, 0x17
        /*001e*/ 	.short	(.L_3717 - .L_3716)
.L_3716:
        /*0020*/ 	.word	0x00000000
        /*0024*/ 	.short	0x0004
        /*0026*/ 	.short	0x0acc
        /*0028*/ 	.byte	0x00, 0xf0, 0x11, 0x00


	//----- nvinfo : EIATTR_KPARAM_INFO
	.align		4
.L_3717:
        /*002c*/ 	.byte	0x04, 0x17
        /*002e*/ 	.short	(.L_3719 - .L_3718)
.L_3718:
        /*0030*/ 	.word	0x00000000
        /*0034*/ 	.short	0x0003
        /*0036*/ 	.short	0x0ac8
        /*0038*/ 	.byte	0x00, 0xf0, 0x11, 0x00


	//----- nvinfo : EIATTR_KPARAM_INFO
	.align		4
.L_3719:
        /*003c*/ 	.byte	0x04, 0x17
        /*003e*/ 	.short	(.L_3721 - .L_3720)
.L_3720:
        /*0040*/ 	.word	0x00000000
        /*0044*/ 	.short	0x0002
        /*0046*/ 	.short	0x0aa8
        /*0048*/ 	.byte	0x00, 0xf0, 0x81, 0x00


	//----- nvinfo : EIATTR_KPARAM_INFO
	.align		4
.L_3721:
        /*004c*/ 	.byte	0x04, 0x17
        /*004e*/ 	.short	(.L_3723 - .L_3722)
.L_3722:
        /*0050*/ 	.word	0x00000000
        /*0054*/ 	.short	0x0001
        /*0056*/ 	.short	0x0008
        /*0058*/ 	.byte	0x00, 0xf0, 0x81, 0x2a


	//----- nvinfo : EIATTR_KPARAM_INFO
	.align		4
.L_3723:
        /*005c*/ 	.byte	0x04, 0x17
        /*005e*/ 	.short	(.L_3725 - .L_3724)
.L_3724:
        /*0060*/ 	.word	0x00000000
        /*0064*/ 	.short	0x0000
        /*0066*/ 	.short	0x0000
        /*0068*/ 	.byte	0x00, 0xf0, 0x21, 0x00


	//----- nvinfo : EIATTR_MAXREG_COUNT
	.align		4
.L_3725:
        /*006c*/ 	.byte	0x03, 0x1b
        /*006e*/ 	.short	0x00ff


	//----- nvinfo : EIATTR_MERCURY_ISA_VERSION
	.align		4
        /*0070*/ 	.byte	0x03, 0x5f
        /*0072*/ 	.short	0x0000


	//----- nvinfo : EIATTR_EXIT_INSTR_OFFSETS
	.align		4
        /*0074*/ 	.byte	0x04, 0x1c
        /*0076*/ 	.short	(.L_3727 - .L_3726)


	//   ....[0]....
.L_3726:
        /*0078*/ 	.word	0x000000a0


	//   ....[1]....
        /*007c*/ 	.word	0x00000270


	//   ....[2]....
        /*0080*/ 	.word	0x000003d0


	//   ....[3]....
        /*0084*/ 	.word	0x00000660


	//----- nvinfo : EIATTR_CRS_STACK_SIZE
	.align		4
.L_3727:
        /*0088*/ 	.byte	0x04, 0x1e
        /*008a*/ 	.short	(.L_3729 - .L_3728)
.L_3728:
        /*008c*/ 	.word	0x00000000
.L_3729:


//--------------------- .nv.info._ZN2at6native40_GLOBAL__N__2351210d_8_Shape_cu_49f7391c30CatArrayBatchedCopy_vectorizedINS1_10OpaqueTypeILj8EEEjLi1ELi128ELi1ELi16ELi2EEEvPcNS1_25CatArrInputTensorMetadataIT_T0_XT2_EXT3_EEENS1_16TensorSizeStrideIS8_Lj4EEEiS8_ --------------------------
	.section	.nv.info._ZN2at6native40_GLOBAL__N__2351210d_8_Shape_cu_49f7391c30CatArrayBatchedCopy_vectorizedINS1_10OpaqueTypeILj8EEEjLi1ELi128ELi1ELi16ELi2EEEvPcNS1_25CatArrInputTensorMetadataIT_T0_XT2_EXT3_EEENS1_16TensorSizeStrideIS8_Lj4EEEiS8_,"",@"SHT_CUDA_INFO"
	.sectionflags	@""
	.align	4


	//----- nvinfo : EIATTR_CUDA_API_VERSION
	.align		4
        /*0000*/ 	.byte	0x04, 0x37
        /*0002*/ 	.short	(.L_3731 - .L_3730)
.L_3730:
        /*0004*/ 	.word	0x00000082


	//----- nvinfo : EIATTR_SW2861232_WAR
	.align		4
.L_3731:
        /*0008*/ 	.byte	0x01, 0x35
	.zero		2


	//----- nvinfo : EIATTR_PARAM_CBANK
	.align		4
        /*000c*/ 	.byte	0x04, 0x0a
        /*000e*/ 	.short	(.L_3733 - .L_3732)
	.align		4
.L_3732:
        /*0010*/ 	.word	index@(.nv.constant0._ZN2at6native40_GLOBAL__N__2351210d_8_Shape_cu_49f7391c30CatArrayBatchedCopy_vectorizedINS1_10OpaqueTypeILj8EEEjLi1ELi128ELi1ELi16ELi2EEEvPcNS1_25CatArrInputTensorMetadataIT_T0_XT2_EXT3_EEENS1_16TensorSizeStrideIS8_Lj4EEEiS8_)
        /*0014*/ 	.short	0x0160
        /*0016*/ 	.short	0x0ad0


	//----- nvinfo : EIATTR_CBANK_PARAM_SIZE
	.align		4
.L_3733:
        /*0018*/ 	.byte	0x03, 0x19
        /*001a*/ 	.short	0x0ad0


	//----- nvinfo : EIATTR_KPARAM_INFO
	.align		4
        /*001c*/ 	.byte	0x04, 0x17
        /*001e*/ 	.short	(.L_3735 - .L_3734)
.L_3734:
        /*0020*/ 	.word	0x00000000
        /*0024*/ 	.short	0x0004
        /*0026*/ 	.short	0x0acc
        /*0028*/ 	.byte	0x00, 0xf0, 0x11, 0x00


	//----- nvinfo : EIATTR_KPARAM_INFO
	.align		4
.L_3735:
        /*002c*/ 	.byte	0x04, 0x17
        /*002e*/ 	.short	(.L_3737 - .L_3736)
.L_3736:
        /*0030*/ 	.word	0x00000000
        /*0034*/ 	.short	0x0003
        /*0036*/ 	.short	0x0ac8
        /*0038*/ 	.byte	0x00, 0xf0, 0x11, 0x00


	//----- nvinfo : EIATTR_KPARAM_INFO
	.align		4
.L_3737:
        /*003c*/ 	.byte	0x04, 0x17
        /*003e*/ 	.short	(.L_3739 - .L_3738)
.L_3738:
        /*0040*/ 	.word	0x00000000
        /*0044*/ 	.short	0x0002
        /*0046*/ 	.short	0x0aa8
        /*0048*/ 	.byte	0x00, 0xf0, 0x81, 0x00


	//----- nvinfo : EIATTR_KPARAM_INFO
	.align		4
.L_3739:
        /*004c*/ 	.byte	0x04, 0x17
        /*004e*/ 	.short	(.L_3741 - .L_3740)
.L_3740:
        /*0050*/ 	.word	0x00000000
        /*0054*/ 	.short	0x0001
        /*0056*/ 	.short	0x0008
        /*0058*/ 	.byte	0x00, 0xf0, 0x81, 0x2a


	//----- nvinfo : EIATTR_KPARAM_INFO
	.align		4
.L_3741:
        /*005c*/ 	.byte	0x04, 0x17
        /*005e*/ 	.short	(.L_3743 - .L_3742)
.L_3742:
        /*0060*/ 	.word	0x00000000
        /*0064*/ 	.short	0x0000
        /*0066*/ 	.short	0x0000
        /*0068*/ 	.byte	0x00, 0xf0, 0x21, 0x00


	//----- nvinfo : EIATTR_MAXREG_COUNT
	.align		4
.L_3743:
        /*006c*/ 	.byte	0x03, 0x1b
        /*006e*/ 	.short	0x00ff


	//----- nvinfo : EIATTR_MERCURY_ISA_VERSION
	.align		4
        /*0070*/ 	.byte	0x03, 0x5f
        /*0072*/ 	.short	0x0000


	//----- nvinfo : EIATTR_EXIT_INSTR_OFFSETS
	.align		4
        /*0074*/ 	.byte	0x04, 0x1c
        /*0076*/ 	.short	(.L_3745 - .L_3744)


	//   ....[0]....
.L_3744:
        /*0078*/ 	.word	0x000000a0


	//   ....[1]....
        /*007c*/ 	.word	0x000001d0


	//----- nvinfo : EIATTR_CRS_STACK_SIZE
	.align		4
.L_3745:
        /*0080*/ 	.byte	0x04, 0x1e
        /*0082*/ 	.short	(.L_3747 - .L_3746)
.L_3746:
        /*0084*/ 	.word	0x00000000
.L_3747:


//--------------------- .nv.info._ZN2at6native40_GLOBAL__N__2351210d_8_Shape_cu_49f7391c19CatArrayBatchedCopyINS1_10OpaqueTypeILj4EEEjLi4ELi128ELi1EEEvPT_NS1_25CatArrInputTensorMetadataIS5_T0_XT2_EXT3_EEENS1_16TensorSizeStrideIS8_Lj4EEEiS8_ --------------------------
	.section	.nv.info._ZN2at6native40_GLOBAL__N__2351210d_8_Shape_cu_49f7391c19CatArrayBatchedCopyINS1_10OpaqueTypeILj4EEEjLi4ELi128ELi1EEEvPT_NS1_25CatArrInputTensorMetadataIS5_T0_XT2_EXT3_EEENS1_16TensorSizeStrideIS8_Lj4EEEiS8_,"",@"SHT_CUDA_INFO"
	.sectionflags	@""
	.align	4


	//----- nvinfo : EIATTR_CUDA_API_VERSION
	.align		4
        /*0000*/ 	.byte	0x04, 0x37
        /*0002*/ 	.short	(.L_3749 - .L_3748)
.L_3748:
        /*0004*/ 	.word	0x00000082


	//----- nvinfo : EIATTR_SW2861232_WAR
	.align		4
.L_3749:
        /*0008*/ 	.byte	0x01, 0x35
	.zero		2


	//----- nvinfo : EIATTR_PARAM_CBANK
	.align		4
        /*000c*/ 	.byte	0x04, 0x0a
        /*000e*/ 	.short	(.L_3751 - .L_3750)
	.align		4
.L_3750:
        /*0010*/ 	.word	index@(.nv.constant0._ZN2at6native40_GLOBAL__N__2351210d_8_Shape_cu_49f7391c19CatArrayBatchedCopyINS1_10OpaqueTypeILj4EEEjLi4ELi128ELi1EEEvPT_NS1_25CatArrInputTensorMetadataIS5_T0_XT2_EXT3_EEENS1_16TensorSizeStrideIS8_Lj4EEEiS8_)
        /*0014*/ 	.short	0x0160
        /*0016*/ 	.short	0x0ad0


	//----- nvinfo : EIATTR_CBANK_PARAM_SIZE
	.align		4
.L_3751:
        /*0018*/ 	.byte	0x03, 0x19
        /*001a*/ 	.short	0x0ad0


	//----- nvinfo : EIATTR_KPARAM_INFO
	.align		4
        /*001c*/ 	.byte	0x04, 0x17
        /*001e*/ 	.short	(.L_3753 - .L_3752)
.L_3752:
        /*0020*/ 	.word	0x00000000
        /*0024*/ 	.short	0x0004
        /*0026*/ 	.short	0x0acc
        /*0028*/ 	.byte	0x00, 0xf0, 0x11, 0x00


	//----- nvinfo : EIATTR_KPARAM_INFO
	.align		4
.L_3753:
        /*002c*/ 	.byte	0x04, 0x17
        /*002e*/ 	.short	(.L_3755 - .L_3754)
.L_3754:
        /*0030*/ 	.word	0x00000000
        /*0034*/ 	.short	0x0003
        /*0036*/ 	.short	0x0ac8
        /*0038*/ 	.byte	0x00, 0xf0, 0x11, 0x00


	//----- nvinfo : EIATTR_KPARAM_INFO
	.align		4
.L_3755:
        /*003c*/ 	.byte	0x04, 0x17
        /*003e*/ 	.short	(.L_3757 - .L_3756)
.L_3756:
        /*0040*/ 	.word	0x00000000
        /*0044*/ 	.short	0x0002
        /*0046*/ 	.short	0x0aa8
        /*0048*/ 	.byte	0x00, 0xf0, 0x81, 0x00


	//----- nvinfo : EIATTR_KPARAM_INFO
	.align		4
.L_3757:
        /*004c*/ 	.byte	0x04, 0x17
        /*004e*/ 	.short	(.L_3759 - .L_3758)
.L_3758:
        /*0050*/ 	.word	0x00000000
        /*0054*/ 	.short	0x0001
        /*0056*/ 	.short	0x0008
        /*0058*/ 	.byte	0x00, 0xf0, 0x81, 0x2a


	//----- nvinfo : EIATTR_KPARAM_INFO
	.align		4
.L_3759:
        /*005c*/ 	.byte	0x04, 0x17
        /*005e*/ 	.short	(.L_3761 - .L_3760)
.L_3760:
        /*0060*/ 	.word	0x00000000
        /*0064*/ 	.short	0x0000
        /*0066*/ 	.short	0x0000
        /*0068*/ 	.byte	0x00, 0xf0, 0x21, 0x00


	//----- nvinfo : EIATTR_MAXREG_COUNT
	.align		4
.L_3761:
        /*006c*/ 	.byte	0x03, 0x1b
        /*006e*/ 	.short	0x00ff


	//----- nvinfo : EIATTR_MERCURY_ISA_VERSION
	.align		4
        /*0070*/ 	.byte	0x03, 0x5f
        /*0072*/ 	.short	0x0000


	//----- nvinfo : EIATTR_EXIT_INSTR_OFFSETS
	.align		4
        /*0074*/ 	.byte	0x04, 0x1c
        /*0076*/ 	.short	(.L_3763 - .L_3762)


	//   ....[0]....
.L_3762:
        /*0078*/ 	.word	0x000000a0


	//   ....[1]....
        /*007c*/ 	.word	0x000006c0


	//   ....[2]....
        /*0080*/ 	.word	0x00001070


	//----- nvinfo : EIATTR_CRS_STACK_SIZE
	.align		4
.L_3763:
        /*0084*/ 	.byte	0x04, 0x1e
        /*0086*/ 	.short	(.L_3765 - .L_3764)
.L_3764:
        /*0088*/ 	.word	0x00000000
.L_3765:


//--------------------- .nv.info._ZN2at6native40_GLOBAL__N__2351210d_8_Shape_cu_49f7391c26CatArrayBatchedCopy_contigINS1_10OpaqueTypeILj4EEEjLi4ELi128ELi1EEEvPT_NS1_25CatArrInputTensorMetadataIS5_T0_XT2_EXT3_EEENS1_16TensorSizeStrideIS8_Lj4EEEiS8_ --------------------------
	.section	.nv.info._ZN2at6native40_GLOBAL__N__2351210d_8_Shape_cu_49f7391c26CatArrayBatchedCopy_contigINS1_10OpaqueTypeILj4EEEjLi4ELi128ELi1EEEvPT_NS1_25CatArrInputTensorMetadataIS5_T0_XT2_EXT3_EEENS1_16TensorSizeStrideIS8_Lj4EEEiS8_,"",@"SHT_CUDA_INFO"
	.sectionflags	@""
	.align	4


	//----- nvinfo : EIATTR_CUDA_API_VERSION
	.align		4
        /*0000*/ 	.byte	0x04, 0x37
        /*0002*/ 	.short	(.L_3767 - .L_3766)
.L_3766:
        /*0004*/ 	.word	0x00000082


	//----- nvinfo : EIATTR_SW2861232_WAR
	.align		4
.L_3767:
        /*0008*/ 	.byte	0x01, 0x35
	.zero		2


	//----- nvinfo : EIATTR_PARAM_CBANK
	.align		4
        /*000c*/ 	.byte	0x04, 0x0a
        /*000e*/ 	.short	(.L_3769 - .L_3768)
	.align		4
.L_3768:
        /*0010*/ 	.word	index@(.nv.constant0._ZN2at6native40_GLOBAL__N__2351210d_8_Shape_cu_49f7391c26CatArrayBatchedCopy_contigINS1_10OpaqueTypeILj4EEEjLi4ELi128ELi1EEEvPT_NS1_25CatArrInputTensorMetadataIS5_T0_XT2_EXT3_EEENS1_16TensorSizeStrideIS8_Lj4EEEiS8_)
        /*0014*/ 	.short	0x0160
        /*0016*/ 	.short	0x0ad0


	//----- nvinfo : EIATTR_CBANK_PARAM_SIZE
	.align		4
.L_3769:
        /*0018*/ 	.byte	0x03, 0x19
        /*001a*/ 	.short	0x0ad0


	//----- nvinfo : EIATTR_KPARAM_INFO
	.align		4
        /*001c*/ 	.byte	0x04, 0x17
        /*001e*/ 	.short	(.L_3771 - .L_3770)
.L_3770:
        /*0020*/ 	.word	0x00000000
        /*0024*/ 	.short	0x0004
        /*0026*/ 	.short	0x0acc
        /*0028*/ 	.byte	0x00, 0xf0, 0x11, 0x00


	//----- nvinfo : EIATTR_KPARAM_INFO
	.align		4
.L_3771:
        /*002c*/ 	.byte	0x04, 0x17
        /*002e*/ 	.short	(.L_3773 - .L_3772)
.L_3772:
        /*0030*/ 	.word	0x00000000
        /*0034*/ 	.short	0x0003
        /*0036*/ 	.short	0x0ac8
        /*0038*/ 	.byte	0x00, 0xf0, 0x11, 0x00


	//----- nvinfo : EIATTR_KPARAM_INFO
	.align		4
.L_3773:
        /*003c*/ 	.byte	0x04, 0x17
        /*003e*/ 	.short	(.L_3775 - .L_3774)
.L_3774:
        /*0040*/ 	.word	0x00000000
        /*0044*/ 	.short	0x0002
        /*0046*/ 	.short	0x0aa8
        /*0048*/ 	.byte	0x00, 0xf0, 0x81, 0x00


	//----- nvinfo : EIATTR_KPARAM_INFO
	.align		4
.L_3775:
        /*004c*/ 	.byte	0x04, 0x17
        /*004e*/ 	.short	(.L_3777 - .L_3776)
.L_3776:
        /*0050*/ 	.word	0x00000000
        /*0054*/ 	.short	0x0001
        /*0056*/ 	.short	0x0008
        /*0058*/ 	.byte	0x00, 0xf0, 0x81, 0x2a


	//----- nvinfo : EIATTR_KPARAM_INFO
	.align		4
.L_3777:
        /*005c*/ 	.byte	0x04, 0x17
        /*005e*/ 	.short	(.L_3779 - .L_3778)
.L_3778:
        /*0060*/ 	.word	0x00000000
        /*0064*/ 	.short	0x0000
        /*0066*/ 	.short	0x0000
        /*0068*/ 	.byte	0x00, 0xf0, 0x21, 0x00


	//----- nvinfo : EIATTR_MAXREG_COUNT
	.align		4
.L_3779:
        /*006c*/ 	.byte	0x03, 0x1b
        /*006e*/ 	.short	0x00ff


	//----- nvinfo : EIATTR_MERCURY_ISA_VERSION
	.align		4
        /*0070*/ 	.byte	0x03, 0x5f
        /*0072*/ 	.short	0x0000


	//----- nvinfo : EIATTR_EXIT_INSTR_OFFSETS
	.align		4
        /*0074*/ 	.byte	0x04, 0x1c
        /*0076*/ 	.short	(.L_3781 - .L_3780)


	//   ....[0]....
.L_3780:
        /*0078*/ 	.word	0x00000090


	//   ....[1]....
        /*007c*/ 	.word	0x00000630


	//----- nvinfo : EIATTR_CRS_STACK_SIZE
	.align		4
.L_3781:
        /*0080*/ 	.byte	0x04, 0x1e
        /*0082*/ 	.short	(.L_3783 - .L_3782)
.L_3782:
        /*0084*/ 	.word	0x00000000
.L_3783:


//--------------------- .nv.info._ZN2at6native40_GLOBAL__N__2351210d_8_Shape_cu_49f7391c35CatArrayBatchedCopy_alignedK_contigINS1_10OpaqueTypeILj4EEEjLi4ELi128ELi1ELi8EEEvPT_NS1_25CatArrInputTensorMetadataIS5_T0_XT2_EXT3_EEENS1_16TensorSizeStrideIS8_Lj4EEEiS8_ --------------------------
	.section	.nv.info._ZN2at6native40_GLOBAL__N__2351210d_8_Shape_cu_49f7391c35CatArrayBatchedCopy_alignedK_contigINS1_10OpaqueTypeILj4EEEjLi4ELi128ELi1ELi8EEEvPT_NS1_25CatArrInputTensorMetadataIS5_T0_XT2_EXT3_EEENS1_16TensorSizeStrideIS8_Lj4EEEiS8_,"",@"SHT_CUDA_INFO"
	.sectionflags	@""
	.align	4


	//----- nvinfo : EIATTR_CUDA_API_VERSION
	.align		4
        /*0000*/ 	.byte	0x04, 0x37
        /*0002*/ 	.short	(.L_3785 - .L_3784)
.L_3784:
        /*0004*/ 	.word	0x00000082


	//----- nvinfo : EIATTR_SW2861232_WAR
	.align		4
.L_3785:
        /*0008*/ 	.byte	0x01, 0x35
	.zero		2


	//----- nvinfo : EIATTR_PARAM_CBANK
	.align		4
        /*000c*/ 	.byte	0x04, 0x0a
        /*000e*/ 	.short	(.L_3787 - .L_3786)
	.align		4
.L_3786:
        /*0010*/ 	.word	index@(.nv.constant0._ZN2at6native40_GLOBAL__N__2351210d_8_Shape_cu_49f7391c35CatArrayBatchedCopy_alignedK_contigINS1_10OpaqueTypeILj4EEEjLi4ELi128ELi1ELi8EEEvPT_NS1_25CatArrInputTensorMetadataIS5_T0_XT2_EXT3_EEENS1_16TensorSizeStrideIS8_Lj4EEEiS8_)
        /*0014*/ 	.short	0x0160
        /*0016*/ 	.short	0x0ad0


	//----- nvinfo : EIATTR_CBANK_PARAM_SIZE
	.align		4
.L_3787:
        /*0018*/ 	.byte	0x03, 0x19
        /*001a*/ 	.short	0x0ad0


	//----- nvinfo : EIATTR_KPARAM_INFO
	.align		4
        /*001c*/ 	.byte	0x04, 0x17
        /*001e*/ 	.short	(.L_3789 - .L_3788)
.L_3788:
        /*0020*/ 	.word	0x00000000
        /*0024*/ 	.short	0x0004
        /*0026*/ 	.short	0x0acc
        /*0028*/ 	.byte	0x00, 0xf0, 0x11, 0x00


	//----- nvinfo : EIATTR_KPARAM_INFO
	.align		4
.L_3789:
        /*002c*/ 	.byte	0x04, 0x17
        /*002e*/ 	.short	(.L_3791 - .L_3790)
.L_3790:
        /*0030*/ 	.word	0x00000000
        /*0034*/ 	.short	0x0003
        /*0036*/ 	.short	0x0ac8
        /*0038*/ 	.byte	0x00, 0xf0, 0x11, 0x00


	//----- nvinfo : EIATTR_KPARAM_INFO
	.align		4
.L_3791:
        /*003c*/ 	.byte	0x04, 0x17
        /*003e*/ 	.short	(.L_3793 - .L_3792)
.L_3792:
        /*0040*/ 	.word	0x00000000
        /*0044*/ 	.short	0x0002
        /*0046*/ 	.short	0x0aa8
        /*0048*/ 	.byte	0x00, 0xf0, 0x81, 0x00


	//----- nvinfo : EIATTR_KPARAM_INFO
	.align		4
.L_3793:
        /*004c*/ 	.byte	0x04, 0x17
        /*004e*/ 	.short	(.L_3795 - .L_3794)
.L_3794:
        /*0050*/ 	.word	0x00000000
        /*0054*/ 	.short	0x0001
        /*0056*/ 	.short	0x0008
        /*0058*/ 	.byte	0x00, 0xf0, 0x81, 0x2a


	//----- nvinfo : EIATTR_KPARAM_INFO
	.align		4
.L_3795:
        /*005c*/ 	.byte	0x04, 0x17
        /*005e*/ 	.short	(.L_3797 - .L_3796)
.L_3796:
        /*0060*/ 	.word	0x00000000
        /*0064*/ 	.short	0x0000
        /*0066*/ 	.short	0x0000
        /*0068*/ 	.byte	0x00, 0xf0, 0x21, 0x00


	//----- nvinfo : EIATTR_MAXREG_COUNT
	.align		4
.L_3797:
        /*006c*/ 	.byte	0x03, 0x1b
        /*006e*/ 	.short	0x00ff


	//----- nvinfo : EIATTR_MERCURY_ISA_VERSION
	.align		4
        /*0070*/ 	.byte	0x03, 0x5f
        /*0072*/ 	.short	0x0000


	//----- nvinfo : EIATTR_EXIT_INSTR_OFFSETS
	.align		4
        /*0074*/ 	.byte	0x04, 0x1c
        /*0076*/ 	.short	(.L_3799 - .L_3798)


	//   ....[0]....
.L_3798:
        /*0078*/ 	.word	0x000000a0


	//   ....[1]....
        /*007c*/ 	.word	0x00000960


	//   ....[2]....
        /*0080*/ 	.word	0x00000f40


	//   ....[3]....
        /*0084*/ 	.word	0x00001c90


	//----- nvinfo : EIATTR_CRS_STACK_SIZE
	.align		4
.L_3799:
        /*0088*/ 	.byte	0x04, 0x1e
        /*008a*/ 	.short	(.L_3801 - .L_3800)
.L_3800:
        /*008c*/ 	.word	0x00000000
.L_3801:


//--------------------- .nv.info._ZN2at6native40_GLOBAL__N__2351210d_8_Shape_cu_49f7391c35CatArrayBatchedCopy_alignedK_contigINS1_10OpaqueTypeILj4EEEjLi4ELi128ELi1ELi16EEEvPT_NS1_25CatArrInputTensorMetadataIS5_T0_XT2_EXT3_EEENS1_16TensorSizeStrideIS8_Lj4EEEiS8_ --------------------------
	.section	.nv.info._ZN2at6native40_GLOBAL__N__2351210d_8_Shape_cu_49f7391c35CatArrayBatchedCopy_alignedK_contigINS1_10OpaqueTypeILj4EEEjLi4ELi128ELi1ELi16EEEvPT_NS1_25CatArrInputTensorMetadataIS5_T0_XT2_EXT3_EEENS1_16TensorSizeStrideIS8_Lj4EEEiS8_,"",@"SHT_CUDA_INFO"
	.sectionflags	@""
	.align	4


	//----- nvinfo : EIATTR_CUDA_API_VERSION
	.align		4
        /*0000*/ 	.byte	0x04, 0x37
        /*0002*/ 	.short	(.L_3803 - .L_3802)
.L_3802:
        /*0004*/ 	.word	0x00000082


	//----- nvinfo : EIATTR_SW2861232_WAR
	.align		4
.L_3803:
        /*0008*/ 	.byte	0x01, 0x35
	.zero		2


	//----- nvinfo : EIATTR_PARAM_CBANK
	.align		4
        /*000c*/ 	.byte	0x04, 0x0a
        /*000e*/ 	.short	(.L_3805 - .L_3804)
	.align		4
.L_3804:
        /*0010*/ 	.word	index@(.nv.constant0._ZN2at6native40_GLOBAL__N__2351210d_8_Shape_cu_49f7391c35CatArrayBatchedCopy_alignedK_contigINS1_10OpaqueTypeILj4EEEjLi4ELi128ELi1ELi16EEEvPT_NS1_25CatArrInputTensorMetadataIS5_T0_XT2_EXT3_EEENS1_16TensorSizeStrideIS8_Lj4EEEiS8_)
        /*0014*/ 	.short	0x0160
        /*0016*/ 	.short	0x0ad0


	//----- nvinfo : EIATTR_CBANK_PARAM_SIZE
	.align		4
.L_3805:
        /*0018*/ 	.byte	0x03, 0x19
        /*001a*/ 	.short	0x0ad0


	//----- nvinfo : EIATTR_KPARAM_INFO
	.align		4
        /*001c*/ 	.byte	0x04, 0x17
        /*001e*/ 	.short	(.L_3807 - .L_3806)
.L_3806:
        /*0020*/ 	.word	0x00000000
        /*0024*/ 	.short	0x0004
        /*0026*/ 	.short	0x0acc
        /*0028*/ 	.byte	0x00, 0xf0, 0x11, 0x00


	//----- nvinfo : EIATTR_KPARAM_INFO
	.align		4
.L_3807:
        /*002c*/ 	.byte	0x04, 0x17
        /*002e*/ 	.short	(.L_3809 - .L_3808)
.L_3808:
        /*0030*/ 	.word	0x00000000
        /*0034*/ 	.short	0x0003
        /*0036*/ 	.short	0x0ac8
        /*0038*/ 	.byte	0x00, 0xf0, 0x11, 0x00


	//----- nvinfo : EIATTR_KPARAM_INFO
	.align		4
.L_3809:
        /*003c*/ 	.byte	0x04, 0x17
        /*003e*/ 	.short	(.L_3811 - .L_3810)
.L_3810:
        /*0040*/ 	.word	0x00000000
        /*0044*/ 	.short	0x0002
        /*0046*/ 	.short	0x0aa8
        /*0048*/ 	.byte	0x00, 0xf0, 0x81, 0x00


	//----- nvinfo : EIATTR_KPARAM_INFO
	.align		4
.L_3811:
        /*004c*/ 	.byte	0x04, 0x17
        /*004e*/ 	.short	(.L_3813 - .L_3812)
.L_3812:
        /*0050*/ 	.word	0x00000000
        /*0054*/ 	.short	0x0001
        /*0056*/ 	.short	0x0008
        /*0058*/ 	.byte	0x00, 0xf0, 0x81, 0x2a


	//----- nvinfo : EIATTR_KPARAM_INFO
	.align		4
.L_3813:
        /*005c*/ 	.byte	0x04, 0x17
        /*005e*/ 	.short	(.L_3815 - .L_3814)
.L_3814:
        /*0060*/ 	.word	0x00000000
        /*0064*/ 	.short	0x0000
        /*0066*/ 	.short	0x0000
        /*0068*/ 	.byte	0x00, 0xf0, 0x21, 0x00


	//----- nvinfo : EIATTR_MAXREG_COUNT
	.align		4
.L_3815:
        /*006c*/ 	.byte	0x03, 0x1b
        /*006e*/ 	.short	0x00ff


	//----- nvinfo : EIATTR_MERCURY_ISA_VERSION
	.align		4
        /*0070*/ 	.byte	0x03, 0x5f
        /*0072*/ 	.short	0x0000


	//----- nvinfo : EIATTR_EXIT_INSTR_OFFSETS
	.align		4
        /*0074*/ 	.byte	0x04, 0x1c
        /*0076*/ 	.short	(.L_3817 - .L_3816)


	//   ....[0]....
.L_3816:
        /*0078*/ 	.word	0x000000a0


	//   ....[1]....
        /*007c*/ 	.word	0x00000e60


	//   ....[2]....
        /*0080*/ 	.word	0x00001440


	//   ....[3]....
        /*0084*/ 	.word	0x00002190


	//----- nvinfo : EIATTR_CRS_STACK_SIZE
	.align		4
.L_3817:
        /*0088*/ 	.byte	0x04, 0x1e
        /*008a*/ 	.short	(.L_3819 - .L_3818)
.L_3818:
        /*008c*/ 	.word	0x00000000
.L_3819:


//--------------------- .nv.info._ZN2at6native40_GLOBAL__N__2351210d_8_Shape_cu_49f7391c30CatArrayBatchedCopy_vectorizedINS1_10OpaqueTypeILj4EEEjLi4ELi128ELi1ELi16ELi4EEEvPcNS1_25CatArrInputTensorMetadataIT_T0_XT2_EXT3_EEENS1_16TensorSizeStrideIS8_Lj4EEEiS8_ --------------------------
	.section	.nv.info._ZN2at6native40_GLOBAL__N__2351210d_8_Shape_cu_49f7391c30CatArrayBatchedCopy_vectorizedINS1_10OpaqueTypeILj4EEEjLi4ELi128ELi1ELi16ELi4EEEvPcNS1_25CatArrInputTensorMetadataIT_T0_XT2_EXT3_EEENS1_16TensorSizeStrideIS8_Lj4EEEiS8_,"",@"SHT_CUDA_INFO"
	.sectionflags	@""
	.align	4


	//----- nvinfo : EIATTR_CUDA_API_VERSION
	.align		4
        /*0000*/ 	.byte	0x04, 0x37
        /*0002*/ 	.short	(.L_3821 - .L_3820)
.L_3820:
        /*0004*/ 	.word	0x00000082


	//----- nvinfo : EIATTR_SW2861232_WAR
	.align		4
.L_3821:
        /*0008*/ 	.byte	0x01, 0x35
	.zero		2


	//----- nvinfo : EIATTR_PARAM_CBANK
	.align		4
        /*000c*/ 	.byte	0x04, 0x0a
        /*000e*/ 	.short	(.L_3823 - .L_3822)
	.align		4
.L_3822:
        /*0010*/ 	.word	index@(.nv.constant0._ZN2at6native40_GLOBAL__N__2351210d_8_Shape_cu_49f7391c30CatArrayBatchedCopy_vectorizedINS1_10OpaqueTypeILj4EEEjLi4ELi128ELi1ELi16ELi4EEEvPcNS1_25CatArrInputTensorMetadataIT_T0_XT2_EXT3_EEENS1_16TensorSizeStrideIS8_Lj4EEEiS8_)
        /*0014*/ 	.short	0x0160
        /*0016*/ 	.short	0x0ad0


	//----- nvinfo : EIATTR_CBANK_PARAM_SIZE
	.align		4
.L_3823:
        /*0018*/ 	.byte	0x03, 0x19
        /*001a*/ 	.short	0x0ad0


	//----- nvinfo : EIATTR_KPARAM_INFO
	.align		4
        /*001c*/ 	.byte	0x04, 0x17
        /*001e*/ 	.short	(.L_3825 - .L_3824)
.L_3824:
        /*0020*/ 	.word	0x00000000
        /*0024*/ 	.short	0x0004
        /*0026*/ 	.short	0x0acc
        /*0028*/ 	.byte	0x00, 0xf0, 0x11, 0x00


	//----- nvinfo : EIATTR_KPARAM_INFO
	.align		4
.L_3825:
        /*002c*/ 	.byte	0x04, 0x17
        /*002e*/ 	.short	(.L_3827 - .L_3826)
.L_3826:
        /*0030*/ 	.word	0x00000000
        /*0034*/ 	.short	0x0003
        /*0036*/ 	.short	0x0ac8
        /*0038*/ 	.byte	0x00, 0xf0, 0x11, 0x00


	//----- nvinfo : EIATTR_KPARAM_INFO
	.align		4
.L_3827:
        /*003c*/ 	.byte	0x04, 0x17
        /*003e*/ 	.short	(.L_3829 - .L_3828)
.L_3828:
        /*0040*/ 	.word	0x00000000
        /*0044*/ 	.short	0x0002
        /*0046*/ 	.short	0x0aa8
        /*0048*/ 	.byte	0x00, 0xf0, 0x81, 0x00


	//----- nvinfo : EIATTR_KPARAM_INFO
	.align		4
.L_3829:
        /*004c*/ 	.byte	0x04, 0x17
        /*004e*/ 	.short	(.L_3831 - .L_3830)
.L_3830:
        /*0050*/ 	.word	0x00000000
        /*0054*/ 	.short	0x0001
        /*0056*/ 	.short	0x0008
        /*0058*/ 	.byte	0x00, 0xf0, 0x81, 0x2a


	//----- nvinfo : EIATTR_KPARAM_INFO
	.align		4
.L_3831:
        /*005c*/ 	.byte	0x04, 0x17
        /*005e*/ 	.short	(.L_3833 - .L_3832)
.L_3832:
        /*0060*/ 	.word	0x00000000
        /*0064*/ 	.short	0x0000
        /*0066*/ 	.short	0x0000
        /*0068*/ 	.byte	0x00, 0xf0, 0x21, 0x00


	//----- nvinfo : EIATTR_MAXREG_COUNT
	.align		4
.L_3833:
        /*006c*/ 	.byte	0x03, 0x1b
        /*006e*/ 	.short	0x00ff


	//----- nvinfo : EIATTR_MERCURY_ISA_VERSION
	.align		4
        /*0070*/ 	.byte	0x03, 0x5f
        /*0072*/ 	.short	0x0000


	//----- nvinfo : EIATTR_EXIT_INSTR_OFFSETS
	.align		4
        /*0074*/ 	.byte	0x04, 0x1c
        /*0076*/ 	.short	(.L_3835 - .L_3834)


	//   ....[0]....
.L_3834:
        /*0078*/ 	.word	0x000000a0


	//   ....[1]....
        /*007c*/ 	.word	0x00000680


	//----- nvinfo : EIATTR_CRS_STACK_SIZE
	.align		4
.L_3835:
        /*0080*/ 	.byte	0x04, 0x1e
        /*0082*/ 	.short	(.L_3837 - .L_3836)
.L_3836:
        /*0084*/ 	.word	0x00000000
.L_3837:


//--------------------- .nv.info._ZN2at6native40_GLOBAL__N__2351210d_8_Shape_cu_49f7391c19CatArrayBatchedCopyINS1_10OpaqueTypeILj4EEEjLi3ELi128ELi1EEEvPT_NS1_25CatArrInputTensorMetadataIS5_T0_XT2_EXT3_EEENS1_16TensorSizeStrideIS8_Lj4EEEiS8_ --------------------------
	.section	.nv.info._ZN2at6native40_GLOBAL__N__2351210d_8_Shape_cu_49f7391c19CatArrayBatchedCopyINS1_10OpaqueTypeILj4EEEjLi3ELi128ELi1EEEvPT_NS1_25CatArrInputTensorMetadataIS5_T0_XT2_EXT3_EEENS1_16TensorSizeStrideIS8_Lj4EEEiS8_,"",@"SHT_CUDA_INFO"
	.sectionflags	@""
	.align	4


	//----- nvinfo : EIATTR_CUDA_API_VERSION
	.align		4
        /*0000*/ 	.byte	0x04, 0x37
        /*0002*/ 	.short	(.L_3839 - .L_3838)
.L_3838:
        /*0004*/ 	.word	0x00000082


	//----- nvinfo : EIATTR_SW2861232_WAR
	.align		4
.L_3839:
        /*0008*/ 	.byte	0x01, 0x35
	.zero		2


	//----- nvinfo : EIATTR_PARAM_CBANK
	.align		4
        /*000c*/ 	.byte	0x04, 0x0a
        /*000e*/ 	.short	(.L_3841 - .L_3840)
	.align		4
.L_3840:
        /*0010*/ 	.word	index@(.nv.constant0._ZN2at6native40_GLOBAL__N__2351210d_8_Shape_cu_49f7391c19CatArrayBatchedCopyINS1_10OpaqueTypeILj4EEEjLi3ELi128ELi1EEEvPT_NS1_25CatArrInputTensorMetadataIS5_T0_XT2_EXT3_EEENS1_16TensorSizeStrideIS8_Lj4EEEiS8_)
        /*0014*/ 	.short	0x0160
        /*0016*/ 	.short	0x0ad0


	//----- nvinfo : EIATTR_CBANK_PARAM_SIZE
	.align		4
.L_3841:
        /*0018*/ 	.byte	0x03, 0x19
        /*001a*/ 	.short	0x0ad0


	//----- nvinfo : EIATTR_KPARAM_INFO
	.align		4
        /*001c*/ 	.byte	0x04, 0x17
        /*001e*/ 	.short	(.L_3843 - .L_3842)
.L_3842:
        /*0020*/ 	.word	0x00000000
        /*0024*/ 	.short	0x0004
        /*0026*/ 	.short	0x0acc
        /*0028*/ 	.byte	0x00, 0xf0, 0x11, 0x00


	//----- nvinfo : EIATTR_KPARAM_INFO
	.align		4
.L_3843:
        /*002c*/ 	.byte	0x04, 0x17
        /*002e*/ 	.short	(.L_3845 - .L_3844)
.L_3844:
        /*0030*/ 	.word	0x00000000
        /*0034*/ 	.short	0x0003
        /*0036*/ 	.short	0x0ac8
        /*0038*/ 	.byte	0x00, 0xf0, 0x11, 0x00


	//----- nvinfo : EIATTR_KPARAM_INFO
	.align		4
.L_3845:
        /*003c*/ 	.byte	0x04, 0x17
        /*003e*/ 	.short	(.L_3847 - .L_3846)
.L_3846:
        /*0040*/ 	.word	0x00000000
        /*0044*/ 	.short	0x0002
        /*0046*/ 	.short	0x0aa8
        /*0048*/ 	.byte	0x00, 0xf0, 0x81, 0x00


	//----- nvinfo : EIATTR_KPARAM_INFO
	.align		4
.L_3847:
        /*004c*/ 	.byte	0x04, 0x17
        /*004e*/ 	.short	(.L_3849 - .L_3848)
.L_3848:
        /*0050*/ 	.word	0x00000000
        /*0054*/ 	.short	0x0001
        /*0056*/ 	.short	0x0008
        /*0058*/ 	.byte	0x00, 0xf0, 0x81, 0x2a


	//----- nvinfo : EIATTR_KPARAM_INFO
	.align		4
.L_3849:
        /*005c*/ 	.byte	0x04, 0x17
        /*005e*/ 	.short	(.L_3851 - .L_3850)
.L_3850:
        /*0060*/ 	.word	0x00000000
        /*0064*/ 	.short	0x0000
        /*0066*/ 	.short	0x0000
        /*0068*/ 	.byte	0x00, 0xf0, 0x21, 0x00


	//----- nvinfo : EIATTR_MAXREG_COUNT
	.align		4
.L_3851:
        /*006c*/ 	.byte	0x03, 0x1b
        /*006e*/ 	.short	0x00ff


	//----- nvinfo : EIATTR_MERCURY_ISA_VERSION
	.align		4
        /*0070*/ 	.byte	0x03, 0x5f
        /*0072*/ 	.short	0x0000


	//----- nvinfo : EIATTR_EXIT_INSTR_OFFSETS
	.align		4
        /*0074*/ 	.byte	0x04, 0x1c
        /*0076*/ 	.short	(.L_3853 - .L_3852)


	//   ....[0]....
.L_3852:
        /*0078*/ 	.word	0x00000090


	//   ....[1]....
        /*007c*/ 	.word	0x000004d0


	//   ....[2]....
        /*0080*/ 	.word	0x00000b40


	//----- nvinfo : EIATTR_CRS_STACK_SIZE
	.align		4
.L_3853:
        /*0084*/ 	.byte	0x04, 0x1e
        /*0086*/ 	.short	(.L_3855 - .L_3854)
.L_3854:
        /*0088*/ 	.word	0x00000000
.L_3855:


//--------------------- .nv.info._ZN2at6native40_GLOBAL__N__2351210d_8_Shape_cu_49f7391c26CatArrayBatchedCopy_contigINS1_10OpaqueTypeILj4EEEjLi3ELi128ELi1EEEvPT_NS1_25CatArrInputTensorMetadataIS5_T0_XT2_EXT3_EEENS1_16TensorSizeStrideIS8_Lj4EEEiS8_ --------------------------
	.section	.nv.info._ZN2at6native40_GLOBAL__N__2351210d_8_Shape_cu_49f7391c26CatArrayBatchedCopy_contigINS1_10OpaqueTypeILj4EEEjLi3ELi128ELi1EEEvPT_NS1_25CatArrInputTensorMetadataIS5_T0_XT2_EXT3_EEENS1_16TensorSizeStrideIS8_Lj4EEEiS8_,"",@"SHT_CUDA_INFO"
	.sectionflags	@""
	.align	4


	//----- nvinfo : EIATTR_CUDA_API_VERSION
	.align		4
        /*0000*/ 	.byte	0x04, 0x37
        /*0002*/ 	.short	(.L_3857 - .L_3856)
.L_3856:
        /*0004*/ 	.word	0x00000082


	//----- nvinfo : EIATTR_SW2861232_WAR
	.align		4
.L_3857:
        /*0008*/ 	.byte	0x01, 0x35
	.zero		2


	//----- nvinfo : EIATTR_PARAM_CBANK
	.align		4
        /*000c*/ 	.byte	0x04, 0x0a
        /*000e*/ 	.short	(.L_3859 - .L_3858)
	.align		4
.L_3858:
        /*0010*/ 	.word	index@(.nv.constant0._ZN2at6native40_GLOBAL__N__2351210d_8_Shape_cu_49f7391c26CatArrayBatchedCopy_contigINS1_10OpaqueTypeILj4EEEjLi3ELi128ELi1EEEvPT_NS1_25CatArrInputTensorMetadataIS5_T0_XT2_EXT3_EEENS1_16TensorSizeStrideIS8_Lj4EEEiS8_)
        /*0014*/ 	.short	0x0160
        /*0016*/ 	.short	0x0ad0


	//----- nvinfo : EIATTR_CBANK_PARAM_SIZE
	.align		4
.L_3859:
        /*0018*/ 	.byte	0x03, 0x19
        /*001a*/ 	.short	0x0ad0


	//----- nvinfo : EIATTR_KPARAM_INFO
	.align		4
        /*001c*/ 	.byte	0x04, 0x17
        /*001e*/ 	.short	(.L_3861 - .L_3860)
.L_3860:
        /*0020*/ 	.word	0x00000000
        /*0024*/ 	.short	0x0004
        /*0026*/ 	.short	0x0acc
        /*0028*/ 	.byte	0x00, 0xf0, 0x11, 0x00


	//----- nvinfo : EIATTR_KPARAM_INFO
	.align		4
.L_3861:
        /*002c*/ 	.byte	0x04, 0x17
        /*002e*/ 	.short	(.L_3863 - .L_3862)
.L_3862:
        /*0030*/ 	.word	0x00000000
        /*0034*/ 	.short	0x0003
        /*0036*/ 	.short	0x0ac8
        /*0038*/ 	.byte	0x00, 0xf0, 0x11, 0x00


	//----- nvinfo : EIATTR_KPARAM_INFO
	.align		4
.L_3863:
        /*003c*/ 	.byte	0x04, 0x17
        /*003e*/ 	.short	(.L_3865 - .L_3864)
.L_3864:
        /*0040*/ 	.word	0x00000000
        /*0044*/ 	.short	0x0002
        /*0046*/ 	.short	0x0aa8
        /*0048*/ 	.byte	0x00, 0xf0, 0x81, 0x00


	//----- nvinfo : EIATTR_KPARAM_INFO
	.align		4
.L_3865:
        /*004c*/ 	.byte	0x04, 0x17
        /*004e*/ 	.short	(.L_3867 - .L_3866)
.L_3866:
        /*0050*/ 	.word	0x00000000
        /*0054*/ 	.short	0x0001
        /*0056*/ 	.short	0x0008
        /*0058*/ 	.byte	0x00, 0xf0, 0x81, 0x2a


	//----- nvinfo : EIATTR_KPARAM_INFO
	.align		4
.L_3867:
        /*005c*/ 	.byte	0x04, 0x17
        /*005e*/ 	.short	(.L_3869 - .L_3868)
.L_3868:
        /*0060*/ 	.word	0x00000000
        /*0064*/ 	.short	0x0000
        /*0066*/ 	.short	0x0000
        /*0068*/ 	.byte	0x00, 0xf0, 0x21, 0x00


	//----- nvinfo : EIATTR_MAXREG_COUNT
	.align		4
.L_3869:
        /*006c*/ 	.byte	0x03, 0x1b
        /*006e*/ 	.short	0x00ff


	//----- nvinfo : EIATTR_MERCURY_ISA_VERSION
	.align		4
        /*0070*/ 	.byte	0x03, 0x5f
        /*0072*/ 	.short	0x0000


	//----- nvinfo : EIATTR_EXIT_INSTR_OFFSETS
	.align		4
        /*0074*/ 	.byte	0x04, 0x1c
        /*0076*/ 	.short	(.L_3871 - .L_3870)


	//   ....[0]....
.L_3870:
        /*0078*/ 	.word	0x00000090


	//   ....[1]....
        /*007c*/ 	.word	0x000004a0


	//----- nvinfo : EIATTR_CRS_STACK_SIZE
	.align		4
.L_3871:
        /*0080*/ 	.byte	0x04, 0x1e
        /*0082*/ 	.short	(.L_3873 - .L_3872)
.L_3872:
        /*0084*/ 	.word	0x00000000
.L_3873:


//--------------------- .nv.info._ZN2at6native40_GLOBAL__N__2351210d_8_Shape_cu_49f7391c35CatArrayBatchedCopy_alignedK_contigINS1_10OpaqueTypeILj4EEEjLi3ELi128ELi1ELi8EEEvPT_NS1_25CatArrInputTensorMetadataIS5_T0_XT2_EXT3_EEENS1_16TensorSizeStrideIS8_Lj4EEEiS8_ --------------------------
	.section	.nv.info._ZN2at6native40_GLOBAL__N__2351210d_8_Shape_cu_49f7391c35CatArrayBatchedCopy_alignedK_contigINS1_10OpaqueTypeILj4EEEjLi3ELi128ELi1ELi8EEEvPT_NS1_25CatArrInputTensorMetadataIS5_T0_XT2_EXT3_EEENS1_16TensorSizeStrideIS8_Lj4EEEiS8_,"",@"SHT_CUDA_INFO"
	.sectionflags	@""
	.align	4


	//----- nvinfo : EIATTR_CUDA_API_VERSION
	.align		4
        /*0000*/ 	.byte	0x04, 0x37
        /*0002*/ 	.short	(.L_3875 - .L_3874)
.L_3874:
        /*0004*/ 	.word	0x00000082


	//----- nvinfo : EIATTR_SW2861232_WAR
	.align		4
.L_3875:
        /*0008*/ 	.byte	0x01, 0x35
	.zero		2


	//----- nvinfo : EIATTR_PARAM_CBANK
	.align		4
        /*000c*/ 	.byte	0x04, 0x0a
        /*000e*/ 	.short	(.L_3877 - .L_3876)
	.align		4
.L_3876:
        /*0010*/ 	.word	index@(.nv.constant0._ZN2at6native40_GLOBAL__N__2351210d_8_Shape_cu_49f7391c35CatArrayBatchedCopy_alignedK_contigINS1_10OpaqueTypeILj4EEEjLi3ELi128ELi1ELi8EEEvPT_NS1_25CatArrInputTensorMetadataIS5_T0_XT2_EXT3_EEENS1_16TensorSizeStrideIS8_Lj4EEEiS8_)
        /*0014*/ 	.short	0x0160
        /*0016*/ 	.short	0x0ad0


	//----- nvinfo : EIATTR_CBANK_PARAM_SIZE
	.align		4
.L_3877:
        /*0018*/ 	.byte	0x03, 0x19
        /*001a*/ 	.short	0x0ad0


	//----- nvinfo : EIATTR_KPARAM_INFO
	.align		4
        /*001c*/ 	.byte	0x04, 0x17
        /*001e*/ 	.short	(.L_3879 - .L_3878)
.L_3878:
        /*0020*/ 	.word	0x00000000
        /*0024*/ 	.short	0x0004
        /*0026*/ 	.short	0x0acc
        /*0028*/ 	.byte	0x00, 0xf0, 0x11, 0x00


	//----- nvinfo : EIATTR_KPARAM_INFO
	.align		4
.L_3879:
        /*002c*/ 	.byte	0x04, 0x17
        /*002e*/ 	.short	(.L_3881 - .L_3880)
.L_3880:
        /*0030*/ 	.word	0x00000000
        /*0034*/ 	.short	0x0003
        /*0036*/ 	.short	0x0ac8
        /*0038*/ 	.byte	0x00, 0xf0, 0x11, 0x00


	//----- nvinfo : EIATTR_KPARAM_INFO
	.align		4
.L_3881:
        /*003c*/ 	.byte	0x04, 0x17
        /*003e*/ 	.short	(.L_3883 - .L_3882)
.L_3882:
        /*0040*/ 	.word	0x00000000
        /*0044*/ 	.short	0x0002
        /*0046*/ 	.short	0x0aa8
        /*0048*/ 	.byte	0x00, 0xf0, 0x81, 0x00


	//----- nvinfo : EIATTR_KPARAM_INFO
	.align		4
.L_3883:
        /*004c*/ 	.byte	0x04, 0x17
        /*004e*/ 	.short	(.L_3885 - .L_3884)
.L_3884:
        /*0050*/ 	.word	0x00000000
        /*0054*/ 	.short	0x0001
        /*0056*/ 	.short	0x0008
        /*0058*/ 	.byte	0x00, 0xf0, 0x81, 0x2a


	//----- nvinfo : EIATTR_KPARAM_INFO
	.align		4
.L_3885:
        /*005c*/ 	.byte	0x04, 0x17
        /*005e*/ 	.short	(.L_3887 - .L_3886)
.L_3886:
        /*0060*/ 	.word	0x00000000
        /*0064*/ 	.short	0x0000
        /*0066*/ 	.short	0x0000
        /*0068*/ 	.byte	0x00, 0xf0, 0x21, 0x00


	//----- nvinfo : EIATTR_MAXREG_COUNT
	.align		4
.L_3887:
        /*006c*/ 	.byte	0x03, 0x1b
        /*006e*/ 	.short	0x00ff


	//----- nvinfo : EIATTR_MERCURY_ISA_VERSION
	.align		4
        /*0070*/ 	.byte	0x03, 0x5f
        /*0072*/ 	.short	0x0000


	//----- nvinfo : EIATTR_EXIT_INSTR_OFFSETS
	.align		4
        /*0074*/ 	.byte	0x04, 0x1c
        /*0076*/ 	.short	(.L_3889 - .L_3888)


	//   ....[0]....
.L_3888:
        /*0078*/ 	.word	0x000000a0


	//   ....[1]....
        /*007c*/ 	.word	0x00000720


	//   ....[2]....
        /*0080*/ 	.word	0x00000b80


	//   ....[3]....
        /*0084*/ 	.word	0x00001500


	//----- nvinfo : EIATTR_CRS_STACK_SIZE
	.align		4
.L_3889:
        /*0088*/ 	.byte	0x04, 0x1e
        /*008a*/ 	.short	(.L_3891 - .L_3890)
.L_3890:
        /*008c*/ 	.word	0x00000000
.L_3891:


//--------------------- .nv.info._ZN2at6native40_GLOBAL__N__2351210d_8_Shape_cu_49f7391c35CatArrayBatchedCopy_alignedK_contigINS1_10OpaqueTypeILj4EEEjLi3ELi128ELi1ELi16EEEvPT_NS1_25CatArrInputTensorMetadataIS5_T0_XT2_EXT3_EEENS1_16TensorSizeStrideIS8_Lj4EEEiS8_ --------------------------
	.section	.nv.info._ZN2at6native40_GLOBAL__N__2351210d_8_Shape_cu_49f7391c35CatArrayBatchedCopy_alignedK_contigINS1_10OpaqueTypeILj4EEEjLi3ELi128ELi1ELi16EEEvPT_NS1_25CatArrInputTensorMetadataIS5_T0_XT2_EXT3_EEENS1_16TensorSizeStrideIS8_Lj4EEEiS8_,"",@"SHT_CUDA_INFO"
	.sectionflags	@""
	.align	4


	//----- nvinfo : EIATTR_CUDA_API_VERSION
	.align		4
        /*0000*/ 	.byte	0x04, 0x37
        /*0002*/ 	.short	(.L_3893 - .L_3892)
.L_3892:
        /*0004*/ 	.word	0x00000082


	//----- nvinfo : EIATTR_SW2861232_WAR
	.align		4
.L_3893:
        /*0008*/ 	.byte	0x01, 0x35
	.zero		2


	//----- nvinfo : EIATTR_PARAM_CBANK
	.align		4
        /*000c*/ 	.byte	0x04, 0x0a
        /*000e*/ 	.short	(.L_3895 - .L_3894)
	.align		4
.L_3894:
        /*0010*/ 	.word	index@(.nv.constant0._ZN2at6native40_GLOBAL__N__2351210d_8_Shape_cu_49f7391c35CatArrayBatchedCopy_alignedK_contigINS1_10OpaqueTypeILj4EEEjLi3ELi128ELi1ELi16EEEvPT_NS1_25CatArrInputTensorMetadataIS5_T0_XT2_EXT3_EEENS1_16TensorSizeStrideIS8_Lj4EEEiS8_)
        /*0014*/ 	.short	0x0160
        /*0016*/ 	.short	0x0ad0


	//----- nvinfo : EIATTR_CBANK_PARAM_SIZE
	.align		4
.L_3895:
        /*0018*/ 	.byte	0x03, 0x19
        /*001a*/ 	.short	0x0ad0


	//----- nvinfo : EIATTR_KPARAM_INFO
	.align		4
        /*001c*/ 	.byte	0x04, 0x17
        /*001e*/ 	.short	(.L_3897 - .L_3896)
.L_3896:
        /*0020*/ 	.word	0x00000000
        /*0024*/ 	.short	0x0004
        /*0026*/ 	.short	0x0acc
        /*0028*/ 	.byte	0x00, 0xf0, 0x11, 0x00


	//----- nvinfo : EIATTR_KPARAM_INFO
	.align		4
.L_3897:
        /*002c*/ 	.byte	0x04, 0x17
        /*002e*/ 	.short	(.L_3899 - .L_3898)
.L_3898:
        /*0030*/ 	.word	0x00000000
        /*0034*/ 	.short	0x0003
        /*0036*/ 	.short	0x0ac8
        /*0038*/ 	.byte	0x00, 0xf0, 0x11, 0x00


	//----- nvinfo : EIATTR_KPARAM_INFO
	.align		4
.L_3899:
        /*003c*/ 	.byte	0x04, 0x17
        /*003e*/ 	.short	(.L_3901 - .L_3900)
.L_3900:
        /*0040*/ 	.word	0x00000000
        /*0044*/ 	.short	0x0002
        /*0046*/ 	.short	0x0aa8
        /*0048*/ 	.byte	0x00, 0xf0, 0x81, 0x00


	//----- nvinfo : EIATTR_KPARAM_INFO
	.align		4
.L_3901:
        /*004c*/ 	.byte	0x04, 0x17
        /*004e*/ 	.short	(.L_3903 - .L_3902)
.L_3902:
        /*0050*/ 	.word	0x00000000
        /*0054*/ 	.short	0x0001
        /*0056*/ 	.short	0x0008
        /*0058*/ 	.byte	0x00, 0xf0, 0x81, 0x2a


	//----- nvinfo : EIATTR_KPARAM_INFO
	.align		4
.L_3903:
        /*005c*/ 	.byte	0x04, 0x17
        /*005e*/ 	.short	(.L_3905 - .L_3904)
.L_3904:
        /*0060*/ 	.word	0x00000000
        /*0064*/ 	.short	0x0000
        /*0066*/ 	.short	0x0000
        /*0068*/ 	.byte	0x00, 0xf0, 0x21, 0x00


	//----- nvinfo : EIATTR_MAXREG_COUNT
	.align		4
.L_3905:
        /*006c*/ 	.byte	0x03, 0x1b
        /*006e*/ 	.short	0x00ff


	//----- nvinfo : EIATTR_MERCURY_ISA_VERSION
	.align		4
        /*0070*/ 	.byte	0x03, 0x5f
        /*0072*/ 	.short	0x0000


	//----- nvinfo : EIATTR_EXIT_INSTR_OFFSETS
	.align		4
        /*0074*/ 	.byte	0x04, 0x1c
        /*0076*/ 	.short	(.L_3907 - .L_3906)


	//   ....[0]....
.L_3906:
        /*0078*/ 	.word	0x000000a0


	//   ....[1]....
        /*007c*/ 	.word	0x00000aa0


	//   ....[2]....
        /*0080*/ 	.word	0x00000f00


	//   ....[3]....
        /*0084*/ 	.word	0x00001880


	//----- nvinfo : EIATTR_CRS_STACK_SIZE
	.align		4
.L_3907:
        /*0088*/ 	.byte	0x04, 0x1e
        /*008a*/ 	.short	(.L_3909 - .L_3908)
.L_3908:
        /*008c*/ 	.word	0x00000000
.L_3909:


//--------------------- .nv.info._ZN2at6native40_GLOBAL__N__2351210d_8_Shape_cu_49f7391c30CatArrayBatchedCopy_vectorizedINS1_10OpaqueTypeILj4EEEjLi3ELi128ELi1ELi16ELi4EEEvPcNS1_25CatArrInputTensorMetadataIT_T0_XT2_EXT3_EEENS1_16TensorSizeStrideIS8_Lj4EEEiS8_ --------------------------
	.section	.nv.info._ZN2at6native40_GLOBAL__N__2351210d_8_Shape_cu_49f7391c30CatArrayBatchedCopy_vectorizedINS1_10OpaqueTypeILj4EEEjLi3ELi128ELi1ELi16ELi4EEEvPcNS1_25CatArrInputTensorMetadataIT_T0_XT2_EXT3_EEENS1_16TensorSizeStrideIS8_Lj4EEEiS8_,"",@"SHT_CUDA_INFO"
	.sectionflags	@""
	.align	4


	//----- nvinfo : EIATTR_CUDA_API_VERSION
	.align		4
        /*0000*/ 	.byte	0x04, 0x37
        /*0002*/ 	.short	(.L_3911 - .L_3910)
.L_3910:
        /*0004*/ 	.word	0x00000082


	//----- nvinfo : EIATTR_SW2861232_WAR
	.align		4
.L_3911:
        /*0008*/ 	.byte	0x01, 0x35
	.zero		2


	//----- nvinfo : EIATTR_PARAM_CBANK
	.align		4
        /*000c*/ 	.byte	0x04, 0x0a
        /*000e*/ 	.short	(.L_3913 - .L_3912)
	.align		4
.L_3912:
        /*0010*/ 	.word	index@(.nv.constant0._ZN2at6native40_GLOBAL__N__2351210d_8_Shape_cu_49f7391c30CatArrayBatchedCopy_vectorizedINS1_10OpaqueTypeILj4EEEjLi3ELi128ELi1ELi16ELi4EEEvPcNS1_25CatArrInputTensorMetadataIT_T0_XT2_EXT3_EEENS1_16TensorSizeStrideIS8_Lj4EEEiS8_)
        /*0014*/ 	.short	0x0160
        /*0016*/ 	.short	0x0ad0


	//----- nvinfo : EIATTR_CBANK_PARAM_SIZE
	.align		4
.L_3913:
        /*0018*/ 	.byte	0x03, 0x19
        /*001a*/ 	.short	0x0ad0


	//----- nvinfo : EIATTR_KPARAM_INFO
	.align		4
        /*001c*/ 	.byte	0x04, 0x17
        /*001e*/ 	.short	(.L_3915 - .L_3914)
.L_3914:
        /*0020*/ 	.word	0x00000000
        /*0024*/ 	.short	0x0004
        /*0026*/ 	.short	0x0acc
        /*0028*/ 	.byte	0x00, 0xf0, 0x11, 0x00


	//----- nvinfo : EIATTR_KPARAM_INFO
	.align		4
.L_3915:
        /*002c*/ 	.byte	0x04, 0x17
        /*002e*/ 	.short	(.L_3917 - .L_3916)
.L_3916:
        /*0030*/ 	.word	0x00000000
        /*0034*/ 	.short	0x0003
        /*0036*/ 	.short	0x0ac8
        /*0038*/ 	.byte	0x00, 0xf0, 0x11, 0x00


	//----- nvinfo : EIATTR_KPARAM_INFO
	.align		4
.L_3917:
        /*003c*/ 	.byte	0x04, 0x17
        /*003e*/ 	.short	(.L_3919 - .L_3918)
.L_3918:
        /*0040*/ 	.word	0x00000000
        /*0044*/ 	.short	0x0002
        /*0046*/ 	.short	0x0aa8
        /*0048*/ 	.byte	0x00, 0xf0, 0x81, 0x00


	//----- nvinfo : EIATTR_KPARAM_INFO
	.align		4
.L_3919:
        /*004c*/ 	.byte	0x04, 0x17
        /*004e*/ 	.short	(.L_3921 - .L_3920)
.L_3920:
        /*0050*/ 	.word	0x00000000
        /*0054*/ 	.short	0x0001
        /*0056*/ 	.short	0x0008
        /*0058*/ 	.byte	0x00, 0xf0, 0x81, 0x2a


	//----- nvinfo : EIATTR_KPARAM_INFO
	.align		4
.L_3921:
        /*005c*/ 	.byte	0x04, 0x17
        /*005e*/ 	.short	(.L_3923 - .L_3922)
.L_3922:
        /*0060*/ 	.word	0x00000000
        /*0064*/ 	.short	0x0000
        /*0066*/ 	.short	0x0000
        /*0068*/ 	.byte	0x00, 0xf0, 0x21, 0x00


	//----- nvinfo : EIATTR_MAXREG_COUNT
	.align		4
.L_3923:
        /*006c*/ 	.byte	0x03, 0x1b
        /*006e*/ 	.short	0x00ff


	//----- nvinfo : EIATTR_MERCURY_ISA_VERSION
	.align		4
        /*0070*/ 	.byte	0x03, 0x5f
        /*0072*/ 	.short	0x0000


	//----- nvinfo : EIATTR_EXIT_INSTR_OFFSETS
	.align		4
        /*0074*/ 	.byte	0x04, 0x1c
        /*0076*/ 	.short	(.L_3925 - .L_3924)


	//   ....[0]....
.L_3924:
        /*0078*/ 	.word	0x000000a0


	//   ....[1]....
        /*007c*/ 	.word	0x00000500


	//----- nvinfo : EIATTR_CRS_STACK_SIZE
	.align		4
.L_3925:
        /*0080*/ 	.byte	0x04, 0x1e
        /*0082*/ 	.short	(.L_3927 - .L_3926)
.L_3926:
        /*0084*/ 	.word	0x00000000
.L_3927:


//--------------------- .nv.info._ZN2at6native40_GLOBAL__N__2351210d_8_Shape_cu_49f7391c19CatArrayBatchedCopyINS1_10OpaqueTypeILj4EEEjLi2ELi128ELi1EEEvPT_NS1_25CatArrInputTensorMetadataIS5_T0_XT2_EXT3_EEENS1_16TensorSizeStrideIS8_Lj4EEEiS8_ --------------------------
	.section	.nv.info._ZN2at6native40_GLOBAL__N__2351210d_8_Shape_cu_49f7391c19CatArrayBatchedCopyINS1_10OpaqueTypeILj4EEEjLi2ELi128ELi1EEEvPT_NS1_25CatArrInputTensorMetadataIS5_T0_XT2_EXT3_EEENS1_16TensorSizeStrideIS8_Lj4EEEiS8_,"",@"SHT_CUDA_INFO"
	.sectionflags	@""
	.align	4


	//----- nvinfo : EIATTR_CUDA_API_VERSION
	.align		4
        /*0000*/ 	.byte	0x04, 0x37
        /*0002*/ 	.short	(.L_3929 - .L_3928)
.L_3928:
        /*0004*/ 	.word	0x00000082


	//----- nvinfo : EIATTR_SW2861232_WAR
	.align		4
.L_3929:
        /*0008*/ 	.byte	0x01, 0x35
	.zero		2


	//----- nvinfo : EIATTR_PARAM_CBANK
	.align		4
        /*000c*/ 	.byte	0x04, 0x0a
        /*000e*/ 	.short	(.L_3931 - .L_3930)
	.align		4
.L_3930:
        /*0010*/ 	.word	index@(.nv.constant0._ZN2at6native40_GLOBAL__N__2351210d_8_Shape_cu_49f7391c19CatArrayBatchedCopyINS1_10OpaqueTypeILj4EEEjLi2ELi128ELi1EEEvPT_NS1_25CatArrInputTensorMetadataIS5_T0_XT2_EXT3_EEENS1_16TensorSizeStrideIS8_Lj4EEEiS8_)
        /*0014*/ 	.short	0x0160
        /*0016*/ 	.short	0x0ad0


	//----- nvinfo : EIATTR_CBANK_PARAM_SIZE
	.align		4
.L_3931:
        /*0018*/ 	.byte	0x03, 0x19
        /*001a*/ 	.short	0x0ad0


	//----- nvinfo : EIATTR_KPARAM_INFO
	.align		4
        /*001c*/ 	.byte	0x04, 0x17
        /*001e*/ 	.short	(.L_3933 - .L_3932)
.L_3932:
        /*0020*/ 	.word	0x00000000
        /*0024*/ 	.short	0x0004
        /*0026*/ 	.short	0x0acc
        /*0028*/ 	.byte	0x00, 0xf0, 0x11, 0x00


	//----- nvinfo : EIATTR_KPARAM_INFO
	.align		4
.L_3933:
        /*002c*/ 	.byte	0x04, 0x17
        /*002e*/ 	.short	(.L_3935 - .L_3934)
.L_3934:
        /*0030*/ 	.word	0x00000000
        /*0034*/ 	.short	0x0003
        /*0036*/ 	.short	0x0ac8
        /*0038*/ 	.byte	0x00, 0xf0, 0x11, 0x00


	//----- nvinfo : EIATTR_KPARAM_INFO
	.align		4
.L_3935:
        /*003c*/ 	.byte	0x04, 0x17
        /*003e*/ 	.short	(.L_3937 - .L_3936)
.L_3936:
        /*0040*/ 	.word	0x00000000
        /*0044*/ 	.short	0x0002
        /*0046*/ 	.short	0x0aa8
        /*0048*/ 	.byte	0x00, 0xf0, 0x81, 0x00


	//----- nvinfo : EIATTR_KPARAM_INFO
	.align		4
.L_3937:
        /*004c*/ 	.byte	0x04, 0x17
        /*004e*/ 	.short	(.L_3939 - .L_3938)
.L_3938:
        /*0050*/ 	.word	0x00000000
        /*0054*/ 	.short	0x0001
        /*0056*/ 	.short	0x0008
        /*0058*/ 	.byte	0x00, 0xf0, 0x81, 0x2a


	//----- nvinfo : EIATTR_KPARAM_INFO
	.align		4
.L_3939:
        /*005c*/ 	.byte	0x04, 0x17
        /*005e*/ 	.short	(.L_3941 - .L_3940)
.L_3940:
        /*0060*/ 	.word	0x00000000
        /*0064*/ 	.short	0x0000
        /*0066*/ 	.short	0x0000
        /*0068*/ 	.byte	0x00, 0xf0, 0x21, 0x00


	//----- nvinfo : EIATTR_MAXREG_COUNT
	.align		4
.L_3941:
        /*006c*/ 	.byte	0x03, 0x1b
        /*006e*/ 	.short	0x00ff


	//----- nvinfo : EIATTR_MERCURY_ISA_VERSION
	.align		4
        /*0070*/ 	.byte	0x03, 0x5f
        /*0072*/ 	.short	0x0000


	//----- nvinfo : EIATTR_EXIT_INSTR_OFFSETS
	.align		4
        /*0074*/ 	.byte	0x04, 0x1c
        /*0076*/ 	.short	(.L_3943 - .L_3942)


	//   ....[0]....
.L_3942:
        /*0078*/ 	.word	0x00000090


	//   ....[1]....
        /*007c*/ 	.word	0x00000350


	//   ....[2]....
        /*0080*/ 	.word	0x000006e0


	//----- nvinfo : EIATTR_CRS_STACK_SIZE
	.align		4
.L_3943:
        /*0084*/ 	.byte	0x04, 0x1e
        /*0086*/ 	.short	(.L_3945 - .L_3944)
.L_3944:
        /*0088*/ 	.word	0x00000000
.L_3945:


//--------------------- .nv.info._ZN2at6native40_GLOBAL__N__2351210d_8_Shape_cu_49f7391c26CatArrayBatchedCopy_contigINS1_10OpaqueTypeILj4EEEjLi2ELi128ELi1EEEvPT_NS1_25CatArrInputTensorMetadataIS5_T0_XT2_EXT3_EEENS1_16TensorSizeStrideIS8_Lj4EEEiS8_ --------------------------
	.section	.nv.info._ZN2at6native40_GLOBAL__N__2351210d_8_Shape_cu_49f7391c26CatArrayBatchedCopy_contigINS1_10OpaqueTypeILj4EEEjLi2ELi128ELi1EEEvPT_NS1_25CatArrInputTensorMetadataIS5_T0_XT2_EXT3_EEENS1_16TensorSizeStrideIS8_Lj4EEEiS8_,"",@"SHT_CUDA_INFO"
	.sectionflags	@""
	.align	4


	//----- nvinfo : EIATTR_CUDA_API_VERSION
	.align		4
        /*0000*/ 	.byte	0x04, 0x37
        /*0002*/ 	.short	(.L_3947 - .L_3946)
.L_3946:
        /*0004*/ 	.word	0x00000082


	//----- nvinfo : EIATTR_SW2861232_WAR
	.align		4
.L_3947:
        /*0008*/ 	.byte	0x01, 0x35
	.zero		2


	//----- nvinfo : EIATTR_PARAM_CBANK
	.align		4
        /*000c*/ 	.byte	0x04, 0x0a
        /*000e*/ 	.short	(.L_3949 - .L_3948)
	.align		4
.L_3948:
        /*0010*/ 	.word	index@(.nv.constant0._ZN2at6native40_GLOBAL__N__2351210d_8_Shape_cu_49f7391c26CatArrayBatchedCopy_contigINS1_10OpaqueTypeILj4EEEjLi2ELi128ELi1EEEvPT_NS1_25CatArrInputTensorMetadataIS5_T0_XT2_EXT3_EEENS1_16TensorSizeStrideIS8_Lj4EEEiS8_)
        /*0014*/ 	.short	0x0160
        /*0016*/ 	.short	0x0ad0


	//----- nvinfo : EIATTR_CBANK_PARAM_SIZE
	.align		4
.L_3949:
        /*0018*/ 	.byte	0x03, 0x19
        /*001a*/ 	.short	0x0ad0


	//----- nvinfo : EIATTR_KPARAM_INFO
	.align		4
        /*001c*/ 	.byte	0x04, 0x17
        /*001e*/ 	.short	(.L_3951 - .L_3950)
.L_3950:
        /*0020*/ 	.word	0x00000000
        /*0024*/ 	.short	0x0004
        /*0026*/ 	.short	0x0acc
        /*0028*/ 	.byte	0x00, 0xf0, 0x11, 0x00


	//----- nvinfo : EIATTR_KPARAM_INFO
	.align		4
.L_3951:
        /*002c*/ 	.byte	0x04, 0x17
        /*002e*/ 	.short	(.L_3953 - .L_3952)
.L_3952:
        /*0030*/ 	.word	0x00000000
        /*0034*/ 	.short	0x0003
        /*0036*/ 	.short	0x0ac8
        /*0038*/ 	.byte	0x00, 0xf0, 0x11, 0x00


	//----- nvinfo : EIATTR_KPARAM_INFO
	.align		4
.L_3953:
        /*003c*/ 	.byte	0x04, 0x17
        /*003e*/ 	.short	(.L_3955 - .L_3954)
.L_3954:
        /*0040*/ 	.word	0x00000000
        /*0044*/ 	.short	0x0002
        /*0046*/ 	.short	0x0aa8
        /*0048*/ 	.byte	0x00, 0xf0, 0x81, 0x00


	//----- nvinfo : EIATTR_KPARAM_INFO
	.align		4
.L_3955:
        /*004c*/ 	.byte	0x04, 0x17
        /*004e*/ 	.short	(.L_3957 - .L_3956)
.L_3956:
        /*0050*/ 	.word	0x00000000
        /*0054*/ 	.short	0x0001
        /*0056*/ 	.short	0x0008
        /*0058*/ 	.byte	0x00, 0xf0, 0x81, 0x2a


	//----- nvinfo : EIATTR_KPARAM_INFO
	.align		4
.L_3957:
        /*005c*/ 	.byte	0x04, 0x17
        /*005e*/ 	.short	(.L_3959 - .L_3958)
.L_3958:
        /*0060*/ 	.word	0x00000000
        /*0064*/ 	.short	0x0000
        /*0066*/ 	.short	0x0000
        /*0068*/ 	.byte	0x00, 0xf0, 0x21, 0x00


	//----- nvinfo : EIATTR_MAXREG_COUNT
	.align		4
.L_3959:
        /*006c*/ 	.byte	0x03, 0x1b
        /*006e*/ 	.short	0x00ff


	//----- nvinfo : EIATTR_MERCURY_ISA_VERSION
	.align		4
        /*0070*/ 	.byte	0x03, 0x5f
        /*0072*/ 	.short	0x0000


	//----- nvinfo : EIATTR_EXIT_INSTR_OFFSETS
	.align		4
        /*0074*/ 	.byte	0x04, 0x1c
        /*0076*/ 	.short	(.L_3961 - .L_3960)


	//   ....[0]....
.L_3960:
        /*0078*/ 	.word	0x00000090


	//   ....[1]....
        /*007c*/ 	.word	0x00000320


	//----- nvinfo : EIATTR_CRS_STACK_SIZE
	.align		4
.L_3961:
        /*0080*/ 	.byte	0x04, 0x1e
        /*0082*/ 	.short	(.L_3963 - .L_3962)
.L_3962:
        /*0084*/ 	.word	0x00000000
.L_3963:


//--------------------- .nv.info._ZN2at6native40_GLOBAL__N__2351210d_8_Shape_cu_49f7391c35CatArrayBatchedCopy_alignedK_contigINS1_10OpaqueTypeILj4EEEjLi2ELi128ELi1ELi8EEEvPT_NS1_25CatArrInputTensorMetadataIS5_T0_XT2_EXT3_EEENS1_16TensorSizeStrideIS8_Lj4EEEiS8_ --------------------------
	.section	.nv.info._ZN2at6native40_GLOBAL__N__2351210d_8_Shape_cu_49f7391c35CatArrayBatchedCopy_alignedK_contigINS1_10OpaqueTypeILj4EEEjLi2ELi128ELi1ELi8EEEvPT_NS1_25CatArrInputTensorMetadataIS5_T0_XT2_EXT3_EEENS1_16TensorSizeStrideIS8_Lj4EEEiS8_,"",@"SHT_CUDA_INFO"
	.sectionflags	@""
	.align	4


	//----- nvinfo : EIATTR_CUDA_API_VERSION
	.align		4
        /*0000*/ 	.byte	0x04, 0x37
        /*0002*/ 	.short	(.L_3965 - .L_3964)
.L_3964:
        /*0004*/ 	.word	0x00000082


	//----- nvinfo : EIATTR_SW2861232_WAR
	.align		4
.L_3965:
        /*0008*/ 	.byte	0x01, 0x35
	.zero		2


	//----- nvinfo : EIATTR_PARAM_CBANK
	.align		4
        /*000c*/ 	.byte	0x04, 0x0a
        /*000e*/ 	.short	(.L_3967 - .L_3966)
	.align		4
.L_3966:
        /*0010*/ 	.word	index@(.nv.constant0._ZN2at6native40_GLOBAL__N__2351210d_8_Shape_cu_49f7391c35CatArrayBatchedCopy_alignedK_contigINS1_10OpaqueTypeILj4EEEjLi2ELi128ELi1ELi8EEEvPT_NS1_25CatArrInputTensorMetadataIS5_T0_XT2_EXT3_EEENS1_16TensorSizeStrideIS8_Lj4EEEiS8_)
        /*0014*/ 	.short	0x0160
        /*0016*/ 	.short	0x0ad0


	//----- nvinfo : EIATTR_CBANK_PARAM_SIZE
	.align		4
.L_3967:
        /*0018*/ 	.byte	0x03, 0x19
        /*001a*/ 	.short	0x0ad0


	//----- nvinfo : EIATTR_KPARAM_INFO
	.align		4
        /*001c*/ 	.byte	0x04, 0x17
        /*001e*/ 	.short	(.L_3969 - .L_3968)
.L_3968:
        /*0020*/ 	.word	0x00000000
        /*0024*/ 	.short	0x0004
        /*0026*/ 	.short	0x0acc
        /*0028*/ 	.byte	0x00, 0xf0, 0x11, 0x00


	//----- nvinfo : EIATTR_KPARAM_INFO
	.align		4
.L_3969:
        /*002c*/ 	.byte	0x04, 0x17
        /*002e*/ 	.short	(.L_3971 - .L_3970)
.L_3970:
        /*0030*/ 	.word	0x00000000
        /*0034*/ 	.short	0x0003
        /*0036*/ 	.short	0x0ac8
        /*0038*/ 	.byte	0x00, 0xf0, 0x11, 0x00


	//----- nvinfo : EIATTR_KPARAM_INFO
	.align		4
.L_3971:
        /*003c*/ 	.byte	0x04, 0x17
        /*003e*/ 	.short	(.L_3973 - .L_3972)
.L_3972:
        /*0040*/ 	.word	0x00000000
        /*0044*/ 	.short	0x0002
        /*0046*/ 	.short	0x0aa8
        /*0048*/ 	.byte	0x00, 0xf0, 0x81, 0x00


	//----- nvinfo : EIATTR_KPARAM_INFO
	.align		4
.L_3973:
        /*004c*/ 	.byte	0x04, 0x17
        /*004e*/ 	.short	(.L_3975 - .L_3974)
.L_3974:
        /*0050*/ 	.word	0x00000000
        /*0054*/ 	.short	0x0001
        /*0056*/ 	.short	0x0008
        /*0058*/ 	.byte	0x00, 0xf0, 0x81, 0x2a


	//----- nvinfo : EIATTR_KPARAM_INFO
	.align		4
.L_3975:
        /*005c*/ 	.byte	0x04, 0x17
        /*005e*/ 	.short	(.L_3977 - .L_3976)
.L_3976:
        /*0060*/ 	.word	0x00000000
        /*0064*/ 	.short	0x0000
        /*0066*/ 	.short	0x0000
        /*0068*/ 	.byte	0x00, 0xf0, 0x21, 0x00


	//----- nvinfo : EIATTR_MAXREG_COUNT
	.align		4
.L_3977:
        /*006c*/ 	.byte	0x03, 0x1b
        /*006e*/ 	.short	0x00ff


	//----- nvinfo : EIATTR_MERCURY_ISA_VERSION
	.align		4
        /*0070*/ 	.byte	0x03, 0x5f
        /*0072*/ 	.short	0x0000


	//----- nvinfo : EIATTR_EXIT_INSTR_OFFSETS
	.align		4
        /*0074*/ 	.byte	0x04, 0x1c
        /*0076*/ 	.short	(.L_3979 - .L_3978)


	//   ....[0]....
.L_3978:
        /*0078*/ 	.word	0x000000a0


	//   ....[1]....
        /*007c*/ 	.word	0x000004e0


	//   ....[2]....
        /*0080*/ 	.word	0x000007d0


	//   ....[3]....
        /*0084*/ 	.word	0x00000d90


	//----- nvinfo : EIATTR_CRS_STACK_SIZE
	.align		4
.L_3979:
        /*0088*/ 	.byte	0x04, 0x1e
        /*008a*/ 	.short	(.L_3981 - .L_3980)
.L_3980:
        /*008c*/ 	.word	0x00000000
.L_3981:


//--------------------- .nv.info._ZN2at6native40_GLOBAL__N__2351210d_8_Shape_cu_49f7391c35CatArrayBatchedCopy_alignedK_contigINS1_10OpaqueTypeILj4EEEjLi2ELi128ELi1ELi16EEEvPT_NS1_25CatArrInputTensorMetadataIS5_T0_XT2_EXT3_EEENS1_16TensorSizeStrideIS8_Lj4EEEiS8_ --------------------------
	.section	.nv.info._ZN2at6native40_GLOBAL__N__2351210d_8_Shape_cu_49f7391c35CatArrayBatchedCopy_alignedK_contigINS1_10OpaqueTypeILj4EEEjLi2ELi128ELi1ELi16EEEvPT_NS1_25CatArrInputTensorMetadataIS5_T0_XT2_EXT3_EEENS1_16TensorSizeStrideIS8_Lj4EEEiS8_,"",@"SHT_CUDA_INFO"
	.sectionflags	@""
	.align	4


	//----- nvinfo : EIATTR_CUDA_API_VERSION
	.align		4
        /*0000*/ 	.byte	0x04, 0x37
        /*0002*/ 	.short	(.L_3983 - .L_3982)
.L_3982:
        /*0004*/ 	.word	0x00000082


	//----- nvinfo : EIATTR_SW2861232_WAR
	.align		4
.L_3983:
        /*0008*/ 	.byte	0x01, 0x35
	.zero		2


	//----- nvinfo : EIATTR_PARAM_CBANK
	.align		4
        /*000c*/ 	.byte	0x04, 0x0a
        /*000e*/ 	.short	(.L_3985 - .L_3984)
	.align		4
.L_3984:
        /*0010*/ 	.word	index@(.nv.constant0._ZN2at6native40_GLOBAL__N__2351210d_8_Shape_cu_49f7391c35CatArrayBatchedCopy_alignedK_contigINS1_10OpaqueTypeILj4EEEjLi2ELi128ELi1ELi16EEEvPT_NS1_25CatArrInputTensorMetadataIS5_T0_XT2_EXT3_EEENS1_16TensorSizeStrideIS8_Lj4EEEiS8_)
        /*0014*/ 	.short	0x0160
        /*0016*/ 	.short	0x0ad0


	//----- nvinfo : EIATTR_CBANK_PARAM_SIZE
	.align		4
.L_3985:
        /*0018*/ 	.byte	0x03, 0x19
        /*001a*/ 	.short	0x0ad0


	//----- nvinfo : EIATTR_KPARAM_INFO
	.align		4
        /*001c*/ 	.byte	0x04, 0x17
        /*001e*/ 	.short	(.L_3987 - .L_3986)
.L_3986:
        /*0020*/ 	.word	0x00000000
        /*0024*/ 	.short	0x0004
        /*0026*/ 	.short	0x0acc
        /*0028*/ 	.byte	0x00, 0xf0, 0x11, 0x00


	//----- nvinfo : EIATTR_KPARAM_INFO
	.align		4
.L_3987:
        /*002c*/ 	.byte	0x04, 0x17
        /*002e*/ 	.short	(.L_3989 - .L_3988)
.L_3988:
        /*0030*/ 	.word	0x00000000
        /*0034*/ 	.short	0x0003
        /*0036*/ 	.short	0x0ac8
        /*0038*/ 	.byte	0x00, 0xf0, 0x11, 0x00


	//----- nvinfo : EIATTR_KPARAM_INFO
	.align		4
.L_3989:
        /*003c*/ 	.byte	0x04, 0x17
        /*003e*/ 	.short	(.L_3991 - .L_3990)
.L_3990:
        /*0040*/ 	.word	0x00000000
        /*0044*/ 	.short	0x0002
        /*0046*/ 	.short	0x0aa8
        /*0048*/ 	.byte	0x00, 0xf0, 0x81, 0x00


	//----- nvinfo : EIATTR_KPARAM_INFO
	.align		4
.L_3991:
        /*004c*/ 	.byte	0x04, 0x17
        /*004e*/ 	.short	(.L_3993 - .L_3992)
.L_3992:
        /*0050*/ 	.word	0x00000000
        /*0054*/ 	.short	0x0001
        /*0056*/ 	.short	0x0008
        /*0058*/ 	.byte	0x00, 0xf0, 0x81, 0x2a


	//----- nvinfo : EIATTR_KPARAM_INFO
	.align		4
.L_3993:
        /*005c*/ 	.byte	0x04, 0x17
        /*005e*/ 	.short	(.L_3995 - .L_3994)
.L_3994:
        /*0060*/ 	.word	0x00000000
        /*0064*/ 	.short	0x0000
        /*0066*/ 	.short	0x0000
        /*0068*/ 	.byte	0x00, 0xf0, 0x21, 0x00


	//----- nvinfo : EIATTR_MAXREG_COUNT
	.align		4
.L_3995:
        /*006c*/ 	.byte	0x03, 0x1b
        /*006e*/ 	.short	0x00ff


	//----- nvinfo : EIATTR_MERCURY_ISA_VERSION
	.align		4
        /*0070*/ 	.byte	0x03, 0x5f
        /*0072*/ 	.short	0x0000


	//----- nvinfo : EIATTR_EXIT_INSTR_OFFSETS
	.align		4
        /*0074*/ 	.byte	0x04, 0x1c
        /*0076*/ 	.short	(.L_3997 - .L_3996)


	//   ....[0]....
.L_3996:
        /*0078*/ 	.word	0x000000a0


	//   ....[1]....
        /*007c*/ 	.word	0x000006e0


	//   ....[2]....
        /*0080*/ 	.word	0x000009d0


	//   ....[3]....
        /*0084*/ 	.word	0x00000f90


	//----- nvinfo : EIATTR_CRS_STACK_SIZE
	.align		4
.L_3997:
        /*0088*/ 	.byte	0x04, 0x1e
        /*008a*/ 	.short	(.L_3999 - .L_3998)
.L_3998:
        /*008c*/ 	.word	0x00000000
.L_3999:


//--------------------- .nv.info._ZN2at6native40_GLOBAL__N__2351210d_8_Shape_cu_49f7391c30CatArrayBatchedCopy_vectorizedINS1_10OpaqueTypeILj4EEEjLi2ELi128ELi1ELi16ELi4EEEvPcNS1_25CatArrInputTensorMetadataIT_T0_XT2_EXT3_EEENS1_16TensorSizeStrideIS8_Lj4EEEiS8_ --------------------------
	.section	.nv.info._ZN2at6native40_GLOBAL__N__2351210d_8_Shape_cu_49f7391c30CatArrayBatchedCopy_vectorizedINS1_10OpaqueTypeILj4EEEjLi2ELi128ELi1ELi16ELi4EEEvPcNS1_25CatArrInputTensorMetadataIT_T0_XT2_EXT3_EEENS1_16TensorSizeStrideIS8_Lj4EEEiS8_,"",@"SHT_CUDA_INFO"
	.sectionflags	@""
	.align	4


	//----- nvinfo : EIATTR_CUDA_API_VERSION
	.align		4
        /*0000*/ 	.byte	0x04, 0x37
        /*0002*/ 	.short	(.L_4001 - .L_4000)
.L_4000:
        /*0004*/ 	.word	0x00000082


	//----- nvinfo : EIATTR_SW2861232_WAR
	.align		4
.L_4001:
        /*0008*/ 	.byte	0x01, 0x35
	.zero		2


	//----- nvinfo : EIATTR_PARAM_CBANK
	.align		4
        /*000c*/ 	.byte	0x04, 0x0a
        /*000e*/ 	.short	(.L_4003 - .L_4002)
	.align		4
.L_4002:
        /*0010*/ 	.word	index@(.nv.constant0._ZN2at6native40_GLOBAL__N__2351210d_8_Shape_cu_49f7391c30CatArrayBatchedCopy_vectorizedINS1_10OpaqueTypeILj4EEEjLi2ELi128ELi1ELi16ELi4EEEvPcNS1_25CatArrInputTensorMetadataIT_T0_XT2_EXT3_EEENS1_16TensorSizeStrideIS8_Lj4EEEiS8_)
        /*0014*/ 	.short	0x0160
        /*0016*/ 	.short	0x0ad0


	//----- nvinfo : EIATTR_CBANK_PARAM_SIZE
	.align		4
.L_4003:
        /*0018*/ 	.byte	0x03, 0x19
        /*001a*/ 	.short	0x0ad0


	//----- nvinfo : EIATTR_KPARAM_INFO
	.align		4
        /*001c*/ 	.byte	0x04, 0x17
        /*001e*/ 	.short	(.L_4005 - .L_4004)
.L_4004:
        /*0020*/ 	.word	0x00000000
        /*0024*/ 	.short	0x0004
        /*0026*/ 	.short	0x0acc
        /*0028*/ 	.byte	0x00, 0xf0, 0x11, 0x00


	//----- nvinfo : EIATTR_KPARAM_INFO
	.align		4
.L_4005:
        /*002c*/ 	.byte	0x04, 0x17
        /*002e*/ 	.short	(.L_4007 - .L_4006)
.L_4006:
        /*0030*/ 	.word	0x00000000
        /*0034*/ 	.short	0x0003
        /*0036*/ 	.short	0x0ac8
        /*0038*/ 	.byte	0x00, 0xf0, 0x11, 0x00


	//----- nvinfo : EIATTR_KPARAM_INFO
	.align		4
.L_4007:
        /*003c*/ 	.byte	0x04, 0x17
        /*003e*/ 	.short	(.L_4009 - .L_4008)
.L_4008:
        /*0040*/ 	.word	0x00000000
        /*0044*/ 	.short	0x0002
        /*0046*/ 	.short	0x0aa8
        /*0048*/ 	.byte	0x00, 0xf0, 0x81, 0x00


	//----- nvinfo : EIATTR_KPARAM_INFO
	.align		4
.L_4009:
        /*004c*/ 	.byte	0x04, 0x17
        /*004e*/ 	.short	(.L_4011 - .L_4010)
.L_4010:
        /*0050*/ 	.word	0x00000000
        /*0054*/ 	.short	0x0001
        /*0056*/ 	.short	0x0008
        /*0058*/ 	.byte	0x00, 0xf0, 0x81, 0x2a


	//----- nvinfo : EIATTR_KPARAM_INFO
	.align		4
.L_4011:
        /*005c*/ 	.byte	0x04, 0x17
        /*005e*/ 	.short	(.L_4013 - .L_4012)
.L_4012:
        /*0060*/ 	.word	0x00000000
        /*0064*/ 	.short	0x0000
        /*0066*/ 	.short	0x0000
        /*0068*/ 	.byte	0x00, 0xf0, 0x21, 0x00


	//----- nvinfo : EIATTR_MAXREG_COUNT
	.align		4
.L_4013:
        /*006c*/ 	.byte	0x03, 0x1b
        /*006e*/ 	.short	0x00ff


	//----- nvinfo : EIATTR_MERCURY_ISA_VERSION
	.align		4
        /*0070*/ 	.byte	0x03, 0x5f
        /*0072*/ 	.short	0x0000


	//----- nvinfo : EIATTR_EXIT_INSTR_OFFSETS
	.align		4
        /*0074*/ 	.byte	0x04, 0x1c
        /*0076*/ 	.short	(.L_4015 - .L_4014)


	//   ....[0]....
.L_4014:
        /*0078*/ 	.word	0x000000a0


	//   ....[1]....
        /*007c*/ 	.word	0x00000390


	//----- nvinfo : EIATTR_CRS_STACK_SIZE
	.align		4
.L_4015:
        /*0080*/ 	.byte	0x04, 0x1e
        /*0082*/ 	.short	(.L_4017 - .L_4016)
.L_4016:
        /*0084*/ 	.word	0x00000000
.L_4017:


//--------------------- .nv.info._ZN2at6native40_GLOBAL__N__2351210d_8_Shape_cu_49f7391c19CatArrayBatchedCopyINS1_10OpaqueTypeILj4EEEjLi1ELi128ELi1EEEvPT_NS1_25CatArrInputTensorMetadataIS5_T0_XT2_EXT3_EEENS1_16TensorSizeStrideIS8_Lj4EEEiS8_ --------------------------
	.section	.nv.info._ZN2at6native40_GLOBAL__N__2351210d_8_Shape_cu_49f7391c19CatArrayBatchedCopyINS1_10OpaqueTypeILj4EEEjLi1ELi128ELi1EEEvPT_NS1_25CatArrInputTensorMetadataIS5_T0_XT2_EXT3_EEENS1_16TensorSizeStrideIS8_Lj4EEEiS8_,"",@"SHT_CUDA_INFO"
	.sectionflags	@""
	.align	4


	//----- nvinfo : EIATTR_CUDA_API_VERSION
	.align		4
        /*0000*/ 	.byte	0x04, 0x37
        /*0002*/ 	.short	(.L_4019 - .L_4018)
.L_4018:
        /*0004*/ 	.word	0x00000082


	//----- nvinfo : EIATTR_SW2861232_WAR
	.align		4
.L_4019:
        /*0008*/ 	.byte	0x01, 0x35
	.zero		2


	//----- nvinfo : EIATTR_PARAM_CBANK
	.align		4
        /*000c*/ 	.byte	0x04, 0x0a
        /*000e*/ 	.short	(.L_4021 - .L_4020)
	.align		4
.L_4020:
        /*0010*/ 	.word	index@(.nv.constant0._ZN2at6native40_GLOBAL__N__2351210d_8_Shape_cu_49f7391c19CatArrayBatchedCopyINS1_10OpaqueTypeILj4EEEjLi1ELi128ELi1EEEvPT_NS1_25CatArrInputTensorMetadataIS5_T0_XT2_EXT3_EEENS1_16TensorSizeStrideIS8_Lj4EEEiS8_)
        /*0014*/ 	.short	0x0160
        /*0016*/ 	.short	0x0ad0


	//----- nvinfo : EIATTR_CBANK_PARAM_SIZE
	.align		4
.L_4021:
        /*0018*/ 	.byte	0x03, 0x19
        /*001a*/ 	.short	0x0ad0


	//----- nvinfo : EIATTR_KPARAM_INFO
	.align		4
        /*001c*/ 	.byte	0x04, 0x17
        /*001e*/ 	.short	(.L_4023 - .L_4022)
.L_4022:
        /*0020*/ 	.word	0x00000000
        /*0024*/ 	.short	0x0004
        /*0026*/ 	.short	0x0acc
        /*0028*/ 	.byte	0x00, 0xf0, 0x11, 0x00


	//----- nvinfo : EIATTR_KPARAM_INFO
	.align		4
.L_4023:
        /*002c*/ 	.byte	0x04, 0x17
        /*002e*/ 	.short	(.L_4025 - .L_4024)
.L_4024:
        /*0030*/ 	.word	0x00000000
        /*0034*/ 	.short	0x0003
        /*0036*/ 	.short	0x0ac8
        /*0038*/ 	.byte	0x00, 0xf0, 0x11, 0x00


	//----- nvinfo : EIATTR_KPARAM_INFO
	.align		4
.L_4025:
        /*003c*/ 	.byte	0x04, 0x17
        /*003e*/ 	.short	(.L_4027 - .L_4026)
.L_4026:
        /*0040*/ 	.word	0x00000000
        /*0044*/ 	.short	0x0002
        /*0046*/ 	.short	0x0aa8
        /*0048*/ 	.byte	0x00, 0xf0, 0x81, 0x00


	//----- nvinfo : EIATTR_KPARAM_INFO
	.align		4
.L_4027:
        /*004c*/ 	.byte	0x04, 0x17
        /*004e*/ 	.short	(.L_4029 - .L_4028)
.L_4028:
        /*0050*/ 	.word	0x00000000
        /*0054*/ 	.short	0x0001
        /*0056*/ 	.short	0x0008
        /*0058*/ 	.byte	0x00, 0xf0, 0x81, 0x2a


	//----- nvinfo : EIATTR_KPARAM_INFO
	.align		4
.L_4029:
        /*005c*/ 	.byte	0x04, 0x17
        /*005e*/ 	.short	(.L_4031 - .L_4030)
.L_4030:
        /*0060*/ 	.word	0x00000000
        /*0064*/ 	.short	0x0000
        /*0066*/ 	.short	0x0000
        /*0068*/ 	.byte	0x00, 0xf0, 0x21, 0x00


	//----- nvinfo : EIATTR_MAXREG_COUNT
	.align		4
.L_4031:
        /*006c*/ 	.byte	0x03, 0x1b
        /*006e*/ 	.short	0x00ff


	//----- nvinfo : EIATTR_MERCURY_ISA_VERSION
	.align		4
        /*0070*/ 	.byte	0x03, 0x5f
        /*0072*/ 	.short	0x0000


	//----- nvinfo : EIATTR_EXIT_INSTR_OFFSETS
	.align		4
        /*0074*/ 	.byte	0x04, 0x1c
        /*0076*/ 	.short	(.L_4033 - .L_4032)


	//   ....[0]....
.L_4032:
        /*0078*/ 	.word	0x00000090


	//   ....[1]....
        /*007c*/ 	.word	0x000001b0


	//   ....[2]....
        /*0080*/ 	.word	0x00000260


	//----- nvinfo : EIATTR_CRS_STACK_SIZE
	.align		4
.L_4033:
        /*0084*/ 	.byte	0x04, 0x1e
        /*0086*/ 	.short	(.L_4035 - .L_4034)
.L_4034:
        /*0088*/ 	.word	0x00000000
.L_4035:


//--------------------- .nv.info._ZN2at6native40_GLOBAL__N__2351210d_8_Shape_cu_49f7391c26CatArrayBatchedCopy_contigINS1_10OpaqueTypeILj4EEEjLi1ELi128ELi1EEEvPT_NS1_25CatArrInputTensorMetadataIS5_T0_XT2_EXT3_EEENS1_16TensorSizeStrideIS8_Lj4EEEiS8_ --------------------------
	.section	.nv.info._ZN2at6native40_GLOBAL__N__2351210d_8_Shape_cu_49f7391c26CatArrayBatchedCopy_contigINS1_10OpaqueTypeILj4EEEjLi1ELi128ELi1EEEvPT_NS1_25CatArrInputTensorMetadataIS5_T0_XT2_EXT3_EEENS1_16TensorSizeStrideIS8_Lj4EEEiS8_,"",@"SHT_CUDA_INFO"
	.sectionflags	@""
	.align	4


	//----- nvinfo : EIATTR_CUDA_API_VERSION
	.align		4
        /*0000*/ 	.byte	0x04, 0x37
        /*0002*/ 	.short	(.L_4037 - .L_4036)
.L_4036:
        /*0004*/ 	.word	0x00000082


	//----- nvinfo : EIATTR_SW2861232_WAR
	.align		4
.L_4037:
        /*0008*/ 	.byte	0x01, 0x35
	.zero		2


	//----- nvinfo : EIATTR_PARAM_CBANK
	.align		4
        /*000c*/ 	.byte	0x04, 0x0a
        /*000e*/ 	.short	(.L_4039 - .L_4038)
	.align		4
.L_4038:
        /*0010*/ 	.word	index@(.nv.constant0._ZN2at6native40_GLOBAL__N__2351210d_8_Shape_cu_49f7391c26CatArrayBatchedCopy_contigINS1_10OpaqueTypeILj4EEEjLi1ELi128ELi1EEEvPT_NS1_25CatArrInputTensorMetadataIS5_T0_XT2_EXT3_EEENS1_16TensorSizeStrideIS8_Lj4EEEiS8_)
        /*0014*/ 	.short	0x0160
        /*0016*/ 	.short	0x0ad0


	//----- nvinfo : EIATTR_CBANK_PARAM_SIZE
	.align		4
.L_4039:
        /*0018*/ 	.byte	0x03, 0x19
        /*001a*/ 	.short	0x0ad0


	//----- nvinfo : EIATTR_KPARAM_INFO
	.align		4
        /*001c*/ 	.byte	0x04, 0x17
        /*001e*/ 	.short	(.L_4041 - .L_4040)
.L_4040:
        /*0020*/ 	.word	0x00000000
        /*0024*/ 	.short	0x0004
        /*0026*/ 	.short	0x0acc
        /*0028*/ 	.byte	0x00, 0xf0, 0x11, 0x00


	//----- nvinfo : EIATTR_KPARAM_INFO
	.align		4
.L_4041:
        /*002c*/ 	.byte	0x04, 0x17
        /*002e*/ 	.short	(.L_4043 - .L_4042)
.L_4042:
        /*0030*/ 	.word	0x00000000
        /*0034*/ 	.short	0x0003
        /*0036*/ 	.short	0x0ac8
        /*0038*/ 	.byte	0x00, 0xf0, 0x11, 0x00


	//----- nvinfo : EIATTR_KPARAM_INFO
	.align		4
.L_4043:
        /*003c*/ 	.byte	0x04, 0x17
        /*003e*/ 	.short	(.L_4045 - .L_4044)
.L_4044:
        /*0040*/ 	.word	0x00000000
        /*0044*/ 	.short	0x0002
        /*0046*/ 	.short	0x0aa8
        /*0048*/ 	.byte	0x00, 0xf0, 0x81, 0x00


	//----- nvinfo : EIATTR_KPARAM_INFO
	.align		4
.L_4045:
        /*004c*/ 	.byte	0x04, 0x17
        /*004e*/ 	.short	(.L_4047 - .L_4046)
.L_4046:
        /*0050*/ 	.word	0x00000000
        /*0054*/ 	.short	0x0001
        /*0056*/ 	.short	0x0008
        /*0058*/ 	.byte	0x00, 0xf0, 0x81, 0x2a


	//----- nvinfo : EIATTR_KPARAM_INFO
	.align		4
.L_4047:
        /*005c*/ 	.byte	0x04, 0x17
        /*005e*/ 	.short	(.L_4049 - .L_4048)
.L_4048:
        /*0060*/ 	.word	0x00000000
        /*0064*/ 	.short	0x0000
        /*0066*/ 	.short	0x0000
        /*0068*/ 	.byte	0x00, 0xf0, 0x21, 0x00


	//----- nvinfo : EIATTR_MAXREG_COUNT
	.align		4
.L_4049:
        /*006c*/ 	.byte	0x03, 0x1b
        /*006e*/ 	.short	0x00ff


	//----- nvinfo : EIATTR_MERCURY_ISA_VERSION
	.align		4
        /*0070*/ 	.byte	0x03, 0x5f
        /*0072*/ 	.short	0x0000


	//----- nvinfo : EIATTR_EXIT_INSTR_OFFSETS
	.align		4
        /*0074*/ 	.byte	0x04, 0x1c
        /*0076*/ 	.short	(.L_4051 - .L_4050)


	//   ....[0]....
.L_4050:
        /*0078*/ 	.word	0x00000090


	//   ....[1]....
        /*007c*/ 	.word	0x00000180


	//----- nvinfo : EIATTR_CRS_STACK_SIZE
	.align		4
.L_4051:
        /*0080*/ 	.byte	0x04, 0x1e
        /*0082*/ 	.short	(.L_4053 - .L_4052)
.L_4052:
        /*0084*/ 	.word	0x00000000
.L_4053:


//--------------------- .nv.info._ZN2at6native40_GLOBAL__N__2351210d_8_Shape_cu_49f7391c35CatArrayBatchedCopy_alignedK_contigINS1_10OpaqueTypeILj4EEEjLi1ELi128ELi1ELi8EEEvPT_NS1_25CatArrInputTensorMetadataIS5_T0_XT2_EXT3_EEENS1_16TensorSizeStrideIS8_Lj4EEEiS8_ --------------------------
	.section	.nv.info._ZN2at6native40_GLOBAL__N__2351210d_8_Shape_cu_49f7391c35CatArrayBatchedCopy_alignedK_contigINS1_10OpaqueTypeILj4EEEjLi1ELi128ELi1ELi8EEEvPT_NS1_25CatArrInputTensorMetadataIS5_T0_XT2_EXT3_EEENS1_16TensorSizeStrideIS8_Lj4EEEiS8_,"",@"SHT_CUDA_INFO"
	.sectionflags	@""
	.align	4


	//----- nvinfo : EIATTR_CUDA_API_VERSION
	.align		4
        /*0000*/ 	.byte	0x04, 0x37
        /*0002*/ 	.short	(.L_4055 - .L_4054)
.L_4054:
        /*0004*/ 	.word	0x00000082


	//----- nvinfo : EIATTR_SW2861232_WAR
	.align		4
.L_4055:
        /*0008*/ 	.byte	0x01, 0x35
	.zero		2


	//----- nvinfo : EIATTR_PARAM_CBANK
	.align		4
        /*000c*/ 	.byte	0x04, 0x0a
        /*000e*/ 	.short	(.L_4057 - .L_4056)
	.align		4
.L_4056:
        /*0010*/ 	.word	index@(.nv.constant0._ZN2at6native40_GLOBAL__N__2351210d_8_Shape_cu_49f7391c35CatArrayBatchedCopy_alignedK_contigINS1_10OpaqueTypeILj4EEEjLi1ELi128ELi1ELi8EEEvPT_NS1_25CatArrInputTensorMetadataIS5_T0_XT2_EXT3_EEENS1_16TensorSizeStrideIS8_Lj4EEEiS8_)
        /*0014*/ 	.short	0x0160
        /*0016*/ 	.short	0x0ad0


	//----- nvinfo : EIATTR_CBANK_PARAM_SIZE
	.align		4
.L_4057:
        /*0018*/ 	.byte	0x03, 0x19
        /*001a*/ 	.short	0x0ad0


	//----- nvinfo : EIATTR_KPARAM_INFO
	.align		4
        /*001c*/ 	.byte	0x04, 0x17
        /*001e*/ 	.short	(.L_4059 - .L_4058)
.L_4058:
        /*0020*/ 	.word	0x00000000
        /*0024*/ 	.short	0x0004
        /*0026*/ 	.short	0x0acc
        /*0028*/ 	.byte	0x00, 0xf0, 0x11, 0x00


	//----- nvinfo : EIATTR_KPARAM_INFO
	.align		4
.L_4059:
        /*002c*/ 	.byte	0x04, 0x17
        /*002e*/ 	.short	(.L_4061 - .L_4060)
.L_4060:
        /*0030*/ 	.word	0x00000000
        /*0034*/ 	.short	0x0003
        /*0036*/ 	.short	0x0ac8
        /*0038*/ 	.byte	0x00, 0xf0, 0x11, 0x00


	//----- nvinfo : EIATTR_KPARAM_INFO
	.align		4
.L_4061:
        /*003c*/ 	.byte	0x04, 0x17
        /*003e*/ 	.short	(.L_4063 - .L_4062)
.L_4062:
        /*0040*/ 	.word	0x00000000
        /*0044*/ 	.short	0x0002
        /*0046*/ 	.short	0x0aa8
        /*0048*/ 	.byte	0x00, 0xf0, 0x81, 0x00


	//----- nvinfo : EIATTR_KPARAM_INFO
	.align		4
.L_4063:
        /*004c*/ 	.byte	0x04, 0x17
        /*004e*/ 	.short	(.L_4065 - .L_4064)
.L_4064:
        /*0050*/ 	.word	0x00000000
        /*0054*/ 	.short	0x0001
        /*0056*/ 	.short	0x0008
        /*0058*/ 	.byte	0x00, 0xf0, 0x81, 0x2a


	//----- nvinfo : EIATTR_KPARAM_INFO
	.align		4
.L_4065:
        /*005c*/ 	.byte	0x04, 0x17
        /*005e*/ 	.short	(.L_4067 - .L_4066)
.L_4066:
        /*0060*/ 	.word	0x00000000
        /*0064*/ 	.short	0x0000
        /*0066*/ 	.short	0x0000
        /*0068*/ 	.byte	0x00, 0xf0, 0x21, 0x00


	//----- nvinfo : EIATTR_MAXREG_COUNT
	.align		4
.L_4067:
        /*006c*/ 	.byte	0x03, 0x1b
        /*006e*/ 	.short	0x00ff


	//----- nvinfo : EIATTR_MERCURY_ISA_VERSION
	.align		4
        /*0070*/ 	.byte	0x03, 0x5f
        /*0072*/ 	.short	0x0000


	//----- nvinfo : EIATTR_EXIT_INSTR_OFFSETS
	.align		4
        /*0074*/ 	.byte	0x04, 0x1c
        /*0076*/ 	.short	(.L_4069 - .L_4068)


	//   ....[0]....
.L_4068:
        /*0078*/ 	.word	0x000000a0


	//   ....[1]....
        /*007c*/ 	.word	0x00000250


	//   ....[2]....
        /*0080*/ 	.word	0x000003b0


	//   ....[3]....
        /*0084*/ 	.word	0x000005d0


	//----- nvinfo : EIATTR_CRS_STACK_SIZE
	.align		4
.L_4069:
        /*0088*/ 	.byte	0x04, 0x1e
        /*008a*/ 	.short	(.L_4071 - .L_4070)
.L_4070:
        /*008c*/ 	.word	0x00000000
.L_4071:


//--------------------- .nv.info._ZN2at6native40_GLOBAL__N__2351210d_8_Shape_cu_49f7391c35CatArrayBatchedCopy_alignedK_contigINS1_10OpaqueTypeILj4EEEjLi1ELi128ELi1ELi16EEEvPT_NS1_25CatArrInputTensorMetadataIS5_T0_XT2_EXT3_EEENS1_16TensorSizeStrideIS8_Lj4EEEiS8_ --------------------------
	.section	.nv.info._ZN2at6native40_GLOBAL__N__2351210d_8_Shape_cu_49f7391c35CatArrayBatchedCopy_alignedK_contigINS1_10OpaqueTypeILj4EEEjLi1ELi128ELi1ELi16EEEvPT_NS1_25CatArrInputTensorMetadataIS5_T0_XT2_EXT3_EEENS1_16TensorSizeStrideIS8_Lj4EEEiS8_,"",@"SHT_CUDA_INFO"
	.sectionflags	@""
	.align	4


	//----- nvinfo : EIATTR_CUDA_API_VERSION
	.align		4
        /*0000*/ 	.byte	0x04, 0x37
        /*0002*/ 	.short	(.L_4073 - .L_4072)
.L_4072:
        /*0004*/ 	.word	0x00000082


	//----- nvinfo : EIATTR_SW2861232_WAR
	.align		4
.L_4073:
        /*0008*/ 	.byte	0x01, 0x35
	.zero		2


	//----- nvinfo : EIATTR_PARAM_CBANK
	.align		4
        /*000c*/ 	.byte	0x04, 0x0a
        /*000e*/ 	.short	(.L_4075 - .L_4074)
	.align		4
.L_4074:
        /*0010*/ 	.word	index@(.nv.constant0._ZN2at6native40_GLOBAL__N__2351210d_8_Shape_cu_49f7391c35CatArrayBatchedCopy_alignedK_contigINS1_10OpaqueTypeILj4EEEjLi1ELi128ELi1ELi16EEEvPT_NS1_25CatArrInputTensorMetadataIS5_T0_XT2_EXT3_EEENS1_16TensorSizeStrideIS8_Lj4EEEiS8_)
        /*0014*/ 	.short	0x0160
        /*0016*/ 	.short	0x0ad0


	//----- nvinfo : EIATTR_CBANK_PARAM_SIZE
	.align		4
.L_4075:
        /*0018*/ 	.byte	0x03, 0x19
        /*001a*/ 	.short	0x0ad0


	//----- nvinfo : EIATTR_KPARAM_INFO
	.align		4
        /*001c*/ 	.byte	0x04, 0x17
        /*001e*/ 	.short	(.L_4077 - .L_4076)
.L_4076:
        /*0020*/ 	.word	0x00000000
        /*0024*/ 	.short	0x0004
        /*0026*/ 	.short	0x0acc
        /*0028*/ 	.byte	0x00, 0xf0, 0x11, 0x00


	//----- nvinfo : EIATTR_KPARAM_INFO
	.align		4
.L_4077:
        /*002c*/ 	.byte	0x04, 0x17
        /*002e*/ 	.short	(.L_4079 - .L_4078)
.L_4078:
        /*0030*/ 	.word	0x00000000
        /*0034*/ 	.short	0x0003
        /*0036*/ 	.short	0x0ac8
        /*0038*/ 	.byte	0x00, 0xf0, 0x11, 0x00


	//----- nvinfo : EIATTR_KPARAM_INFO
	.align		4
.L_4079:
        /*003c*/ 	.byte	0x04, 0x17
        /*003e*/ 	.short	(.L_4081 - .L_4080)
.L_4080:
        /*0040*/ 	.word	0x00000000
        /*0044*/ 	.short	0x0002
        /*0046*/ 	.short	0x0aa8
        /*0048*/ 	.byte	0x00, 0xf0, 0x81, 0x00


	//----- nvinfo : EIATTR_KPARAM_INFO
	.align		4
.L_4081:
        /*004c*/ 	.byte	0x04, 0x17
        /*004e*/ 	.short	(.L_4083 - .L_4082)
.L_4082:
        /*0050*/ 	.word	0x00000000
        /*0054*/ 	.short	0x0001
        /*0056*/ 	.short	0x0008
        /*0058*/ 	.byte	0x00, 0xf0, 0x81, 0x2a


	//----- nvinfo : EIATTR_KPARAM_INFO
	.align		4
.L_4083:
        /*005c*/ 	.byte	0x04, 0x17
        /*005e*/ 	.short	(.L_4085 - .L_4084)
.L_4084:
        /*0060*/ 	.word	0x00000000
        /*0064*/ 	.short	0x0000
        /*0066*/ 	.short	0x0000
        /*0068*/ 	.byte	0x00, 0xf0, 0x21, 0x00


	//----- nvinfo : EIATTR_MAXREG_COUNT
	.align		4
.L_4085:
        /*006c*/ 	.byte	0x03, 0x1b
        /*006e*/ 	.short	0x00ff


	//----- nvinfo : EIATTR_MERCURY_ISA_VERSION
	.align		4
        /*0070*/ 	.byte	0x03, 0x5f
        /*0072*/ 	.short	0x0000


	//----- nvinfo : EIATTR_EXIT_INSTR_OFFSETS
	.align		4
        /*0074*/ 	.byte	0x04, 0x1c
        /*0076*/ 	.short	(.L_4087 - .L_4086)


	//   ....[0]....
.L_4086:
        /*0078*/ 	.word	0x000000a0


	//   ....[1]....
        /*007c*/ 	.word	0x000002a0


	//   ....[2]....
        /*0080*/ 	.word	0x00000450


	//   ....[3]....
        /*0084*/ 	.word	0x00000670


	//----- nvinfo : EIATTR_CRS_STACK_SIZE
	.align		4
.L_4087:
        /*0088*/ 	.byte	0x04, 0x1e
        /*008a*/ 	.short	(.L_4089 - .L_4088)
.L_4088:
        /*008c*/ 	.word	0x00000000
.L_4089:


//--------------------- .nv.info._ZN2at6native40_GLOBAL__N__2351210d_8_Shape_cu_49f7391c30CatArrayBatchedCopy_vectorizedINS1_10OpaqueTypeILj4EEEjLi1ELi128ELi1ELi16ELi4EEEvPcNS1_25CatArrInputTensorMetadataIT_T0_XT2_EXT3_EEENS1_16TensorSizeStrideIS8_Lj4EEEiS8_ --------------------------
	.section	.nv.info._ZN2at6native40_GLOBAL__N__2351210d_8_Shape_cu_49f7391c30CatArrayBatchedCopy_vectorizedINS1_10OpaqueTypeILj4EEEjLi1ELi128ELi1ELi16ELi4EEEvPcNS1_25CatArrInputTensorMetadataIT_T0_XT2_EXT3_EEENS1_16TensorSizeStrideIS8_Lj4EEEiS8_,"",@"SHT_CUDA_INFO"
	.sectionflags	@""
	.align	4


	//----- nvinfo : EIATTR_CUDA_API_VERSION
	.align		4
        /*0000*/ 	.byte	0x04, 0x37
        /*0002*/ 	.short	(.L_4091 - .L_4090)
.L_4090:
        /*0004*/ 	.word	0x00000082


	//----- nvinfo : EIATTR_SW2861232_WAR
	.align		4
.L_4091:
        /*0008*/ 	.byte	0x01, 0x35
	.zero		2


	//----- nvinfo : EIATTR_PARAM_CBANK
	.align		4
        /*000c*/ 	.byte	0x04, 0x0a
        /*000e*/ 	.short	(.L_4093 - .L_4092)
	.align		4
.L_4092:
        /*0010*/ 	.word	index@(.nv.constant0._ZN2at6native40_GLOBAL__N__2351210d_8_Shape_cu_49f7391c30CatArrayBatchedCopy_vectorizedINS1_10OpaqueTypeILj4EEEjLi1ELi128ELi1ELi16ELi4EEEvPcNS1_25CatArrInputTensorMetadataIT_T0_XT2_EXT3_EEENS1_16TensorSizeStrideIS8_Lj4EEEiS8_)
        /*0014*/ 	.short	0x0160
        /*0016*/ 	.short	0x0ad0


	//----- nvinfo : EIATTR_CBANK_PARAM_SIZE
	.align		4
.L_4093:
        /*0018*/ 	.byte	0x03, 0x19
        /*001a*/ 	.short	0x0ad0


	//----- nvinfo : EIATTR_KPARAM_INFO
	.align		4
        /*001c*/ 	.byte	0x04, 0x17
        /*001e*/ 	.short	(.L_4095 - .L_4094)
.L_4094:
        /*0020*/ 	.word	0x00000000
        /*0024*/ 	.short	0x0004
        /*0026*/ 	.short	0x0acc
        /*0028*/ 	.byte	0x00, 0xf0, 0x11, 0x00


	//----- nvinfo : EIATTR_KPARAM_INFO
	.align		4
.L_4095:
        /*002c*/ 	.byte	0x04, 0x17
        /*002e*/ 	.short	(.L_4097 - .L_4096)
.L_4096:
        /*0030*/ 	.word	0x00000000
        /*0034*/ 	.short	0x0003
        /*0036*/ 	.short	0x0ac8
        /*0038*/ 	.byte	0x00, 0xf0, 0x11, 0x00


	//----- nvinfo : EIATTR_KPARAM_INFO
	.align		4
.L_4097:
        /*003c*/ 	.byte	0x04, 0x17
        /*003e*/ 	.short	(.L_4099 - .L_4098)
.L_4098:
        /*0040*/ 	.word	0x00000000
        /*0044*/ 	.short	0x0002
        /*0046*/ 	.short	0x0aa8
        /*0048*/ 	.byte	0x00, 0xf0, 0x81, 0x00


	//----- nvinfo : EIATTR_KPARAM_INFO
	.align		4
.L_4099:
        /*004c*/ 	.byte	0x04, 0x17
        /*004e*/ 	.short	(.L_4101 - .L_4100)
.L_4100:
        /*0050*/ 	.word	0x00000000
        /*0054*/ 	.short	0x0001
        /*0056*/ 	.short	0x0008
        /*0058*/ 	.byte	0x00, 0xf0, 0x81, 0x2a


	//----- nvinfo : EIATTR_KPARAM_INFO
	.align		4
.L_4101:
        /*005c*/ 	.byte	0x04, 0x17
        /*005e*/ 	.short	(.L_4103 - .L_4102)
.L_4102:
        /*0060*/ 	.word	0x00000000
        /*0064*/ 	.short	0x0000
        /*0066*/ 	.short	0x0000
        /*0068*/ 	.byte	0x00, 0xf0, 0x21, 0x00


	//----- nvinfo : EIATTR_MAXREG_COUNT
	.align		4
.L_4103:
        /*006c*/ 	.byte	0x03, 0x1b
        /*006e*/ 	.short	0x00ff


	//----- nvinfo : EIATTR_MERCURY_ISA_VERSION
	.align		4
        /*0070*/ 	.byte	0x03, 0x5f
        /*0072*/ 	.short	0x0000


	//----- nvinfo : EIATTR_EXIT_INSTR_OFFSETS
	.align		4
        /*0074*/ 	.byte	0x04, 0x1c
        /*0076*/ 	.short	(.L_4105 - .L_4104)


	//   ....[0]....
.L_4104:
        /*0078*/ 	.word	0x000000a0


	//   ....[1]....
        /*007c*/ 	.word	0x000001c0


	//----- nvinfo : EIATTR_CRS_STACK_SIZE
	.align		4
.L_4105:
        /*0080*/ 	.byte	0x04, 0x1e
        /*0082*/ 	.short	(.L_4107 - .L_4106)
.L_4106:
        /*0084*/ 	.word	0x00000000
.L_4107:


//--------------------- .nv.info._ZN2at6native40_GLOBAL__N__2351210d_8_Shape_cu_49f7391c19CatArrayBatchedCopyINS1_10OpaqueTypeILj2EEEjLi4ELi128ELi1EEEvPT_NS1_25CatArrInputTensorMetadataIS5_T0_XT2_EXT3_EEENS1_16TensorSizeStrideIS8_Lj4EEEiS8_ --------------------------
	.section	.nv.info._ZN2at6native40_GLOBAL__N__2351210d_8_Shape_cu_49f7391c19CatArrayBatchedCopyINS1_10OpaqueTypeILj2EEEjLi4ELi128ELi1EEEvPT_NS1_25CatArrInputTensorMetadataIS5_T0_XT2_EXT3_EEENS1_16TensorSizeStrideIS8_Lj4EEEiS8_,"",@"SHT_CUDA_INFO"
	.sectionflags	@""
	.align	4


	//----- nvinfo : EIATTR_CUDA_API_VERSION
	.align		4
        /*0000*/ 	.byte	0x04, 0x37
        /*0002*/ 	.short	(.L_4109 - .L_4108)
.L_4108:
        /*0004*/ 	.word	0x00000082


	//----- nvinfo : EIATTR_SW2861232_WAR
	.align		4
.L_4109:
        /*0008*/ 	.byte	0x01, 0x35
	.zero		2


	//----- nvinfo : EIATTR_PARAM_CBANK
	.align		4
        /*000c*/ 	.byte	0x04, 0x0a
        /*000e*/ 	.short	(.L_4111 - .L_4110)
	.align		4
.L_4110:
        /*0010*/ 	.word	index@(.nv.constant0._ZN2at6native40_GLOBAL__N__2351210d_8_Shape_cu_49f7391c19CatArrayBatchedCopyINS1_10OpaqueTypeILj2EEEjLi4ELi128ELi1EEEvPT_NS1_25CatArrInputTensorMetadataIS5_T0_XT2_EXT3_EEENS1_16TensorSizeStrideIS8_Lj4EEEiS8_)
        /*0014*/ 	.short	0x0160
        /*0016*/ 	.short	0x0ad0


	//----- nvinfo : EIATTR_CBANK_PARAM_SIZE
	.align		4
.L_4111:
        /*0018*/ 	.byte	0x03, 0x19
        /*001a*/ 	.short	0x0ad0


	//----- nvinfo : EIATTR_KPARAM_INFO
	.align		4
        /*001c*/ 	.byte	0x04, 0x17
        /*001e*/ 	.short	(.L_4113 - .L_4112)
.L_4112:
        /*0020*/ 	.word	0x00000000
        /*0024*/ 	.short	0x0004
        /*0026*/ 	.short	0x0acc
        /*0028*/ 	.byte	0x00, 0xf0, 0x11, 0x00


	//----- nvinfo : EIATTR_KPARAM_INFO
	.align		4
.L_4113:
        /*002c*/ 	.byte	0x04, 0x17
        /*002e*/ 	.short	(.L_4115 - .L_4114)
.L_4114:
        /*0030*/ 	.word	0x00000000
        /*0034*/ 	.short	0x0003
        /*0036*/ 	.short	0x0ac8
        /*0038*/ 	.byte	0x00, 0xf0, 0x11, 0x00


	//----- nvinfo : EIATTR_KPARAM_INFO
	.align		4
.L_4115:
        /*003c*/ 	.byte	0x04, 0x17
        /*003e*/ 	.short	(.L_4117 - .L_4116)
.L_4116:
        /*0040*/ 	.word	0x00000000
        /*0044*/ 	.short	0x0002
        /*0046*/ 	.short	0x0aa8
        /*0048*/ 	.byte	0x00, 0xf0, 0x81, 0x00


	//----- nvinfo : EIATTR_KPARAM_INFO
	.align		4
.L_4117:
        /*004c*/ 	.byte	0x04, 0x17
        /*004e*/ 	.short	(.L_4119 - .L_4118)
.L_4118:
        /*0050*/ 	.word	0x00000000
        /*0054*/ 	.short	0x0001
        /*0056*/ 	.short	0x0008
        /*0058*/ 	.byte	0x00, 0xf0, 0x81, 0x2a


	//----- nvinfo : EIATTR_KPARAM_INFO
	.align		4
.L_4119:
        /*005c*/ 	.byte	0x04, 0x17
        /*005e*/ 	.short	(.L_4121 - .L_4120)
.L_4120:
        /*0060*/ 	.word	0x00000000
        /*0064*/ 	.short	0x0000
        /*0066*/ 	.short	0x0000
        /*0068*/ 	.byte	0x00, 0xf0, 0x21, 0x00


	//----- nvinfo : EIATTR_MAXREG_COUNT
	.align		4
.L_4121:
        /*006c*/ 	.byte	0x03, 0x1b
        /*006e*/ 	.short	0x00ff


	//----- nvinfo : EIATTR_MERCURY_ISA_VERSION
	.align		4
        /*0070*/ 	.byte	0x03, 0x5f
        /*0072*/ 	.short	0x0000


	//----- nvinfo : EIATTR_EXIT_INSTR_OFFSETS
	.align		4
        /*0074*/ 	.byte	0x04, 0x1c
        /*0076*/ 	.short	(.L_4123 - .L_4122)


	//   ....[0]....
.L_4122:
        /*0078*/ 	.word	0x000000a0


	//   ....[1]....
        /*007c*/ 	.word	0x000006d0


	//   ....[2]....
        /*0080*/ 	.word	0x00001070


	//----- nvinfo : EIATTR_CRS_STACK_SIZE
	.align		4
.L_4123:
        /*0084*/ 	.byte	0x04, 0x1e
        /*0086*/ 	.short	(.L_4125 - .L_4124)
.L_4124:
        /*0088*/ 	.word	0x00000000
.L_4125:


//--------------------- .nv.info._ZN2at6native40_GLOBAL__N__2351210d_8_Shape_cu_49f7391c26CatArrayBatchedCopy_contigINS1_10OpaqueTypeILj2EEEjLi4ELi128ELi1EEEvPT_NS1_25CatArrInputTensorMetadataIS5_T0_XT2_EXT3_EEENS1_16TensorSizeStrideIS8_Lj4EEEiS8_ --------------------------
	.section	.nv.info._ZN2at6native40_GLOBAL__N__2351210d_8_Shape_cu_49f7391c26CatArrayBatchedCopy_contigINS1_10OpaqueTypeILj2EEEjLi4ELi128ELi1EEEvPT_NS1_25CatArrInputTensorMetadataIS5_T0_XT2_EXT3_EEENS1_16TensorSizeStrideIS8_Lj4EEEiS8_,"",@"SHT_CUDA_INFO"
	.sectionflags	@""
	.align	4


	//----- nvinfo : EIATTR_CUDA_API_VERSION
	.align		4
        /*0000*/ 	.byte	0x04, 0x37
        /*0002*/ 	.short	(.L_4127 - .L_4126)
.L_4126:
        /*0004*/ 	.word	0x00000082


	//----- nvinfo : EIATTR_SW2861232_WAR
	.align		4
.L_4127:
        /*0008*/ 	.byte	0x01, 0x35
	.zero		2


	//----- nvinfo : EIATTR_PARAM_CBANK
	.align		4
        /*000c*/ 	.byte	0x04, 0x0a
        /*000e*/ 	.short	(.L_4129 - .L_4128)
	.align		4
.L_4128:
        /*0010*/ 	.word	index@(.nv.constant0._ZN2at6native40_GLOBAL__N__2351210d_8_Shape_cu_49f7391c26CatArrayBatchedCopy_contigINS1_10OpaqueTypeILj2EEEjLi4ELi128ELi1EEEvPT_NS1_25CatArrInputTensorMetadataIS5_T0_XT2_EXT3_EEENS1_16TensorSizeStrideIS8_Lj4EEEiS8_)
        /*0014*/ 	.short	0x0160
        /*0016*/ 	.short	0x0ad0


	//----- nvinfo : EIATTR_CBANK_PARAM_SIZE
	.align		4
.L_4129:
        /*0018*/ 	.byte	0x03, 0x19
        /*001a*/ 	.short	0x0ad0


	//----- nvinfo : EIATTR_KPARAM_INFO
	.align		4
        /*001c*/ 	.byte	0x04, 0x17
        /*001e*/ 	.short	(.L_4131 - .L_4130)
.L_4130:
        /*0020*/ 	.word	0x00000000
        /*0024*/ 	.short	0x0004
        /*0026*/ 	.short	0x0acc
        /*0028*/ 	.byte	0x00, 0xf0, 0x11, 0x00


	//----- nvinfo : EIATTR_KPARAM_INFO
	.align		4
.L_4131:
        /*002c*/ 	.byte	0x04, 0x17
        /*002e*/ 	.short	(.L_4133 - .L_4132)
.L_4132:
        /*0030*/ 	.word	0x00000000
        /*0034*/ 	.short	0x0003
        /*0036*/ 	.short	0x0ac8
        /*0038*/ 	.byte	0x00, 0xf0, 0x11, 0x00


	//----- nvinfo : EIATTR_KPARAM_INFO
	.align		4
.L_4133:
        /*003c*/ 	.byte	0x04, 0x17
        /*003e*/ 	.short	(.L_4135 - .L_4134)
.L_4134:
        /*0040*/ 	.word	0x00000000
        /*0044*/ 	.short	0x0002
        /*0046*/ 	.short	0x0aa8
        /*0048*/ 	.byte	0x00, 0xf0, 0x81, 0x00


	//----- nvinfo : EIATTR_KPARAM_INFO
	.align		4
.L_4135:
        /*004c*/ 	.byte	0x04, 0x17
        /*004e*/ 	.short	(.L_4137 - .L_4136)
.L_4136:
        /*0050*/ 	.word	0x00000000
        /*0054*/ 	.short	0x0001
        /*0056*/ 	.short	0x0008
        /*0058*/ 	.byte	0x00, 0xf0, 0x81, 0x2a


	//----- nvinfo : EIATTR_KPARAM_INFO
	.align		4
.L_4137:
        /*005c*/ 	.byte	0x04, 0x17
        /*005e*/ 	.short	(.L_4139 - .L_4138)
.L_4138:
        /*0060*/ 	.word	0x00000000
        /*0064*/ 	.short	0x0000
        /*0066*/ 	.short	0x0000
        /*0068*/ 	.byte	0x00, 0xf0, 0x21, 0x00


	//----- nvinfo : EIATTR_MAXREG_COUNT
	.align		4
.L_4139:
        /*006c*/ 	.byte	0x03, 0x1b
        /*006e*/ 	.short	0x00ff


	//----- nvinfo : EIATTR_MERCURY_ISA_VERSION
	.align		4
        /*0070*/ 	.byte	0x03, 0x5f
        /*0072*/ 	.short	0x0000


	//----- nvinfo : EIATTR_EXIT_INSTR_OFFSETS
	.align		4
        /*0074*/ 	.byte	0x04, 0x1c
        /*0076*/ 	.short	(.L_4141 - .L_4140)


	//   ....[0]....
.L_4140:
        /*0078*/ 	.word	0x00000090


	//   ....[1]....
        /*007c*/ 	.word	0x00000640


	//----- nvinfo : EIATTR_CRS_STACK_SIZE
	.align		4
.L_4141:
        /*0080*/ 	.byte	0x04, 0x1e
        /*0082*/ 	.short	(.L_4143 - .L_4142)
.L_4142:
        /*0084*/ 	.word	0x00000000
.L_4143:


//--------------------- .nv.info._ZN2at6native40_GLOBAL__N__2351210d_8_Shape_cu_49f7391c35CatArrayBatchedCopy_alignedK_contigINS1_10OpaqueTypeILj2EEEjLi4ELi128ELi1ELi8EEEvPT_NS1_25CatArrInputTensorMetadataIS5_T0_XT2_EXT3_EEENS1_16TensorSizeStrideIS8_Lj4EEEiS8_ --------------------------
	.section	.nv.info._ZN2at6native40_GLOBAL__N__2351210d_8_Shape_cu_49f7391c35CatArrayBatchedCopy_alignedK_contigINS1_10OpaqueTypeILj2EEEjLi4ELi128ELi1ELi8EEEvPT_NS1_25CatArrInputTensorMetadataIS5_T0_XT2_EXT3_EEENS1_16TensorSizeStrideIS8_Lj4EEEiS8_,"",@"SHT_CUDA_INFO"
	.sectionflags	@""
	.align	4


	//----- nvinfo : EIATTR_CUDA_API_VERSION
	.align		4
        /*0000*/ 	.byte	0x04, 0x37
        /*0002*/ 	.short	(.L_4145 - .L_4144)
.L_4144:
        /*0004*/ 	.word	0x00000082


	//----- nvinfo : EIATTR_SW2861232_WAR
	.align		4
.L_4145:
        /*0008*/ 	.byte	0x01, 0x35
	.zero		2


	//----- nvinfo : EIATTR_PARAM_CBANK
	.align		4
        /*000c*/ 	.byte	0x04, 0x0a
        /*000e*/ 	.short	(.L_4147 - .L_4146)
	.align		4
.L_4146:
        /*0010*/ 	.word	index@(.nv.constant0._ZN2at6native40_GLOBAL__N__2351210d_8_Shape_cu_49f7391c35CatArrayBatchedCopy_alignedK_contigINS1_10OpaqueTypeILj2EEEjLi4ELi128ELi1ELi8EEEvPT_NS1_25CatArrInputTensorMetadataIS5_T0_XT2_EXT3_EEENS1_16TensorSizeStrideIS8_Lj4EEEiS8_)
        /*0014*/ 	.short	0x0160
        /*0016*/ 	.short	0x0ad0


	//----- nvinfo : EIATTR_CBANK_PARAM_SIZE
	.align		4
.L_4147:
        /*0018*/ 	.byte	0x03, 0x19
        /*001a*/ 	.short	0x0ad0


	//----- nvinfo : EIATTR_KPARAM_INFO
	.align		4
        /*001c*/ 	.byte	0x04, 0x17
        /*001e*/ 	.short	(.L_4149 - .L_4148)
.L_4148:
        /*0020*/ 	.word	0x00000000
        /*0024*/ 	.short	0x0004
        /*0026*/ 	.short	0x0acc
        /*0028*/ 	.byte	0x00, 0xf0, 0x11, 0x00


	//----- nvinfo : EIATTR_KPARAM_INFO
	.align		4
.L_4149:
        /*002c*/ 	.byte	0x04, 0x17
        /*002e*/ 	.short	(.L_4151 - .L_4150)
.L_4150:
        /*0030*/ 	.word	0x00000000
        /*0034*/ 	.short	0x0003
        /*0036*/ 	.short	0x0ac8
        /*0038*/ 	.byte	0x00, 0xf0, 0x11, 0x00


	//----- nvinfo : EIATTR_KPARAM_INFO
	.align		4
.L_4151:
        /*003c*/ 	.byte	0x04, 0x17
        /*003e*/ 	.short	(.L_4153 - .L_4152)
.L_4152:
        /*0040*/ 	.word	0x00000000
        /*0044*/ 	.short	0x0002
        /*0046*/ 	.short	0x0aa8
        /*0048*/ 	.byte	0x00, 0xf0, 0x81, 0x00


	//----- nvinfo : EIATTR_KPARAM_INFO
	.align		4
.L_4153:
        /*004c*/ 	.byte	0x04, 0x17
        /*004e*/ 	.short	(.L_4155 - .L_4154)
.L_4154:
        /*0050*/ 	.word	0x00000000
        /*0054*/ 	.short	0x0001
        /*0056*/ 	.short	0x0008
        /*0058*/ 	.byte	0x00, 0xf0, 0x81, 0x2a


	//----- nvinfo : EIATTR_KPARAM_INFO
	.align		4
.L_4155:
        /*005c*/ 	.byte	0x04, 0x17
        /*005e*/ 	.short	(.L_4157 - .L_4156)
.L_4156:
        /*0060*/ 	.word	0x00000000
        /*0064*/ 	.short	0x0000
        /*0066*/ 	.short	0x0000
        /*0068*/ 	.byte	0x00, 0xf0, 0x21, 0x00


	//----- nvinfo : EIATTR_MAXREG_COUNT
	.align		4
.L_4157:
        /*006c*/ 	.byte	0x03, 0x1b
        /*006e*/ 	.short	0x00ff


	//----- nvinfo : EIATTR_MERCURY_ISA_VERSION
	.align		4
        /*0070*/ 	.byte	0x03, 0x5f
        /*0072*/ 	.short	0x0000


	//----- nvinfo : EIATTR_EXIT_INSTR_OFFSETS
	.align		4
        /*0074*/ 	.byte	0x04, 0x1c
        /*0076*/ 	.short	(.L_4159 - .L_4158)


	//   ....[0]....
.L_4158:
        /*0078*/ 	.word	0x000000a0


	//   ....[1]....
        /*007c*/ 	.word	0x00000e90


	//   ....[2]....
        /*0080*/ 	.word	0x00001490


	//   ....[3]....
        /*0084*/ 	.word	0x00002240


	//----- nvinfo : EIATTR_CRS_STACK_SIZE
	.align		4
.L_4159:
        /*0088*/ 	.byte	0x04, 0x1e
        /*008a*/ 	.short	(.L_4161 - .L_4160)
.L_4160:
        /*008c*/ 	.word	0x00000000
.L_4161:


//--------------------- .nv.info._ZN2at6native40_GLOBAL__N__2351210d_8_Shape_cu_49f7391c35CatArrayBatchedCopy_alignedK_contigINS1_10OpaqueTypeILj2EEEjLi4ELi128ELi1ELi16EEEvPT_NS1_25CatArrInputTensorMetadataIS5_T0_XT2_EXT3_EEENS1_16TensorSizeStrideIS8_Lj4EEEiS8_ --------------------------
	.section	.nv.info._ZN2at6native40_GLOBAL__N__2351210d_8_Shape_cu_49f7391c35CatArrayBatchedCopy_alignedK_contigINS1_10OpaqueTypeILj2EEEjLi4ELi128ELi1ELi16EEEvPT_NS1_25CatArrInputTensorMetadataIS5_T0_XT2_EXT3_EEENS1_16TensorSizeStrideIS8_Lj4EEEiS8_,"",@"SHT_CUDA_INFO"
	.sectionflags	@""
	.align	4


	//----- nvinfo : EIATTR_CUDA_API_VERSION
	.align		4
        /*0000*/ 	.byte	0x04, 0x37
        /*0002*/ 	.short	(.L_4163 - .L_4162)
.L_4162:
        /*0004*/ 	.word	0x00000082


	//----- nvinfo : EIATTR_SW2861232_WAR
	.align		4
.L_4163:
        /*0008*/ 	.byte	0x01, 0x35
	.zero		2


	//----- nvinfo : EIATTR_PARAM_CBANK
	.align		4
        /*000c*/ 	.byte	0x04, 0x0a
        /*000e*/ 	.short	(.L_4165 - .L_4164)
	.align		4
.L_4164:
        /*0010*/ 	.word	index@(.nv.constant0._ZN2at6native40_GLOBAL__N__2351210d_8_Shape_cu_49f7391c35CatArrayBatchedCopy_alignedK_contigINS1_10OpaqueTypeILj2EEEjLi4ELi128ELi1ELi16EEEvPT_NS1_25CatArrInputTensorMetadataIS5_T0_XT2_EXT3_EEENS1_16TensorSizeStrideIS8_Lj4EEEiS8_)
        /*0014*/ 	.short	0x0160
        /*0016*/ 	.short	0x0ad0


	//----- nvinfo : EIATTR_CBANK_PARAM_SIZE
	.align		4
.L_4165:
        /*0018*/ 	.byte	0x03, 0x19
        /*001a*/ 	.short	0x0ad0


	//----- nvinfo : EIATTR_KPARAM_INFO
	.align		4
        /*001c*/ 	.byte	0x04, 0x17
        /*001e*/ 	.short	(.L_4167 - .L_4166)
.L_4166:
        /*0020*/ 	.word	0x00000000
        /*0024*/ 	.short	0x0004
        /*0026*/ 	.short	0x0acc
        /*0028*/ 	.byte	0x00, 0xf0, 0x11, 0x00


	//----- nvinfo : EIATTR_KPARAM_INFO
	.align		4
.L_4167:
        /*002c*/ 	.byte	0x04, 0x17
        /*002e*/ 	.short	(.L_4169 - .L_4168)
.L_4168:
        /*0030*/ 	.word	0x00000000
        /*0034*/ 	.short	0x0003
        /*0036*/ 	.short	0x0ac8
        /*0038*/ 	.byte	0x00, 0xf0, 0x11, 0x00


	//----- nvinfo : EIATTR_KPARAM_INFO
	.align		4
.L_4169:
        /*003c*/ 	.byte	0x04, 0x17
        /*003e*/ 	.short	(.L_4171 - .L_4170)
.L_4170:
        /*0040*/ 	.word	0x00000000
        /*0044*/ 	.short	0x0002
        /*0046*/ 	.short	0x0aa8
        /*0048*/ 	.byte	0x00, 0xf0, 0x81, 0x00


	//----- nvinfo : EIATTR_KPARAM_INFO
	.align		4
.L_4171:
        /*004c*/ 	.byte	0x04, 0x17
        /*004e*/ 	.short	(.L_4173 - .L_4172)
.L_4172:
        /*0050*/ 	.word	0x00000000
        /*0054*/ 	.short	0x0001
        /*0056*/ 	.short	0x0008
        /*0058*/ 	.byte	0x00, 0xf0, 0x81, 0x2a


	//----- nvinfo : EIATTR_KPARAM_INFO
	.align		4
.L_4173:
        /*005c*/ 	.byte	0x04, 0x17
        /*005e*/ 	.short	(.L_4175 - .L_4174)
.L_4174:
        /*0060*/ 	.word	0x00000000
        /*0064*/ 	.short	0x0000
        /*0066*/ 	.short	0x0000
        /*0068*/ 	.byte	0x00, 0xf0, 0x21, 0x00


	//----- nvinfo : EIATTR_MAXREG_COUNT
	.align		4
.L_4175:
        /*006c*/ 	.byte	0x03, 0x1b
        /*006e*/ 	.short	0x00ff


	//----- nvinfo : EIATTR_MERCURY_ISA_VERSION
	.align		4
        /*0070*/ 	.byte	0x03, 0x5f
        /*0072*/ 	.short	0x0000


	//----- nvinfo : EIATTR_EXIT_INSTR_OFFSETS
	.align		4
        /*0074*/ 	.byte	0x04, 0x1c
        /*0076*/ 	.short	(.L_4177 - .L_4176)


	//   ....[0]....
.L_4176:
        /*0078*/ 	.word	0x000000a0


	//   ....[1]....
        /*007c*/ 	.word	0x00001aa0


	//   ....[2]....
        /*0080*/ 	.word	0x000020a0


	//   ....[3]....
        /*0084*/ 	.word	0x00002e40


	//----- nvinfo : EIATTR_CRS_STACK_SIZE
	.align		4
.L_4177:
        /*0088*/ 	.byte	0x04, 0x1e
        /*008a*/ 	.short	(.L_4179 - .L_4178)
.L_4178:
        /*008c*/ 	.word	0x00000000
.L_4179:


//--------------------- .nv.info._ZN2at6native40_GLOBAL__N__2351210d_8_Shape_cu_49f7391c30CatArrayBatchedCopy_vectorizedINS1_10OpaqueTypeILj2EEEjLi4ELi128ELi1ELi16ELi8EEEvPcNS1_25CatArrInputTensorMetadataIT_T0_XT2_EXT3_EEENS1_16TensorSizeStrideIS8_Lj4EEEiS8_ --------------------------
	.section	.nv.info._ZN2at6native40_GLOBAL__N__2351210d_8_Shape_cu_49f7391c30CatArrayBatchedCopy_vectorizedINS1_10OpaqueTypeILj2EEEjLi4ELi128ELi1ELi16ELi8EEEvPcNS1_25CatArrInputTensorMetadataIT_T0_XT2_EXT3_EEENS1_16TensorSizeStrideIS8_Lj4EEEiS8_,"",@"SHT_CUDA_INFO"
	.sectionflags	@""
	.align	4


	//----- nvinfo : EIATTR_CUDA_API_VERSION
	.align		4
        /*0000*/ 	.byte	0x04, 0x37
        /*0002*/ 	.short	(.L_4181 - .L_4180)
.L_4180:
        /*0004*/ 	.word	0x00000082


	//----- nvinfo : EIATTR_SW2861232_WAR
	.align		4
.L_4181:
        /*0008*/ 	.byte	0x01, 0x35
	.zero		2


	//----- nvinfo : EIATTR_PARAM_CBANK
	.align		4
        /*000c*/ 	.byte	0x04, 0x0a
        /*000e*/ 	.short	(.L_4183 - .L_4182)
	.align		4
.L_4182:
        /*0010*/ 	.word	index@(.nv.constant0._ZN2at6native40_GLOBAL__N__2351210d_8_Shape_cu_49f7391c30CatArrayBatchedCopy_vectorizedINS1_10OpaqueTypeILj2EEEjLi4ELi128ELi1ELi16ELi8EEEvPcNS1_25CatArrInputTensorMetadataIT_T0_XT2_EXT3_EEENS1_16TensorSizeStrideIS8_Lj4EEEiS8_)
        /*0014*/ 	.short	0x0160
        /*0016*/ 	.short	0x0ad0


	//----- nvinfo : EIATTR_CBANK_PARAM_SIZE
	.align		4
.L_4183:
        /*0018*/ 	.byte	0x03, 0x19
        /*001a*/ 	.short	0x0ad0


	//----- nvinfo : EIATTR_KPARAM_INFO
	.align		4
        /*001c*/ 	.byte	0x04, 0x17
        /*001e*/ 	.short	(.L_4185 - .L_4184)
.L_4184:
        /*0020*/ 	.word	0x00000000
        /*0024*/ 	.short	0x0004
        /*0026*/ 	.short	0x0acc
        /*0028*/ 	.byte	0x00, 0xf0, 0x11, 0x00


	//----- nvinfo : EIATTR_KPARAM_INFO
	.align		4
.L_4185:
        /*002c*/ 	.byte	0x04, 0x17
        /*002e*/ 	.short	(.L_4187 - .L_4186)
.L_4186:
        /*0030*/ 	.word	0x00000000
        /*0034*/ 	.short	0x0003
        /*0036*/ 	.short	0x0ac8
        /*0038*/ 	.byte	0x00, 0xf0, 0x11, 0x00


	//----- nvinfo : EIATTR_KPARAM_INFO
	.align		4
.L_4187:
        /*003c*/ 	.byte	0x04, 0x17
        /*003e*/ 	.short	(.L_4189 - .L_4188)
.L_4188:
        /*0040*/ 	.word	0x00000000
        /*0044*/ 	.short	0x0002
        /*0046*/ 	.short	0x0aa8
        /*0048*/ 	.byte	0x00, 0xf0, 0x81, 0x00


	//----- nvinfo : EIATTR_KPARAM_INFO
	.align		4
.L_4189:
        /*004c*/ 	.byte	0x04, 0x17
        /*004e*/ 	.short	(.L_4191 - .L_4190)
.L_4190:
        /*0050*/ 	.word	0x00000000
        /*0054*/ 	.short	0x0001
        /*0056*/ 	.short	0x0008
        /*0058*/ 	.byte	0x00, 0xf0, 0x81, 0x2a


	//----- nvinfo : EIATTR_KPARAM_INFO
	.align		4
.L_4191:
        /*005c*/ 	.byte	0x04, 0x17
        /*005e*/ 	.short	(.L_4193 - .L_4192)
.L_4192:
        /*0060*/ 	.word	0x00000000
        /*0064*/ 	.short	0x0000
        /*0066*/ 	.short	0x0000
        /*0068*/ 	.byte	0x00, 0xf0, 0x21, 0x00


	//----- nvinfo : EIATTR_MAXREG_COUNT
	.align		4
.L_4193:
        /*006c*/ 	.byte	0x03, 0x1b
        /*006e*/ 	.short	0x00ff


	//----- nvinfo : EIATTR_MERCURY_ISA_VERSION
	.align		4
        /*0070*/ 	.byte	0x03, 0x5f
        /*0072*/ 	.short	0x0000


	//----- nvinfo : EIATTR_EXIT_INSTR_OFFSETS
	.align		4
        /*0074*/ 	.byte	0x04, 0x1c
        /*0076*/ 	.short	(.L_4195 - .L_4194)


	//   ....[0]....
.L_4194:
        /*0078*/ 	.word	0x000000a0


	//   ....[1]....
        /*007c*/ 	.word	0x00000680


	//----- nvinfo : EIATTR_CRS_STACK_SIZE
	.align		4
.L_4195:
        /*0080*/ 	.byte	0x04, 0x1e
        /*0082*/ 	.short	(.L_4197 - .L_4196)
.L_4196:
        /*0084*/ 	.word	0x00000000
.L_4197:


//--------------------- .nv.info._ZN2at6native40_GLOBAL__N__2351210d_8_Shape_cu_49f7391c19CatArrayBatchedCopyINS1_10OpaqueTypeILj2EEEjLi3ELi128ELi1EEEvPT_NS1_25CatArrInputTensorMetadataIS5_T0_XT2_EXT3_EEENS1_16TensorSizeStrideIS8_Lj4EEEiS8_ --------------------------
	.section	.nv.info._ZN2at6native40_GLOBAL__N__2351210d_8_Shape_cu_49f7391c19CatArrayBatchedCopyINS1_10OpaqueTypeILj2EEEjLi3ELi128ELi1EEEvPT_NS1_25CatArrInputTensorMetadataIS5_T0_XT2_EXT3_EEENS1_16TensorSizeStrideIS8_Lj4EEEiS8_,"",@"SHT_CUDA_INFO"
	.sectionflags	@""
	.align	4


	//----- nvinfo : EIATTR_CUDA_API_VERSION
	.align		4
        /*0000*/ 	.byte	0x04, 0x37
        /*0002*/ 	.short	(.L_4199 - .L_4198)
.L_4198:
        /*0004*/ 	.word	0x00000082


	//----- nvinfo : EIATTR_SW2861232_WAR
	.align		4
.L_4199:
        /*0008*/ 	.byte	0x01, 0x35
	.zero		2


	//----- nvinfo : EIATTR_PARAM_CBANK
	.align		4
        /*000c*/ 	.byte	0x04, 0x0a
        /*000e*/ 	.short	(.L_4201 - .L_4200)
	.align		4
.L_4200:
        /*0010*/ 	.word	index@(.nv.constant0._ZN2at6native40_GLOBAL__N__2351210d_8_Shape_cu_49f7391c19CatArrayBatchedCopyINS1_10OpaqueTypeILj2EEEjLi3ELi128ELi1EEEvPT_NS1_25CatArrInputTensorMetadataIS5_T0_XT2_EXT3_EEENS1_16TensorSizeStrideIS8_Lj4EEEiS8_)
        /*0014*/ 	.short	0x0160
        /*0016*/ 	.short	0x0ad0


	//----- nvinfo : EIATTR_CBANK_PARAM_SIZE
	.align		4
.L_4201:
        /*0018*/ 	.byte	0x03, 0x19
        /*001a*/ 	.short	0x0ad0


	//----- nvinfo : EIATTR_KPARAM_INFO
	.align		4
        /*001c*/ 	.byte	0x04, 0x17
        /*001e*/ 	.short	(.L_4203 - .L_4202)
.L_4202:
        /*0020*/ 	.word	0x00000000
        /*0024*/ 	.short	0x0004
        /*0026*/ 	.short	0x0acc
        /*0028*/ 	.byte	0x00, 0xf0, 0x11, 0x00


	//----- nvinfo : EIATTR_KPARAM_INFO
	.align		4
.L_4203:
        /*002c*/ 	.byte	0x04, 0x17
        /*002e*/ 	.short	(.L_4205 - .L_4204)
.L_4204:
        /*0030*/ 	.word	0x00000000
        /*0034*/ 	.short	0x0003
        /*0036*/ 	.short	0x0ac8
        /*0038*/ 	.byte	0x00, 0xf0, 0x11, 0x00


	//----- nvinfo : EIATTR_KPARAM_INFO
	.align		4
.L_4205:
        /*003c*/ 	.byte	0x04, 0x17
        /*003e*/ 	.short	(.L_4207 - .L_4206)
.L_4206:
        /*0040*/ 	.word	0x00000000
        /*0044*/ 	.short	0x0002
        /*0046*/ 	.short	0x0aa8
        /*0048*/ 	.byte	0x00, 0xf0, 0x81, 0x00


	//----- nvinfo : EIATTR_KPARAM_INFO
	.align		4
.L_4207:
        /*004c*/ 	.byte	0x04, 0x17
        /*004e*/ 	.short	(.L_4209 - .L_4208)
.L_4208:
        /*0050*/ 	.word	0x00000000
        /*0054*/ 	.short	0x0001
        /*0056*/ 	.short	0x0008
        /*0058*/ 	.byte	0x00, 0xf0, 0x81, 0x2a


	//----- nvinfo : EIATTR_KPARAM_INFO
	.align		4
.L_4209:
        /*005c*/ 	.byte	0x04, 0x17
        /*005e*/ 	.short	(.L_4211 - .L_4210)
.L_4210:
        /*0060*/ 	.word	0x00000000
        /*0064*/ 	.short	0x0000
        /*0066*/ 	.short	0x0000
        /*0068*/ 	.byte	0x00, 0xf0, 0x21, 0x00


	//----- nvinfo : EIATTR_MAXREG_COUNT
	.align		4
.L_4211:
        /*006c*/ 	.byte	0x03, 0x1b
        /*006e*/ 	.short	0x00ff


	//----- nvinfo : EIATTR_MERCURY_ISA_VERSION
	.align		4
        /*0070*/ 	.byte	0x03, 0x5f
        /*0072*/ 	.short	0x0000


	//----- nvinfo : EIATTR_EXIT_INSTR_OFFSETS
	.align		4
        /*0074*/ 	.byte	0x04, 0x1c
        /*0076*/ 	.short	(.L_4213 - .L_4212)


	//   ....[0]....
.L_4212:
        /*0078*/ 	.word	0x00000090


	//   ....[1]....
        /*007c*/ 	.word	0x000004f0


	//   ....[2]....
        /*0080*/ 	.word	0x00000b80


	//----- nvinfo : EIATTR_CRS_STACK_SIZE
	.align		4
.L_4213:
        /*0084*/ 	.byte	0x04, 0x1e
        /*0086*/ 	.short	(.L_4215 - .L_4214)
.L_4214:
        /*0088*/ 	.word	0x00000000
.L_4215:


//--------------------- .nv.info._ZN2at6native40_GLOBAL__N__2351210d_8_Shape_cu_49f7391c26CatArrayBatchedCopy_contigINS1_10OpaqueTypeILj2EEEjLi3ELi128ELi1EEEvPT_NS1_25CatArrInputTensorMetadataIS5_T0_XT2_EXT3_EEENS1_16TensorSizeStrideIS8_Lj4EEEiS8_ --------------------------
	.section	.nv.info._ZN2at6native40_GLOBAL__N__2351210d_8_Shape_cu_49f7391c26CatArrayBatchedCopy_contigINS1_10OpaqueTypeILj2EEEjLi3ELi128ELi1EEEvPT_NS1_25CatArrInputTensorMetadataIS5_T0_XT2_EXT3_EEENS1_16TensorSizeStrideIS8_Lj4EEEiS8_,"",@"SHT_CUDA_INFO"
	.sectionflags	@""
	.align	4


	//----- nvinfo : EIATTR_CUDA_API_VERSION
	.align		4
        /*0000*/ 	.byte	0x04, 0x37
        /*0002*/ 	.short	(.L_4217 - .L_4216)
.L_4216:
        /*0004*/ 	.word	0x00000082


	//----- nvinfo : EIATTR_SW2861232_WAR
	.align		4
.L_4217:
        /*0008*/ 	.byte	0x01, 0x35
	.zero		2


	//----- nvinfo : EIATTR_PARAM_CBANK
	.align		4
        /*000c*/ 	.byte	0x04, 0x0a
        /*000e*/ 	.short	(.L_4219 - .L_4218)
	.align		4
.L_4218:
        /*0010*/ 	.word	index@(.nv.constant0._ZN2at6native40_GLOBAL__N__2351210d_8_Shape_cu_49f7391c26CatArrayBatchedCopy_contigINS1_10OpaqueTypeILj2EEEjLi3ELi128ELi1EEEvPT_NS1_25CatArrInputTensorMetadataIS5_T0_XT2_EXT3_EEENS1_16TensorSizeStrideIS8_Lj4EEEiS8_)
        /*0014*/ 	.short	0x0160
        /*0016*/ 	.short	0x0ad0


	//----- nvinfo : EIATTR_CBANK_PARAM_SIZE
	.align		4
.L_4219:
        /*0018*/ 	.byte	0x03, 0x19
        /*001a*/ 	.short	0x0ad0


	//----- nvinfo : EIATTR_KPARAM_INFO
	.align		4
        /*001c*/ 	.byte	0x04, 0x17
        /*001e*/ 	.short	(.L_4221 - .L_4220)
.L_4220:
        /*0020*/ 	.word	0x00000000
        /*0024*/ 	.short	0x0004
        /*0026*/ 	.short	0x0acc
        /*0028*/ 	.byte	0x00, 0xf0, 0x11, 0x00


	//----- nvinfo : EIATTR_KPARAM_INFO
	.align		4
.L_4221:
        /*002c*/ 	.byte	0x04, 0x17
        /*002e*/ 	.short	(.L_4223 - .L_4222)
.L_4222:
        /*0030*/ 	.word	0x00000000
        /*0034*/ 	.short	0x0003
        /*0036*/ 	.short	0x0ac8
        /*0038*/ 	.byte	0x00, 0xf0, 0x11, 0x00


	//----- nvinfo : EIATTR_KPARAM_INFO
	.align		4
.L_4223:
        /*003c*/ 	.byte	0x04, 0x17
        /*003e*/ 	.short	(.L_4225 - .L_4224)
.L_4224:
        /*0040*/ 	.word	0x00000000
        /*0044*/ 	.short	0x0002
        /*0046*/ 	.short	0x0aa8
        /*0048*/ 	.byte	0x00, 0xf0, 0x81, 0x00


	//----- nvinfo : EIATTR_KPARAM_INFO
	.align		4
.L_4225:
        /*004c*/ 	.byte	0x04, 0x17
        /*004e*/ 	.short	(.L_4227 - .L_4226)
.L_4226:
        /*0050*/ 	.word	0x00000000
        /*0054*/ 	.short	0x0001
        /*0056*/ 	.short	0x0008
        /*0058*/ 	.byte	0x00, 0xf0, 0x81, 0x2a


	//----- nvinfo : EIATTR_KPARAM_INFO
	.align		4
.L_4227:
        /*005c*/ 	.byte	0x04, 0x17
        /*005e*/ 	.short	(.L_4229 - .L_4228)
.L_4228:
        /*0060*/ 	.word	0x00000000
        /*0064*/ 	.short	0x0000
        /*0066*/ 	.short	0x0000
        /*0068*/ 	.byte	0x00, 0xf0, 0x21, 0x00


	//----- nvinfo : EIATTR_MAXREG_COUNT
	.align		4
.L_4229:
        /*006c*/ 	.byte	0x03, 0x1b
        /*006e*/ 	.short	0x00ff


	//----- nvinfo : EIATTR_MERCURY_ISA_VERSION
	.align		4
        /*0070*/ 	.byte	0x03, 0x5f
        /*0072*/ 	.short	0x0000


	//----- nvinfo : EIATTR_EXIT_INSTR_OFFSETS
	.align		4
        /*0074*/ 	.byte	0x04, 0x1c
        /*0076*/ 	.short	(.L_4231 - .L_4230)


	//   ....[0]....
.L_4230:
        /*0078*/ 	.word	0x00000090


	//   ....[1]....
        /*007c*/ 	.word	0x000004d0


	//----- nvinfo : EIATTR_CRS_STACK_SIZE
	.align		4
.L_4231:
        /*0080*/ 	.byte	0x04, 0x1e
        /*0082*/ 	.short	(.L_4233 - .L_4232)
.L_4232:
        /*0084*/ 	.word	0x00000000
.L_4233:


//--------------------- .nv.info._ZN2at6native40_GLOBAL__N__2351210d_8_Shape_cu_49f7391c35CatArrayBatchedCopy_alignedK_contigINS1_10OpaqueTypeILj2EEEjLi3ELi128ELi1ELi8EEEvPT_NS1_25CatArrInputTensorMetadataIS5_T0_XT2_EXT3_EEENS1_16TensorSizeStrideIS8_Lj4EEEiS8_ --------------------------
	.section	.nv.info._ZN2at6native40_GLOBAL__N__2351210d_8_Shape_cu_49f7391c35CatArrayBatchedCopy_alignedK_contigINS1_10OpaqueTypeILj2EEEjLi3ELi128ELi1ELi8EEEvPT_NS1_25CatArrInputTensorMetadataIS5_T0_XT2_EXT3_EEENS1_16TensorSizeStrideIS8_Lj4EEEiS8_,"",@"SHT_CUDA_INFO"
	.sectionflags	@""
	.align	4


	//----- nvinfo : EIATTR_CUDA_API_VERSION
	.align		4
        /*0000*/ 	.byte	0x04, 0x37
        /*0002*/ 	.short	(.L_4235 - .L_4234)
.L_4234:
        /*0004*/ 	.word	0x00000082


	//----- nvinfo : EIATTR_SW2861232_WAR
	.align		4
.L_4235:
        /*0008*/ 	.byte	0x01, 0x35
	.zero		2


	//----- nvinfo : EIATTR_PARAM_CBANK
	.align		4
        /*000c*/ 	.byte	0x04, 0x0a
        /*000e*/ 	.short	(.L_4237 - .L_4236)
	.align		4
.L_4236:
        /*0010*/ 	.word	index@(.nv.constant0._ZN2at6native40_GLOBAL__N__2351210d_8_Shape_cu_49f7391c35CatArrayBatchedCopy_alignedK_contigINS1_10OpaqueTypeILj2EEEjLi3ELi128ELi1ELi8EEEvPT_NS1_25CatArrInputTensorMetadataIS5_T0_XT2_EXT3_EEENS1_16TensorSizeStrideIS8_Lj4EEEiS8_)
        /*0014*/ 	.short	0x0160
        /*0016*/ 	.short	0x0ad0


	//----- nvinfo : EIATTR_CBANK_PARAM_SIZE
	.align		4
.L_4237:
        /*0018*/ 	.byte	0x03, 0x19
        /*001a*/ 	.short	0x0ad0


	//----- nvinfo : EIATTR_KPARAM_INFO
	.align		4
        /*001c*/ 	.byte	0x04, 0x17
        /*001e*/ 	.short	(.L_4239 - .L_4238)
.L_4238:
        /*0020*/ 	.word	0x00000000
        /*0024*/ 	.short	0x0004
        /*0026*/ 	.short	0x0acc
        /*0028*/ 	.byte	0x00, 0xf0, 0x11, 0x00


	//----- nvinfo : EIATTR_KPARAM_INFO
	.align		4
.L_4239:
        /*002c*/ 	.byte	0x04, 0x17
        /*002e*/ 	.short	(.L_4241 - .L_4240)
.L_4240:
        /*0030*/ 	.word	0x00000000
        /*0034*/ 	.short	0x0003
        /*0036*/ 	.short	0x0ac8
        /*0038*/ 	.byte	0x00, 0xf0, 0x11, 0x00


	//----- nvinfo : EIATTR_KPARAM_INFO
	.align		4
.L_4241:
        /*003c*/ 	.byte	0x04, 0x17
        /*003e*/ 	.short	(.L_4243 - .L_4242)
.L_4242:
        /*0040*/ 	.word	0x00000000
        /*0044*/ 	.short	0x0002
        /*0046*/ 	.short	0x0aa8
        /*0048*/ 	.byte	0x00, 0xf0, 0x81, 0x00


	//----- nvinfo : EIATTR_KPARAM_INFO
	.align		4
.L_4243:
        /*004c*/ 	.byte	0x04, 0x17
        /*004e*/ 	.short	(.L_4245 - .L_4244)
.L_4244:
        /*0050*/ 	.word	0x00000000
        /*0054*/ 	.short	0x0001
        /*0056*/ 	.short	0x0008
        /*0058*/ 	.byte	0x00, 0xf0, 0x81, 0x2a


	//----- nvinfo : EIATTR_KPARAM_INFO
	.align		4
.L_4245:
        /*005c*/ 	.byte	0x04, 0x17
        /*005e*/ 	.short	(.L_4247 - .L_4246)
.L_4246:
        /*0060*/ 	.word	0x00000000
        /*0064*/ 	.short	0x0000
        /*0066*/ 	.short	0x0000
        /*0068*/ 	.byte	0x00, 0xf0, 0x21, 0x00


	//----- nvinfo : EIATTR_MAXREG_COUNT
	.align		4
.L_4247:
        /*006c*/ 	.byte	0x03, 0x1b
        /*006e*/ 	.short	0x00ff


	//----- nvinfo : EIATTR_MERCURY_ISA_VERSION
	.align		4
        /*0070*/ 	.byte	0x03, 0x5f
        /*0072*/ 	.short	0x0000


	//----- nvinfo : EIATTR_EXIT_INSTR_OFFSETS
	.align		4
        /*0074*/ 	.byte	0x04, 0x1c
        /*0076*/ 	.short	(.L_4249 - .L_4248)


	//   ....[0]....
.L_4248:
        /*0078*/ 	.word	0x000000a0


	//   ....[1]....
        /*007c*/ 	.word	0x00000ad0


	//   ....[2]....
        /*0080*/ 	.word	0x00000f60


	//   ....[3]....
        /*0084*/ 	.word	0x00001930


	//----- nvinfo : EIATTR_CRS_STACK_SIZE
	.align		4
.L_4249:
        /*0088*/ 	.byte	0x04, 0x1e
        /*008a*/ 	.short	(.L_4251 - .L_4250)
.L_4250:
        /*008c*/ 	.word	0x00000000
.L_4251:


//--------------------- .nv.info._ZN2at6native40_GLOBAL__N__2351210d_8_Shape_cu_49f7391c35CatArrayBatchedCopy_alignedK_contigINS1_10OpaqueTypeILj2EEEjLi3ELi128ELi1ELi16EEEvPT_NS1_25CatArrInputTensorMetadataIS5_T0_XT2_EXT3_EEENS1_16TensorSizeStrideIS8_Lj4EEEiS8_ --------------------------
	.section	.nv.info._ZN2at6native40_GLOBAL__N__2351210d_8_Shape_cu_49f7391c35CatArrayBatchedCopy_alignedK_contigINS1_10OpaqueTypeILj2EEEjLi3ELi128ELi1ELi16EEEvPT_NS1_25CatArrInputTensorMetadataIS5_T0_XT2_EXT3_EEENS1_16TensorSizeStrideIS8_Lj4EEEiS8_,"",@"SHT_CUDA_INFO"
	.sectionflags	@""
	.align	4


	//----- nvinfo : EIATTR_CUDA_API_VERSION
	.align		4
        /*0000*/ 	.byte	0x04, 0x37
        /*0002*/ 	.short	(.L_4253 - .L_4252)
.L_4252:
        /*0004*/ 	.word	0x00000082


	//----- nvinfo : EIATTR_SW2861232_WAR
	.align		4
.L_4253:
        /*0008*/ 	.byte	0x01, 0x35
	.zero		2


	//----- nvinfo : EIATTR_PARAM_CBANK
	.align		4
        /*000c*/ 	.byte	0x04, 0x0a
        /*000e*/ 	.short	(.L_4255 - .L_4254)
	.align		4
.L_4254:
        /*0010*/ 	.word	index@(.nv.constant0._ZN2at6native40_GLOBAL__N__2351210d_8_Shape_cu_49f7391c35CatArrayBatchedCopy_alignedK_contigINS1_10OpaqueTypeILj2EEEjLi3ELi128ELi1ELi16EEEvPT_NS1_25CatArrInputTensorMetadataIS5_T0_XT2_EXT3_EEENS1_16TensorSizeStrideIS8_Lj4EEEiS8_)
        /*0014*/ 	.short	0x0160
        /*0016*/ 	.short	0x0ad0


	//----- nvinfo : EIATTR_CBANK_PARAM_SIZE
	.align		4
.L_4255:
        /*0018*/ 	.byte	0x03, 0x19
        /*001a*/ 	.short	0x0ad0


	//----- nvinfo : EIATTR_KPARAM_INFO
	.align		4
        /*001c*/ 	.byte	0x04, 0x17
        /*001e*/ 	.short	(.L_4257 - .L_4256)
.L_4256:
        /*0020*/ 	.word	0x00000000
        /*0024*/ 	.short	0x0004
        /*0026*/ 	.short	0x0acc
        /*0028*/ 	.byte	0x00, 0xf0, 0x11, 0x00


	//----- nvinfo : EIATTR_KPARAM_INFO
	.align		4
.L_4257:
        /*002c*/ 	.byte	0x04, 0x17
        /*002e*/ 	.short	(.L_4259 - .L_4258)
.L_4258:
        /*0030*/ 	.word	0x00000000
        /*0034*/ 	.short	0x0003
        /*0036*/ 	.short	0x0ac8
        /*0038*/ 	.byte	0x00, 0xf0, 0x11, 0x00


	//----- nvinfo : EIATTR_KPARAM_INFO
	.align		4
.L_4259:
        /*003c*/ 	.byte	0x04, 0x17
        /*003e*/ 	.short	(.L_4261 - .L_4260)
.L_4260:
        /*0040*/ 	.word	0x00000000
        /*0044*/ 	.short	0x0002
        /*0046*/ 	.short	0x0aa8
        /*0048*/ 	.byte	0x00, 0xf0, 0x81, 0x00


	//----- nvinfo : EIATTR_KPARAM_INFO
	.align		4
.L_4261:
        /*004c*/ 	.byte	0x04, 0x17
        /*004e*/ 	.short	(.L_4263 - .L_4262)
.L_4262:
        /*0050*/ 	.word	0x00000000
        /*0054*/ 	.short	0x0001
        /*0056*/ 	.short	0x0008
        /*0058*/ 	.byte	0x00, 0xf0, 0x81, 0x2a


	//----- nvinfo : EIATTR_KPARAM_INFO
	.align		4
.L_4263:
        /*005c*/ 	.byte	0x04, 0x17
        /*005e*/ 	.short	(.L_4265 - .L_4264)
.L_4264:
        /*0060*/ 	.word	0x00000000
        /*0064*/ 	.short	0x0000
        /*0066*/ 	.short	0x0000
        /*0068*/ 	.byte	0x00, 0xf0, 0x21, 0x00


	//----- nvinfo : EIATTR_MAXREG_COUNT
	.align		4
.L_4265:
        /*006c*/ 	.byte	0x03, 0x1b
        /*006e*/ 	.short	0x00ff


	//----- nvinfo : EIATTR_MERCURY_ISA_VERSION
	.align		4
        /*0070*/ 	.byte	0x03, 0x5f
        /*0072*/ 	.short	0x0000


	//----- nvinfo : EIATTR_EXIT_INSTR_OFFSETS
	.align		4
        /*0074*/ 	.byte	0x04, 0x1c
        /*0076*/ 	.short	(.L_4267 - .L_4266)


	//   ....[0]....
.L_4266:
        /*0078*/ 	.word	0x000000a0


	//   ....[1]....
        /*007c*/ 	.word	0x000013d0


	//   ....[2]....
        /*0080*/ 	.word	0x00001860


	//   ....[3]....
        /*0084*/ 	.word	0x00002230


	//----- nvinfo : EIATTR_CRS_STACK_SIZE
	.align		4
.L_4267:
        /*0088*/ 	.byte	0x04, 0x1e
        /*008a*/ 	.short	(.L_4269 - .L_4268)
.L_4268:
        /*008c*/ 	.word	0x00000000
.L_4269:


//--------------------- .nv.info._ZN2at6native40_GLOBAL__N__2351210d_8_Shape_cu_49f7391c30CatArrayBatchedCopy_vectorizedINS1_10OpaqueTypeILj2EEEjLi3ELi128ELi1ELi16ELi8EEEvPcNS1_25CatArrInputTensorMetadataIT_T0_XT2_EXT3_EEENS1_16TensorSizeStrideIS8_Lj4EEEiS8_ --------------------------
	.section	.nv.info._ZN2at6native40_GLOBAL__N__2351210d_8_Shape_cu_49f7391c30CatArrayBatchedCopy_vectorizedINS1_10OpaqueTypeILj2EEEjLi3ELi128ELi1ELi16ELi8EEEvPcNS1_25CatArrInputTensorMetadataIT_T0_XT2_EXT3_EEENS1_16TensorSizeStrideIS8_Lj4EEEiS8_,"",@"SHT_CUDA_INFO"
	.sectionflags	@""
	.align	4


	//----- nvinfo : EIATTR_CUDA_API_VERSION
	.align		4
        /*0000*/ 	.byte	0x04, 0x37
        /*0002*/ 	.short	(.L_4271 - .L_4270)
.L_4270:
        /*0004*/ 	.word	0x00000082


	//----- nvinfo : EIATTR_SW2861232_WAR
	.align		4
.L_4271:
        /*0008*/ 	.byte	0x01, 0x35
	.zero		2


	//----- nvinfo : EIATTR_PARAM_CBANK
	.align		4
        /*000c*/ 	.byte	0x04, 0x0a
        /*000e*/ 	.short	(.L_4273 - .L_4272)
	.align		4
.L_4272:
        /*0010*/ 	.word	index@(.nv.constant0._ZN2at6native40_GLOBAL__N__2351210d_8_Shape_cu_49f7391c30CatArrayBatchedCopy_vectorizedINS1_10OpaqueTypeILj2EEEjLi3ELi128ELi1ELi16ELi8EEEvPcNS1_25CatArrInputTensorMetadataIT_T0_XT2_EXT3_EEENS1_16TensorSizeStrideIS8_Lj4EEEiS8_)
        /*0014*/ 	.short	0x0160
        /*0016*/ 	.short	0x0ad0


	//----- nvinfo : EIATTR_CBANK_PARAM_SIZE
	.align		4
.L_4273:
        /*0018*/ 	.byte	0x03, 0x19
        /*001a*/ 	.short	0x0ad0


	//----- nvinfo : EIATTR_KPARAM_INFO
	.align		4
        /*001c*/ 	.byte	0x04, 0x17
        /*001e*/ 	.short	(.L_4275 - .L_4274)
.L_4274:
        /*0020*/ 	.word	0x00000000
        /*0024*/ 	.short	0x0004
        /*0026*/ 	.short	0x0acc
        /*0028*/ 	.byte	0x00, 0xf0, 0x11, 0x00


	//----- nvinfo : EIATTR_KPARAM_INFO
	.align		4
.L_4275:
        /*002c*/ 	.byte	0x04, 0x17
        /*002e*/ 	.short	(.L_4277 - .L_4276)
.L_4276:
        /*0030*/ 	.word	0x00000000
        /*0034*/ 	.short	0x0003
        /*0036*/ 	.short	0x0ac8
        /*0038*/ 	.byte	0x00, 0xf0, 0x11, 0x00


	//----- nvinfo : EIATTR_KPARAM_INFO
	.align		4
.L_4277:
        /*003c*/ 	.byte	0x04, 0x17
        /*003e*/ 	.short	(.L_4279 - .L_4278)
.L_4278:
        /*0040*/ 	.word	0x00000000
        /*0044*/ 	.short	0x0002
        /*0046*/ 	.short	0x0aa8
        /*0048*/ 	.byte	0x00, 0xf0, 0x81, 0x00


	//----- nvinfo : EIATTR_KPARAM_INFO
	.align		4
.L_4279:
        /*004c*/ 	.byte	0x04, 0x17
        /*004e*/ 	.short	(.L_4281 - .L_4280)
.L_4280:
        /*0050*/ 	.word	0x00000000
        /*0054*/ 	.short	0x0001
        /*0056*/ 	.short	0x0008
        /*0058*/ 	.byte	0x00, 0xf0, 0x81, 0x2a


	//----- nvinfo : EIATTR_KPARAM_INFO
	.align		4
.L_4281:
        /*005c*/ 	.byte	0x04, 0x17
        /*005e*/ 	.short	(.L_4283 - .L_4282)
.L_4282:
        /*0060*/ 	.word	0x00000000
        /*0064*/ 	.short	0x0000
        /*0066*/ 	.short	0x0000
        /*0068*/ 	.byte	0x00, 0xf0, 0x21, 0x00


	//----- nvinfo : EIATTR_MAXREG_COUNT
	.align		4
.L_4283:
        /*006c*/ 	.byte	0x03, 0x1b
        /*006e*/ 	.short	0x00ff


	//----- nvinfo : EIATTR_MERCURY_ISA_VERSION
	.align		4
        /*0070*/ 	.byte	0x03, 0x5f
        /*0072*/ 	.short	0x0000


	//----- nvinfo : EIATTR_EXIT_INSTR_OFFSETS
	.align		4
        /*0074*/ 	.byte	0x04, 0x1c
        /*0076*/ 	.short	(.L_4285 - .L_4284)


	//   ....[0]....
.L_4284:
        /*0078*/ 	.word	0x000000a0


	//   ....[1]....
        /*007c*/ 	.word	0x00000500


	//----- nvinfo : EIATTR_CRS_STACK_SIZE
	.align		4
.L_4285:
        /*0080*/ 	.byte	0x04, 0x1e
        /*0082*/ 	.short	(.L_4287 - .L_4286)
.L_4286:
        /*0084*/ 	.word	0x00000000
.L_4287:


//--------------------- .nv.info._ZN2at6native40_GLOBAL__N__2351210d_8_Shape_cu_49f7391c19CatArrayBatchedCopyINS1_10OpaqueTypeILj2EEEjLi2ELi128ELi1EEEvPT_NS1_25CatArrInputTensorMetadataIS5_T0_XT2_EXT3_EEENS1_16TensorSizeStrideIS8_Lj4EEEiS8_ --------------------------
	.section	.nv.info._ZN2at6native40_GLOBAL__N__2351210d_8_Shape_cu_49f7391c19CatArrayBatchedCopyINS1_10OpaqueTypeILj2EEEjLi2ELi128ELi1EEEvPT_NS1_25CatArrInputTensorMetadataIS5_T0_XT2_EXT3_EEENS1_16TensorSizeStrideIS8_Lj4EEEiS8_,"",@"SHT_CUDA_INFO"
	.sectionflags	@""
	.align	4


	//----- nvinfo : EIATTR_CUDA_API_VERSION
	.align		4
        /*0000*/ 	.byte	0x04, 0x37
        /*0002*/ 	.short	(.L_4289 - .L_4288)
.L_4288:
        /*0004*/ 	.word	0x00000082


	//----- nvinfo : EIATTR_SW2861232_WAR
	.align		4
.L_4289:
        /*0008*/ 	.byte	0x01, 0x35
	.zero		2


	//----- nvinfo : EIATTR_PARAM_CBANK
	.align		4
        /*000c*/ 	.byte	0x04, 0x0a
        /*000e*/ 	.short	(.L_4291 - .L_4290)
	.align		4
.L_4290:
        /*0010*/ 	.word	index@(.nv.constant0._ZN2at6native40_GLOBAL__N__2351210d_8_Shape_cu_49f7391c19CatArrayBatchedCopyINS1_10OpaqueTypeILj2EEEjLi2ELi128ELi1EEEvPT_NS1_25CatArrInputTensorMetadataIS5_T0_XT2_EXT3_EEENS1_16TensorSizeStrideIS8_Lj4EEEiS8_)
        /*0014*/ 	.short	0x0160
        /*0016*/ 	.short	0x0ad0


	//----- nvinfo : EIATTR_CBANK_PARAM_SIZE
	.align		4
.L_4291:
        /*0018*/ 	.byte	0x03, 0x19
        /*001a*/ 	.short	0x0ad0


	//----- nvinfo : EIATTR_KPARAM_INFO
	.align		4
        /*001c*/ 	.byte	0x04, 0x17
        /*001e*/ 	.short	(.L_4293 - .L_4292)
.L_4292:
        /*0020*/ 	.word	0x00000000
        /*0024*/ 	.short	0x0004
        /*0026*/ 	.short	0x0acc
        /*0028*/ 	.byte	0x00, 0xf0, 0x11, 0x00


	//----- nvinfo : EIATTR_KPARAM_INFO
	.align		4
.L_4293:
        /*002c*/ 	.byte	0x04, 0x17
        /*002e*/ 	.short	(.L_4295 - .L_4294)
.L_4294:
        /*0030*/ 	.word	0x00000000
        /*0034*/ 	.short	0x0003
        /*0036*/ 	.short	0x0ac8
        /*0038*/ 	.byte	0x00, 0xf0, 0x11, 0x00


	//----- nvinfo : EIATTR_KPARAM_INFO
	.align		4
.L_4295:
        /*003c*/ 	.byte	0x04, 0x17
        /*003e*/ 	.short	(.L_4297 - .L_4296)
.L_4296:
        /*0040*/ 	.word	0x00000000
        /*0044*/ 	.short	0x0002
        /*0046*/ 	.short	0x0aa8
        /*0048*/ 	.byte	0x00, 0xf0, 0x81, 0x00


	//----- nvinfo : EIATTR_KPARAM_INFO
	.align		4
.L_4297:
        /*004c*/ 	.byte	0x04, 0x17
        /*004e*/ 	.short	(.L_4299 - .L_4298)
.L_4298:
        /*0050*/ 	.word	0x00000000
        /*0054*/ 	.short	0x0001
        /*0056*/ 	.short	0x0008
        /*0058*/ 	.byte	0x00, 0xf0, 0x81, 0x2a


	//----- nvinfo : EIATTR_KPARAM_INFO
	.align		4
.L_4299:
        /*005c*/ 	.byte	0x04, 0x17
        /*005e*/ 	.short	(.L_4301 - .L_4300)
.L_4300:
        /*0060*/ 	.word	0x00000000
        /*0064*/ 	.short	0x0000
        /*0066*/ 	.short	0x0000
        /*0068*/ 	.byte	0x00, 0xf0, 0x21, 0x00


	//----- nvinfo : EIATTR_MAXREG_COUNT
	.align		4
.L_4301:
        /*006c*/ 	.byte	0x03, 0x1b
        /*006e*/ 	.short	0x00ff


	//----- nvinfo : EIATTR_MERCURY_ISA_VERSION
	.align		4
        /*0070*/ 	.byte	0x03, 0x5f
        /*0072*/ 	.short	0x0000


	//----- nvinfo : EIATTR_EXIT_INSTR_OFFSETS
	.align		4
        /*0074*/ 	.byte	0x04, 0x1c
        /*0076*/ 	.short	(.L_4303 - .L_4302)


	//   ....[0]....
.L_4302:
        /*0078*/ 	.word	0x00000090


	//   ....[1]....
        /*007c*/ 	.word	0x00000370


	//   ....[2]....
        /*0080*/ 	.word	0x00000720


	//----- nvinfo : EIATTR_CRS_STACK_SIZE
	.align		4
.L_4303:
        /*0084*/ 	.byte	0x04, 0x1e
        /*0086*/ 	.short	(.L_4305 - .L_4304)
.L_4304:
        /*0088*/ 	.word	0x00000000
.L_4305:


//--------------------- .nv.info._ZN2at6native40_GLOBAL__N__2351210d_8_Shape_cu_49f7391c26CatArrayBatchedCopy_contigINS1_10OpaqueTypeILj2EEEjLi2ELi128ELi1EEEvPT_NS1_25CatArrInputTensorMetadataIS5_T0_XT2_EXT3_EEENS1_16TensorSizeStrideIS8_Lj4EEEiS8_ --------------------------
	.section	.nv.info._ZN2at6native40_GLOBAL__N__2351210d_8_Shape_cu_49f7391c26CatArrayBatchedCopy_contigINS1_10OpaqueTypeILj2EEEjLi2ELi128ELi1EEEvPT_NS1_25CatArrInputTensorMetadataIS5_T0_XT2_EXT3_EEENS1_16TensorSizeStrideIS8_Lj4EEEiS8_,"",@"SHT_CUDA_INFO"
	.sectionflags	@""
	.align	4


	//----- nvinfo : EIATTR_CUDA_API_VERSION
	.align		4
        /*0000*/ 	.byte	0x04, 0x37
        /*0002*/ 	.short	(.L_4307 - .L_4306)
.L_4306:
        /*0004*/ 	.word	0x00000082


	//----- nvinfo : EIATTR_SW2861232_WAR
	.align		4
.L_4307:
        /*0008*/ 	.byte	0x01, 0x35
	.zero		2


	//----- nvinfo : EIATTR_PARAM_CBANK
	.align		4
        /*000c*/ 	.byte	0x04, 0x0a
        /*000e*/ 	.short	(.L_4309 - .L_4308)
	.align		4
.L_4308:
        /*0010*/ 	.word	index@(.nv.constant0._ZN2at6native40_GLOBAL__N__2351210d_8_Shape_cu_49f7391c26CatArrayBatchedCopy_contigINS1_10OpaqueTypeILj2EEEjLi2ELi128ELi1EEEvPT_NS1_25CatArrInputTensorMetadataIS5_T0_XT2_EXT3_EEENS1_16TensorSizeStrideIS8_Lj4EEEiS8_)
        /*0014*/ 	.short	0x0160
        /*0016*/ 	.short	0x0ad0


	//----- nvinfo : EIATTR_CBANK_PARAM_SIZE
	.align		4
.L_4309:
        /*0018*/ 	.byte	0x03, 0x19
        /*001a*/ 	.short	0x0ad0


	//----- nvinfo : EIATTR_KPARAM_INFO
	.align		4
        /*001c*/ 	.byte	0x04, 0x17
        /*001e*/ 	.short	(.L_4311 - .L_4310)
.L_4310:
        /*0020*/ 	.word	0x00000000
        /*0024*/ 	.short	0x0004
        /*0026*/ 	.short	0x0acc
        /*0028*/ 	.byte	0x00, 0xf0, 0x11, 0x00


	//----- nvinfo : EIATTR_KPARAM_INFO
	.align		4
.L_4311:
        /*002c*/ 	.byte	0x04, 0x17
        /*002e*/ 	.short	(.L_4313 - .L_4312)
.L_4312:
        /*0030*/ 	.word	0x00000000
        /*0034*/ 	.short	0x0003
        /*0036*/ 	.short	0x0ac8
        /*0038*/ 	.byte	0x00, 0xf0, 0x11, 0x00


	//----- nvinfo : EIATTR_KPARAM_INFO
	.align		4
.L_4313:
        /*003c*/ 	.byte	0x04, 0x17
        /*003e*/ 	.short	(.L_4315 - .L_4314)
.L_4314:
        /*0040*/ 	.word	0x00000000
        /*0044*/ 	.short	0x0002
        /*0046*/ 	.short	0x0aa8
        /*0048*/ 	.byte	0x00, 0xf0, 0x81, 0x00


	//----- nvinfo : EIATTR_KPARAM_INFO
	.align		4
.L_4315:
        /*004c*/ 	.byte	0x04, 0x17
        /*004e*/ 	.short	(.L_4317 - .L_4316)
.L_4316:
        /*0050*/ 	.word	0x00000000
        /*0054*/ 	.short	0x0001
        /*0056*/ 	.short	0x0008
        /*0058*/ 	.byte	0x00, 0xf0, 0x81, 0x2a


	//----- nvinfo : EIATTR_KPARAM_INFO
	.align		4
.L_4317:
        /*005c*/ 	.byte	0x04, 0x17
        /*005e*/ 	.short	(.L_4319 - .L_4318)
.L_4318:
        /*0060*/ 	.word	0x00000000
        /*0064*/ 	.short	0x0000
        /*0066*/ 	.short	0x0000
        /*0068*/ 	.byte	0x00, 0xf0, 0x21, 0x00


	//----- nvinfo : EIATTR_MAXREG_COUNT
	.align		4
.L_4319:
        /*006c*/ 	.byte	0x03, 0x1b
        /*006e*/ 	.short	0x00ff


	//----- nvinfo : EIATTR_MERCURY_ISA_VERSION
	.align		4
        /*0070*/ 	.byte	0x03, 0x5f
        /*0072*/ 	.short	0x0000


	//----- nvinfo : EIATTR_EXIT_INSTR_OFFSETS
	.align		4
        /*0074*/ 	.byte	0x04, 0x1c
        /*0076*/ 	.short	(.L_4321 - .L_4320)


	//   ....[0]....
.L_4320:
        /*0078*/ 	.word	0x00000090


	//   ....[1]....
        /*007c*/ 	.word	0x00000340


	//----- nvinfo : EIATTR_CRS_STACK_SIZE
	.align		4
.L_4321:
        /*0080*/ 	.byte	0x04, 0x1e
        /*0082*/ 	.short	(.L_4323 - .L_4322)
.L_4322:
        /*0084*/ 	.word	0x00000000
.L_4323:


//--------------------- .nv.info._ZN2at6native40_GLOBAL__N__2351210d_8_Shape_cu_49f7391c35CatArrayBatchedCopy_alignedK_contigINS1_10OpaqueTypeILj2EEEjLi2ELi128ELi1ELi8EEEvPT_NS1_25CatArrInputTensorMetadataIS5_T0_XT2_EXT3_EEENS1_16TensorSizeStrideIS8_Lj4EEEiS8_ --------------------------
	.section	.nv.info._ZN2at6native40_GLOBAL__N__2351210d_8_Shape_cu_49f7391c35CatArrayBatchedCopy_alignedK_contigINS1_10OpaqueTypeILj2EEEjLi2ELi128ELi1ELi8EEEvPT_NS1_25CatArrInputTensorMetadataIS5_T0_XT2_EXT3_EEENS1_16TensorSizeStrideIS8_Lj4EEEiS8_,"",@"SHT_CUDA_INFO"
	.sectionflags	@""
	.align	4


	//----- nvinfo : EIATTR_CUDA_API_VERSION
	.align		4
        /*0000*/ 	.byte	0x04, 0x37
        /*0002*/ 	.short	(.L_4325 - .L_4324)
.L_4324:
        /*0004*/ 	.word	0x00000082


	//----- nvinfo : EIATTR_SW2861232_WAR
	.align		4
.L_4325:
        /*0008*/ 	.byte	0x01, 0x35
	.zero		2


	//----- nvinfo : EIATTR_PARAM_CBANK
	.align		4
        /*000c*/ 	.byte	0x04, 0x0a
        /*000e*/ 	.short	(.L_4327 - .L_4326)
	.align		4
.L_4326:
        /*0010*/ 	.word	index@(.nv.constant0._ZN2at6native40_GLOBAL__N__2351210d_8_Shape_cu_49f7391c35CatArrayBatchedCopy_alignedK_contigINS1_10OpaqueTypeILj2EEEjLi2ELi128ELi1ELi8EEEvPT_NS1_25CatArrInputTensorMetadataIS5_T0_XT2_EXT3_EEENS1_16TensorSizeStrideIS8_Lj4EEEiS8_)
        /*0014*/ 	.short	0x0160
        /*0016*/ 	.short	0x0ad0


	//----- nvinfo : EIATTR_CBANK_PARAM_SIZE
	.align		4
.L_4327:
        /*0018*/ 	.byte	0x03, 0x19
        /*001a*/ 	.short	0x0ad0


	//----- nvinfo : EIATTR_KPARAM_INFO
	.align		4
        /*001c*/ 	.byte	0x04, 0x17
        /*001e*/ 	.short	(.L_4329 - .L_4328)
.L_4328:
        /*0020*/ 	.word	0x00000000
        /*0024*/ 	.short	0x0004
        /*0026*/ 	.short	0x0acc
        /*0028*/ 	.byte	0x00, 0xf0, 0x11, 0x00


	//----- nvinfo : EIATTR_KPARAM_INFO
	.align		4
.L_4329:
        /*002c*/ 	.byte	0x04, 0x17
        /*002e*/ 	.short	(.L_4331 - .L_4330)
.L_4330:
        /*0030*/ 	.word	0x00000000
        /*0034*/ 	.short	0x0003
        /*0036*/ 	.short	0x0ac8
        /*0038*/ 	.byte	0x00, 0xf0, 0x11, 0x00


	//----- nvinfo : EIATTR_KPARAM_INFO
	.align		4
.L_4331:
        /*003c*/ 	.byte	0x04, 0x17
        /*003e*/ 	.short	(.L_4333 - .L_4332)
.L_4332:
        /*0040*/ 	.word	0x00000000
        /*0044*/ 	.short	0x0002
        /*0046*/ 	.short	0x0aa8
        /*0048*/ 	.byte	0x00, 0xf0, 0x81, 0x00


	//----- nvinfo : EIATTR_KPARAM_INFO
	.align		4
.L_4333:
        /*004c*/ 	.byte	0x04, 0x17
        /*004e*/ 	.short	(.L_4335 - .L_4334)
.L_4334:
        /*0050*/ 	.word	0x00000000
        /*0054*/ 	.short	0x0001
        /*0056*/ 	.short	0x0008
        /*0058*/ 	.byte	0x00, 0xf0, 0x81, 0x2a


	//----- nvinfo : EIATTR_KPARAM_INFO
	.align		4
.L_4335:
        /*005c*/ 	.byte	0x04, 0x17
        /*005e*/ 	.short	(.L_4337 - .L_4336)
.L_4336:
        /*0060*/ 	.word	0x00000000
        /*0064*/ 	.short	0x0000
        /*0066*/ 	.short	0x0000
        /*0068*/ 	.byte	0x00, 0xf0, 0x21, 0x00


	//----- nvinfo : EIATTR_MAXREG_COUNT
	.align		4
.L_4337:
        /*006c*/ 	.byte	0x03, 0x1b
        /*006e*/ 	.short	0x00ff


	//----- nvinfo : EIATTR_MERCURY_ISA_VERSION
	.align		4
        /*0070*/ 	.byte	0x03, 0x5f
        /*0072*/ 	.short	0x0000


	//----- nvinfo : EIATTR_EXIT_INSTR_OFFSETS
	.align		4
        /*0074*/ 	.byte	0x04, 0x1c
        /*0076*/ 	.short	(.L_4339 - .L_4338)


	//   ....[0]....
.L_4338:
        /*0078*/ 	.word	0x000000a0


	//   ....[1]....
        /*007c*/ 	.word	0x00000710


	//   ....[2]....
        /*0080*/ 	.word	0x00000a10


	//   ....[3]....
        /*0084*/ 	.word	0x00001020


	//----- nvinfo : EIATTR_CRS_STACK_SIZE
	.align		4
.L_4339:
        /*0088*/ 	.byte	0x04, 0x1e
        /*008a*/ 	.short	(.L_4341 - .L_4340)
.L_4340:
        /*008c*/ 	.word	0x00000000
.L_4341:


//--------------------- .nv.info._ZN2at6native40_GLOBAL__N__2351210d_8_Shape_cu_49f7391c35CatArrayBatchedCopy_alignedK_contigINS1_10OpaqueTypeILj2EEEjLi2ELi128ELi1ELi16EEEvPT_NS1_25CatArrInputTensorMetadataIS5_T0_XT2_EXT3_EEENS1_16TensorSizeStrideIS8_Lj4EEEiS8_ --------------------------
	.section	.nv.info._ZN2at6native40_GLOBAL__N__2351210d_8_Shape_cu_49f7391c35CatArrayBatchedCopy_alignedK_contigINS1_10OpaqueTypeILj2EEEjLi2ELi128ELi1ELi16EEEvPT_NS1_25CatArrInputTensorMetadataIS5_T0_XT2_EXT3_EEENS1_16TensorSizeStrideIS8_Lj4EEEiS8_,"",@"SHT_CUDA_INFO"
	.sectionflags	@""
	.align	4


	//----- nvinfo : EIATTR_CUDA_API_VERSION
	.align		4
        /*0000*/ 	.byte	0x04, 0x37
        /*0002*/ 	.short	(.L_4343 - .L_4342)
.L_4342:
        /*0004*/ 	.word	0x00000082


	//----- nvinfo : EIATTR_SW2861232_WAR
	.align		4
.L_4343:
        /*0008*/ 	.byte	0x01, 0x35
	.zero		2


	//----- nvinfo : EIATTR_PARAM_CBANK
	.align		4
        /*000c*/ 	.byte	0x04, 0x0a
        /*000e*/ 	.short	(.L_4345 - .L_4344)
	.align		4
.L_4344:
        /*0010*/ 	.word	index@(.nv.constant0._ZN2at6native40_GLOBAL__N__2351210d_8_Shape_cu_49f7391c35CatArrayBatchedCopy_alignedK_contigINS1_10OpaqueTypeILj2EEEjLi2ELi128ELi1ELi16EEEvPT_NS1_25CatArrInputTensorMetadataIS5_T0_XT2_EXT3_EEENS1_16TensorSizeStrideIS8_Lj4EEEiS8_)
        /*0014*/ 	.short	0x0160
        /*0016*/ 	.short	0x0ad0


	//----- nvinfo : EIATTR_CBANK_PARAM_SIZE
	.align		4
.L_4345:
        /*0018*/ 	.byte	0x03, 0x19
        /*001a*/ 	.short	0x0ad0


	//----- nvinfo : EIATTR_KPARAM_INFO
	.align		4
        /*001c*/ 	.byte	0x04, 0x17
        /*001e*/ 	.short	(.L_4347 - .L_4346)
.L_4346:
        /*0020*/ 	.word	0x00000000
        /*0024*/ 	.short	0x0004
        /*0026*/ 	.short	0x0acc
        /*0028*/ 	.byte	0x00, 0xf0, 0x11, 0x00


	//----- nvinfo : EIATTR_KPARAM_INFO
	.align		4
.L_4347:
        /*002c*/ 	.byte	0x04, 0x17
        /*002e*/ 	.short	(.L_4349 - .L_4348)
.L_4348:
        /*0030*/ 	.word	0x00000000
        /*0034*/ 	.short	0x0003
        /*0036*/ 	.short	0x0ac8
        /*0038*/ 	.byte	0x00, 0xf0, 0x11, 0x00


	//----- nvinfo : EIATTR_KPARAM_INFO
	.align		4
.L_4349:
        /*003c*/ 	.byte	0x04, 0x17
        /*003e*/ 	.short	(.L_4351 - .L_4350)
.L_4350:
        /*0040*/ 	.word	0x00000000
        /*0044*/ 	.short	0x0002
        /*0046*/ 	.short	0x0aa8
        /*0048*/ 	.byte	0x00, 0xf0, 0x81, 0x00


	//----- nvinfo : EIATTR_KPARAM_INFO
	.align		4
.L_4351:
        /*004c*/ 	.byte	0x04, 0x17
        /*004e*/ 	.short	(.L_4353 - .L_4352)
.L_4352:
        /*0050*/ 	.word	0x00000000
        /*0054*/ 	.short	0x0001
        /*0056*/ 	.short	0x0008
        /*0058*/ 	.byte	0x00, 0xf0, 0x81, 0x2a


	//----- nvinfo : EIATTR_KPARAM_INFO
	.align		4
.L_4353:
        /*005c*/ 	.byte	0x04, 0x17
        /*005e*/ 	.short	(.L_4355 - .L_4354)
.L_4354:
        /*0060*/ 	.word	0x00000000
        /*0064*/ 	.short	0x0000
        /*0066*/ 	.short	0x0000
        /*0068*/ 	.byte	0x00, 0xf0, 0x21, 0x00


	//----- nvinfo : EIATTR_MAXREG_COUNT
	.align		4
.L_4355:
        /*006c*/ 	.byte	0x03, 0x1b
        /*006e*/ 	.short	0x00ff


	//----- nvinfo : EIATTR_MERCURY_ISA_VERSION
	.align		4
        /*0070*/ 	.byte	0x03, 0x5f
        /*0072*/ 	.short	0x0000


	//----- nvinfo : EIATTR_EXIT_INSTR_OFFSETS
	.align		4
        /*0074*/ 	.byte	0x04, 0x1c
        /*0076*/ 	.short	(.L_4357 - .L_4356)


	//   ....[0]....
.L_4356:
        /*0078*/ 	.word	0x000000a0


	//   ....[1]....
        /*007c*/ 	.word	0x00000d20


	//   ....[2]....
        /*0080*/ 	.word	0x00001020


	//   ....[3]....
        /*0084*/ 	.word	0x00001630


	//----- nvinfo : EIATTR_CRS_STACK_SIZE
	.align		4
.L_4357:
        /*0088*/ 	.byte	0x04, 0x1e
        /*008a*/ 	.short	(.L_4359 - .L_4358)
.L_4358:
        /*008c*/ 	.word	0x00000000
.L_4359:


//--------------------- .nv.info._ZN2at6native40_GLOBAL__N__2351210d_8_Shape_cu_49f7391c30CatArrayBatchedCopy_vectorizedINS1_10OpaqueTypeILj2EEEjLi2ELi128ELi1ELi16ELi8EEEvPcNS1_25CatArrInputTensorMetadataIT_T0_XT2_EXT3_EEENS1_16TensorSizeStrideIS8_Lj4EEEiS8_ --------------------------
	.section	.nv.info._ZN2at6native40_GLOBAL__N__2351210d_8_Shape_cu_49f7391c30CatArrayBatchedCopy_vectorizedINS1_10OpaqueTypeILj2EEEjLi2ELi128ELi1ELi16ELi8EEEvPcNS1_25CatArrInputTensorMetadataIT_T0_XT2_EXT3_EEENS1_16TensorSizeStrideIS8_Lj4EEEiS8_,"",@"SHT_CUDA_INFO"
	.sectionflags	@""
	.align	4


	//----- nvinfo : EIATTR_CUDA_API_VERSION
	.align		4
        /*0000*/ 	.byte	0x04, 0x37
        /*0002*/ 	.short	(.L_4361 - .L_4360)
.L_4360:
        /*0004*/ 	.word	0x00000082


	//----- nvinfo : EIATTR_SW2861232_WAR
	.align		4
.L_4361:
        /*0008*/ 	.byte	0x01, 0x35
	.zero		2


	//----- nvinfo : EIATTR_PARAM_CBANK
	.align		4
        /*000c*/ 	.byte	0x04, 0x0a
        /*000e*/ 	.short	(.L_4363 - .L_4362)
	.align		4
.L_4362:
        /*0010*/ 	.word	index@(.nv.constant0._ZN2at6native40_GLOBAL__N__2351210d_8_Shape_cu_49f7391c30CatArrayBatchedCopy_vectorizedINS1_10OpaqueTypeILj2EEEjLi2ELi128ELi1ELi16ELi8EEEvPcNS1_25CatArrInputTensorMetadataIT_T0_XT2_EXT3_EEENS1_16TensorSizeStrideIS8_Lj4EEEiS8_)
        /*0014*/ 	.short	0x0160
        /*0016*/ 	.short	0x0ad0


	//----- nvinfo : EIATTR_CBANK_PARAM_SIZE
	.align		4
.L_4363:
        /*0018*/ 	.byte	0x03, 0x19
        /*001a*/ 	.short	0x0ad0


	//----- nvinfo : EIATTR_KPARAM_INFO
	.align		4
        /*001c*/ 	.byte	0x04, 0x17
        /*001e*/ 	.short	(.L_4365 - .L_4364)
.L_4364:
        /*0020*/ 	.word	0x00000000
        /*0024*/ 	.short	0x0004
        /*0026*/ 	.short	0x0acc
        /*0028*/ 	.byte	0x00, 0xf0, 0x11, 0x00


	//----- nvinfo : EIATTR_KPARAM_INFO
	.align		4
.L_4365:
        /*002c*/ 	.byte	0x04, 0x17
        /*002e*/ 	.short	(.L_4367 - .L_4366)
.L_4366:
        /*0030*/ 	.word	0x00000000
        /*0034*/ 	.short	0x0003
        /*0036*/ 	.short	0x0ac8
        /*0038*/ 	.byte	0x00, 0xf0, 0x11, 0x00


	//----- nvinfo : EIATTR_KPARAM_INFO
	.align		4
.L_4367:
        /*003c*/ 	.byte	0x04, 0x17
        /*003e*/ 	.short	(.L_4369 - .L_4368)
.L_4368:
        /*0040*/ 	.word	0x00000000
        /*0044*/ 	.short	0x0002
        /*0046*/ 	.short	0x0aa8
        /*0048*/ 	.byte	0x00, 0xf0, 0x81, 0x00


	//----- nvinfo : EIATTR_KPARAM_INFO
	.align		4
.L_4369:
        /*004c*/ 	.byte	0x04, 0x17
        /*004e*/ 	.short	(.L_4371 - .L_4370)
.L_4370:
        /*0050*/ 	.word	0x00000000
        /*0054*/ 	.short	0x0001
        /*0056*/ 	.short	0x0008
        /*0058*/ 	.byte	0x00, 0xf0, 0x81, 0x2a


	//----- nvinfo : EIATTR_KPARAM_INFO
	.align		4
.L_4371:
        /*005c*/ 	.byte	0x04, 0x17
        /*005e*/ 	.short	(.L_4373 - .L_4372)
.L_4372:
        /*0060*/ 	.word	0x00000000
        /*0064*/ 	.short	0x0000
        /*0066*/ 	.short	0x0000
        /*0068*/ 	.byte	0x00, 0xf0, 0x21, 0x00


	//----- nvinfo : EIATTR_MAXREG_COUNT
	.align		4
.L_4373:
        /*006c*/ 	.byte	0x03, 0x1b
        /*006e*/ 	.short	0x00ff


	//----- nvinfo : EIATTR_MERCURY_ISA_VERSION
	.align		4
        /*0070*/ 	.byte	0x03, 0x5f
        /*0072*/ 	.short	0x0000


	//----- nvinfo : EIATTR_EXIT_INSTR_OFFSETS
	.align		4
        /*0074*/ 	.byte	0x04, 0x1c
        /*0076*/ 	.short	(.L_4375 - .L_4374)


	//   ....[0]....
.L_4374:
        /*0078*/ 	.word	0x000000a0


	//   ....[1]....
        /*007c*/ 	.word	0x00000390


	//----- nvinfo : EIATTR_CRS_STACK_SIZE
	.align		4
.L_4375:
        /*0080*/ 	.byte	0x04, 0x1e
        /*0082*/ 	.short	(.L_4377 - .L_4376)
.L_4376:
        /*0084*/ 	.word	0x00000000
.L_4377:


//--------------------- .nv.info._ZN2at6native40_GLOBAL__N__2351210d_8_Shape_cu_49f7391c19CatArrayBatchedCopyINS1_10OpaqueTypeILj2EEEjLi1ELi128ELi1EEEvPT_NS1_25CatArrInputTensorMetadataIS5_T0_XT2_EXT3_EEENS1_16TensorSizeStrideIS8_Lj4EEEiS8_ --------------------------
	.section	.nv.info._ZN2at6native40_GLOBAL__N__2351210d_8_Shape_cu_49f7391c19CatArrayBatchedCopyINS1_10OpaqueTypeILj2EEEjLi1ELi128ELi1EEEvPT_NS1_25CatArrInputTensorMetadataIS5_T0_XT2_EXT3_EEENS1_16TensorSizeStrideIS8_Lj4EEEiS8_,"",@"SHT_CUDA_INFO"
	.sectionflags	@""
	.align	4


	//----- nvinfo : EIATTR_CUDA_API_VERSION
	.align		4
        /*0000*/ 	.byte	0x04, 0x37
        /*0002*/ 	.short	(.L_4379 - .L_4378)
.L_4378:
        /*0004*/ 	.word	0x00000082


	//----- nvinfo : EIATTR_SW2861232_WAR
	.align		4
.L_4379:
        /*0008*/ 	.byte	0x01, 0x35
	.zero		2


	//----- nvinfo : EIATTR_PARAM_CBANK
	.align		4
        /*000c*/ 	.byte	0x04, 0x0a
        /*000e*/ 	.short	(.L_4381 - .L_4380)
	.align		4
.L_4380:
        /*0010*/ 	.word	index@(.nv.constant0._ZN2at6native40_GLOBAL__N__2351210d_8_Shape_cu_49f7391c19CatArrayBatchedCopyINS1_10OpaqueTypeILj2EEEjLi1ELi128ELi1EEEvPT_NS1_25CatArrInputTensorMetadataIS5_T0_XT2_EXT3_EEENS1_16TensorSizeStrideIS8_Lj4EEEiS8_)
        /*0014*/ 	.short	0x0160
        /*0016*/ 	.short	0x0ad0


	//----- nvinfo : EIATTR_CBANK_PARAM_SIZE
	.align		4
.L_4381:
        /*0018*/ 	.byte	0x03, 0x19
        /*001a*/ 	.short	0x0ad0


	//----- nvinfo : EIATTR_KPARAM_INFO
	.align		4
        /*001c*/ 	.byte	0x04, 0x17
        /*001e*/ 	.short	(.L_4383 - .L_4382)
.L_4382:
        /*0020*/ 	.word	0x00000000
        /*0024*/ 	.short	0x0004
        /*0026*/ 	.short	0x0acc
        /*0028*/ 	.byte	0x00, 0xf0, 0x11, 0x00


	//----- nvinfo : EIATTR_KPARAM_INFO
	.align		4
.L_4383:
        /*002c*/ 	.byte	0x04, 0x17
        /*002e*/ 	.short	(.L_4385 - .L_4384)
.L_4384:
        /*0030*/ 	.word	0x00000000
        /*0034*/ 	.short	0x0003
        /*0036*/ 	.short	0x0ac8
        /*0038*/ 	.byte	0x00, 0xf0, 0x11, 0x00


	//----- nvinfo : EIATTR_KPARAM_INFO
	.align		4
.L_4385:
        /*003c*/ 	.byte	0x04, 0x17
        /*003e*/ 	.short	(.L_4387 - .L_4386)
.L_4386:
        /*0040*/ 	.word	0x00000000
        /*0044*/ 	.short	0x0002
        /*0046*/ 	.short	0x0aa8
        /*0048*/ 	.byte	0x00, 0xf0, 0x81, 0x00


	//----- nvinfo : EIATTR_KPARAM_INFO
	.align		4
.L_4387:
        /*004c*/ 	.byte	0x04, 0x17
        /*004e*/ 	.short	(.L_4389 - .L_4388)
.L_4388:
        /*0050*/ 	.word	0x00000000
        /*0054*/ 	.short	0x0001
        /*0056*/ 	.short	0x0008
        /*0058*/ 	.byte	0x00, 0xf0, 0x81, 0x2a


	//----- nvinfo : EIATTR_KPARAM_INFO
	.align		4
.L_4389:
        /*005c*/ 	.byte	0x04, 0x17
        /*005e*/ 	.short	(.L_4391 - .L_4390)
.L_4390:
        /*0060*/ 	.word	0x00000000
        /*0064*/ 	.short	0x0000
        /*0066*/ 	.short	0x0000
        /*0068*/ 	.byte	0x00, 0xf0, 0x21, 0x00


	//----- nvinfo : EIATTR_MAXREG_COUNT
	.align		4
.L_4391:
        /*006c*/ 	.byte	0x03, 0x1b
        /*006e*/ 	.short	0x00ff


	//----- nvinfo : EIATTR_MERCURY_ISA_VERSION
	.align		4
        /*0070*/ 	.byte	0x03, 0x5f
        /*0072*/ 	.short	0x0000


	//----- nvinfo : EIATTR_EXIT_INSTR_OFFSETS
	.align		4
        /*0074*/ 	.byte	0x04, 0x1c
        /*0076*/ 	.short	(.L_4393 - .L_4392)


	//   ....[0]....
.L_4392:
        /*0078*/ 	.word	0x00000090


	//   ....[1]....
        /*007c*/ 	.word	0x000001e0


	//   ....[2]....
        /*0080*/ 	.word	0x000002b0


	//----- nvinfo : EIATTR_CRS_STACK_SIZE
	.align		4
.L_4393:
        /*0084*/ 	.byte	0x04, 0x1e
        /*0086*/ 	.short	(.L_4395 - .L_4394)
.L_4394:
        /*0088*/ 	.word	0x00000000
.L_4395:


//--------------------- .nv.info._ZN2at6native40_GLOBAL__N__2351210d_8_Shape_cu_49f7391c26CatArrayBatchedCopy_contigINS1_10OpaqueTypeILj2EEEjLi1ELi128ELi1EEEvPT_NS1_25CatArrInputTensorMetadataIS5_T0_XT2_EXT3_EEENS1_16TensorSizeStrideIS8_Lj4EEEiS8_ --------------------------
	.section	.nv.info._ZN2at6native40_GLOBAL__N__2351210d_8_Shape_cu_49f7391c26CatArrayBatchedCopy_contigINS1_10OpaqueTypeILj2EEEjLi1ELi128ELi1EEEvPT_NS1_25CatArrInputTensorMetadataIS5_T0_XT2_EXT3_EEENS1_16TensorSizeStrideIS8_Lj4EEEiS8_,"",@"SHT_CUDA_INFO"
	.sectionflags	@""
	.align	4


	//----- nvinfo : EIATTR_CUDA_API_VERSION
	.align		4
        /*0000*/ 	.byte	0x04, 0x37
        /*0002*/ 	.short	(.L_4397 - .L_4396)
.L_4396:
        /*0004*/ 	.word	0x00000082


	//----- nvinfo : EIATTR_SW2861232_WAR
	.align		4
.L_4397:
        /*0008*/ 	.byte	0x01, 0x35
	.zero		2


	//----- nvinfo : EIATTR_PARAM_CBANK
	.align		4
        /*000c*/ 	.byte	0x04, 0x0a
        /*000e*/ 	.short	(.L_4399 - .L_4398)
	.align		4
.L_4398:
        /*0010*/ 	.word	index@(.nv.constant0._ZN2at6native40_GLOBAL__N__2351210d_8_Shape_cu_49f7391c26CatArrayBatchedCopy_contigINS1_10OpaqueTypeILj2EEEjLi1ELi128ELi1EEEvPT_NS1_25CatArrInputTensorMetadataIS5_T0_XT2_EXT3_EEENS1_16TensorSizeStrideIS8_Lj4EEEiS8_)
        /*0014*/ 	.short	0x0160
        /*0016*/ 	.short	0x0ad0


	//----- nvinfo : EIATTR_CBANK_PARAM_SIZE
	.align		4
.L_4399:
        /*0018*/ 	.byte	0x03, 0x19
        /*001a*/ 	.short	0x0ad0


	//----- nvinfo : EIATTR_KPARAM_INFO
	.align		4
        /*001c*/ 	.byte	0x04, 0x17
        /*001e*/ 	.short	(.L_4401 - .L_4400)
.L_4400:
        /*0020*/ 	.word	0x00000000
        /*0024*/ 	.short	0x0004
        /*0026*/ 	.short	0x0acc
        /*0028*/ 	.byte	0x00, 0xf0, 0x11, 0x00


	//----- nvinfo : EIATTR_KPARAM_INFO
	.align		4
.L_4401:
        /*002c*/ 	.byte	0x04, 0x17
        /*002e*/ 	.short	(.L_4403 - .L_4402)
.L_4402:
        /*0030*/ 	.word	0x00000000
        /*0034*/ 	.short	0x0003
        /*0036*/ 	.short	0x0ac8
        /*0038*/ 	.byte	0x00, 0xf0, 0x11, 0x00


	//----- nvinfo : EIATTR_KPARAM_INFO
	.align		4
.L_4403:
        /*003c*/ 	.byte	0x04, 0x17
        /*003e*/ 	.short	(.L_4405 - .L_4404)
.L_4404:
        /*0040*/ 	.word	0x00000000
        /*0044*/ 	.short	0x0002
        /*0046*/ 	.short	0x0aa8
        /*0048*/ 	.byte	0x00, 0xf0, 0x81, 0x00


	//----- nvinfo : EIATTR_KPARAM_INFO
	.align		4
.L_4405:
        /*004c*/ 	.byte	0x04, 0x17
        /*004e*/ 	.short	(.L_4407 - .L_4406)
.L_4406:
        /*0050*/ 	.word	0x00000000
        /*0054*/ 	.short	0x0001
        /*0056*/ 	.short	0x0008
        /*0058*/ 	.byte	0x00, 0xf0, 0x81, 0x2a


	//----- nvinfo : EIATTR_KPARAM_INFO
	.align		4
.L_4407:
        /*005c*/ 	.byte	0x04, 0x17
        /*005e*/ 	.short	(.L_4409 - .L_4408)
.L_4408:
        /*0060*/ 	.word	0x00000000
        /*0064*/ 	.short	0x0000
        /*0066*/ 	.short	0x0000
        /*0068*/ 	.byte	0x00, 0xf0, 0x21, 0x00


	//----- nvinfo : EIATTR_MAXREG_COUNT
	.align		4
.L_4409:
        /*006c*/ 	.byte	0x03, 0x1b
        /*006e*/ 	.short	0x00ff


	//----- nvinfo : EIATTR_MERCURY_ISA_VERSION
	.align		4
        /*0070*/ 	.byte	0x03, 0x5f
        /*0072*/ 	.short	0x0000


	//----- nvinfo : EIATTR_EXIT_INSTR_OFFSETS
	.align		4
        /*0074*/ 	.byte	0x04, 0x1c
        /*0076*/ 	.short	(.L_4411 - .L_4410)


	//   ....[0]....
.L_4410:
        /*0078*/ 	.word	0x00000090


	//   ....[1]....
        /*007c*/ 	.word	0x000001a0


	//----- nvinfo : EIATTR_CRS_STACK_SIZE
	.align		4
.L_4411:
        /*0080*/ 	.byte	0x04, 0x1e
        /*0082*/ 	.short	(.L_4413 - .L_4412)
.L_4412:
        /*0084*/ 	.word	0x00000000
.L_4413:


//--------------------- .nv.info._ZN2at6native40_GLOBAL__N__2351210d_8_Shape_cu_49f7391c35CatArrayBatchedCopy_alignedK_contigINS1_10OpaqueTypeILj2EEEjLi1ELi128ELi1ELi8EEEvPT_NS1_25CatArrInputTensorMetadataIS5_T0_XT2_EXT3_EEENS1_16TensorSizeStrideIS8_Lj4EEEiS8_ --------------------------
	.section	.nv.info._ZN2at6native40_GLOBAL__N__2351210d_8_Shape_cu_49f7391c35CatArrayBatchedCopy_alignedK_contigINS1_10OpaqueTypeILj2EEEjLi1ELi128ELi1ELi8EEEvPT_NS1_25CatArrInputTensorMetadataIS5_T0_XT2_EXT3_EEENS1_16TensorSizeStrideIS8_Lj4EEEiS8_,"",@"SHT_CUDA_INFO"
	.sectionflags	@""
	.align	4


	//----- nvinfo : EIATTR_CUDA_API_VERSION
	.align		4
        /*0000*/ 	.byte	0x04, 0x37
        /*0002*/ 	.short	(.L_4415 - .L_4414)
.L_4414:
        /*0004*/ 	.word	0x00000082


	//----- nvinfo : EIATTR_SW2861232_WAR
	.align		4
.L_4415:
        /*0008*/ 	.byte	0x01, 0x35
	.zero		2


	//----- nvinfo : EIATTR_PARAM_CBANK
	.align		4
        /*000c*/ 	.byte	0x04, 0x0a
        /*000e*/ 	.short	(.L_4417 - .L_4416)
	.align		4
.L_4416:
        /*0010*/ 	.word	index@(.nv.constant0._ZN2at6native40_GLOBAL__N__2351210d_8_Shape_cu_49f7391c35CatArrayBatchedCopy_alignedK_contigINS1_10OpaqueTypeILj2EEEjLi1ELi128ELi1ELi8EEEvPT_NS1_25CatArrInputTensorMetadataIS5_T0_XT2_EXT3_EEENS1_16TensorSizeStrideIS8_Lj4EEEiS8_)
        /*0014*/ 	.short	0x0160
        /*0016*/ 	.short	0x0ad0


	//----- nvinfo : EIATTR_CBANK_PARAM_SIZE
	.align		4
.L_4417:
        /*0018*/ 	.byte	0x03, 0x19
        /*001a*/ 	.short	0x0ad0


	//----- nvinfo : EIATTR_KPARAM_INFO
	.align		4
        /*001c*/ 	.byte	0x04, 0x17
        /*001e*/ 	.short	(.L_4419 - .L_4418)
.L_4418:
        /*0020*/ 	.word	0x00000000
        /*0024*/ 	.short	0x0004
        /*0026*/ 	.short	0x0acc
        /*0028*/ 	.byte	0x00, 0xf0, 0x11, 0x00


	//----- nvinfo : EIATTR_KPARAM_INFO
	.align		4
.L_4419:
        /*002c*/ 	.byte	0x04, 0x17
        /*002e*/ 	.short	(.L_4421 - .L_4420)
.L_4420:
        /*0030*/ 	.word	0x00000000
        /*0034*/ 	.short	0x0003
        /*0036*/ 	.short	0x0ac8
        /*0038*/ 	.byte	0x00, 0xf0, 0x11, 0x00


	//----- nvinfo : EIATTR_KPARAM_INFO
	.align		4
.L_4421:
        /*003c*/ 	.byte	0x04, 0x17
        /*003e*/ 	.short	(.L_4423 - .L_4422)
.L_4422:
        /*0040*/ 	.word	0x00000000
        /*0044*/ 	.short	0x0002
        /*0046*/ 	.short	0x0aa8
        /*0048*/ 	.byte	0x00, 0xf0, 0x81, 0x00


	//----- nvinfo : EIATTR_KPARAM_INFO
	.align		4
.L_4423:
        /*004c*/ 	.byte	0x04, 0x17
        /*004e*/ 	.short	(.L_4425 - .L_4424)
.L_4424:
        /*0050*/ 	.word	0x00000000
        /*0054*/ 	.short	0x0001
        /*0056*/ 	.short	0x0008
        /*0058*/ 	.byte	0x00, 0xf0, 0x81, 0x2a


	//----- nvinfo : EIATTR_KPARAM_INFO
	.align		4
.L_4425:
        /*005c*/ 	.byte	0x04, 0x17
        /*005e*/ 	.short	(.L_4427 - .L_4426)
.L_4426:
        /*0060*/ 	.word	0x00000000
        /*0064*/ 	.short	0x0000
        /*0066*/ 	.short	0x0000
        /*0068*/ 	.byte	0x00, 0xf0, 0x21, 0x00


	//----- nvinfo : EIATTR_MAXREG_COUNT
	.align		4
.L_4427:
        /*006c*/ 	.byte	0x03, 0x1b
        /*006e*/ 	.short	0x00ff


	//----- nvinfo : EIATTR_MERCURY_ISA_VERSION
	.align		4
        /*0070*/ 	.byte	0x03, 0x5f
        /*0072*/ 	.short	0x0000


	//----- nvinfo : EIATTR_EXIT_INSTR_OFFSETS
	.align		4
        /*0074*/ 	.byte	0x04, 0x1c
        /*0076*/ 	.short	(.L_4429 - .L_4428)


	//   ....[0]....
.L_4428:
        /*0078*/ 	.word	0x000000a0


	//   ....[1]....
        /*007c*/ 	.word	0x000002d0


	//   ....[2]....
        /*0080*/ 	.word	0x000004a0


	//   ....[3]....
        /*0084*/ 	.word	0x00000710


	//----- nvinfo : EIATTR_CRS_STACK_SIZE
	.align		4
.L_4429:
        /*0088*/ 	.byte	0x04, 0x1e
        /*008a*/ 	.short	(.L_4431 - .L_4430)
.L_4430:
        /*008c*/ 	.word	0x00000000
.L_4431:


//--------------------- .nv.info._ZN2at6native40_GLOBAL__N__2351210d_8_Shape_cu_49f7391c35CatArrayBatchedCopy_alignedK_contigINS1_10OpaqueTypeILj2EEEjLi1ELi128ELi1ELi16EEEvPT_NS1_25CatArrInputTensorMetadataIS5_T0_XT2_EXT3_EEENS1_16TensorSizeStrideIS8_Lj4EEEiS8_ --------------------------
	.section	.nv.info._ZN2at6native40_GLOBAL__N__2351210d_8_Shape_cu_49f7391c35CatArrayBatchedCopy_alignedK_contigINS1_10OpaqueTypeILj2EEEjLi1ELi128ELi1ELi16EEEvPT_NS1_25CatArrInputTensorMetadataIS5_T0_XT2_EXT3_EEENS1_16TensorSizeStrideIS8_Lj4EEEiS8_,"",@"SHT_CUDA_INFO"
	.sectionflags	@""
	.align	4


	//----- nvinfo : EIATTR_CUDA_API_VERSION
	.align		4
        /*0000*/ 	.byte	0x04, 0x37
        /*0002*/ 	.short	(.L_4433 - .L_4432)
.L_4432:
        /*0004*/ 	.word	0x00000082


	//----- nvinfo : EIATTR_SW2861232_WAR
	.align		4
.L_4433:
        /*0008*/ 	.byte	0x01, 0x35
	.zero		2


	//----- nvinfo : EIATTR_PARAM_CBANK
	.align		4
        /*000c*/ 	.byte	0x04, 0x0a
        /*000e*/ 	.short	(.L_4435 - .L_4434)
	.align		4
.L_4434:
        /*0010*/ 	.word	index@(.nv.constant0._ZN2at6native40_GLOBAL__N__2351210d_8_Shape_cu_49f7391c35CatArrayBatchedCopy_alignedK_contigINS1_10OpaqueTypeILj2EEEjLi1ELi128ELi1ELi16EEEvPT_NS1_25CatArrInputTensorMetadataIS5_T0_XT2_EXT3_EEENS1_16TensorSizeStrideIS8_Lj4EEEiS8_)
        /*0014*/ 	.short	0x0160
        /*0016*/ 	.short	0x0ad0


	//----- nvinfo : EIATTR_CBANK_PARAM_SIZE
	.align		4
.L_4435:
        /*0018*/ 	.byte	0x03, 0x19
        /*001a*/ 	.short	0x0ad0


	//----- nvinfo : EIATTR_KPARAM_INFO
	.align		4
        /*001c*/ 	.byte	0x04, 0x17
        /*001e*/ 	.short	(.L_4437 - .L_4436)
.L_4436:
        /*0020*/ 	.word	0x00000000
        /*0024*/ 	.short	0x0004
        /*0026*/ 	.short	0x0acc
        /*0028*/ 	.byte	0x00, 0xf0, 0x11, 0x00


	//----- nvinfo : EIATTR_KPARAM_INFO
	.align		4
.L_4437:
        /*002c*/ 	.byte	0x04, 0x17
        /*002e*/ 	.short	(.L_4439 - .L_4438)
.L_4438:
        /*0030*/ 	.word	0x00000000
        /*0034*/ 	.short	0x0003
        /*0036*/ 	.short	0x0ac8
        /*0038*/ 	.byte	0x00, 0xf0, 0x11, 0x00


	//----- nvinfo : EIATTR_KPARAM_INFO
	.align		4
.L_4439:
        /*003c*/ 	.byte	0x04, 0x17
        /*003e*/ 	.short	(.L_4441 - .L_4440)
.L_4440:
        /*0040*/ 	.word	0x00000000
        /*0044*/ 	.short	0x0002
        /*0046*/ 	.short	0x0aa8
        /*0048*/ 	.byte	0x00, 0xf0, 0x81, 0x00


	//----- nvinfo : EIATTR_KPARAM_INFO
	.align		4
.L_4441:
        /*004c*/ 	.byte	0x04, 0x17
        /*004e*/ 	.short	(.L_4443 - .L_4442)
.L_4442:
        /*0050*/ 	.word	0x00000000
        /*0054*/ 	.short	0x0001
        /*0056*/ 	.short	0x0008
        /*0058*/ 	.byte	0x00, 0xf0, 0x81, 0x2a


	//----- nvinfo : EIATTR_KPARAM_INFO
	.align		4
.L_4443:
        /*005c*/ 	.byte	0x04, 0x17
        /*005e*/ 	.short	(.L_4445 - .L_4444)
.L_4444:
        /*0060*/ 	.word	0x00000000
        /*0064*/ 	.short	0x0000
        /*0066*/ 	.short	0x0000
        /*0068*/ 	.byte	0x00, 0xf0, 0x21, 0x00


	//----- nvinfo : EIATTR_MAXREG_COUNT
	.align		4
.L_4445:
        /*006c*/ 	.byte	0x03, 0x1b
        /*006e*/ 	.short	0x00ff


	//----- nvinfo : EIATTR_MERCURY_ISA_VERSION
	.align		4
        /*0070*/ 	.byte	0x03, 0x5f
        /*0072*/ 	.short	0x0000


	//----- nvinfo : EIATTR_EXIT_INSTR_OFFSETS
	.align		4
        /*0074*/ 	.byte	0x04, 0x1c
        /*0076*/ 	.short	(.L_4447 - .L_4446)


	//   ....[0]....
.L_4446:
        /*0078*/ 	.word	0x000000a0


	//   ....[1]....
        /*007c*/ 	.word	0x00000560


	//   ....[2]....
        /*0080*/ 	.word	0x00000740


	//   ....[3]....
        /*0084*/ 	.word	0x000009b0


	//----- nvinfo : EIATTR_CRS_STACK_SIZE
	.align		4
.L_4447:
        /*0088*/ 	.byte	0x04, 0x1e
        /*008a*/ 	.short	(.L_4449 - .L_4448)
.L_4448:
        /*008c*/ 	.word	0x00000000
.L_4449:


//--------------------- .nv.info._ZN2at6native40_GLOBAL__N__2351210d_8_Shape_cu_49f7391c30CatArrayBatchedCopy_vectorizedINS1_10OpaqueTypeILj2EEEjLi1ELi128ELi1ELi16ELi8EEEvPcNS1_25CatArrInputTensorMetadataIT_T0_XT2_EXT3_EEENS1_16TensorSizeStrideIS8_Lj4EEEiS8_ --------------------------
	.section	.nv.info._ZN2at6native40_GLOBAL__N__2351210d_8_Shape_cu_49f7391c30CatArrayBatchedCopy_vectorizedINS1_10OpaqueTypeILj2EEEjLi1ELi128ELi1ELi16ELi8EEEvPcNS1_25CatArrInputTensorMetadataIT_T0_XT2_EXT3_EEENS1_16TensorSizeStrideIS8_Lj4EEEiS8_,"",@"SHT_CUDA_INFO"
	.sectionflags	@""
	.align	4


	//----- nvinfo : EIATTR_CUDA_API_VERSION
	.align		4
        /*0000*/ 	.byte	0x04, 0x37
        /*0002*/ 	.short	(.L_4451 - .L_4450)
.L_4450:
        /*0004*/ 	.word	0x00000082


	//----- nvinfo : EIATTR_SW2861232_WAR
	.align		4
.L_4451:
        /*0008*/ 	.byte	0x01, 0x35
	.zero		2


	//----- nvinfo : EIATTR_PARAM_CBANK
	.align		4
        /*000c*/ 	.byte	0x04, 0x0a
        /*000e*/ 	.short	(.L_4453 - .L_4452)
	.align		4
.L_4452:
        /*0010*/ 	.word	index@(.nv.constant0._ZN2at6native40_GLOBAL__N__2351210d_8_Shape_cu_49f7391c30CatArrayBatchedCopy_vectorizedINS1_10OpaqueTypeILj2EEEjLi1ELi128ELi1ELi16ELi8EEEvPcNS1_25CatArrInputTensorMetadataIT_T0_XT2_EXT3_EEENS1_16TensorSizeStrideIS8_Lj4EEEiS8_)
        /*0014*/ 	.short	0x0160
        /*0016*/ 	.short	0x0ad0


	//----- nvinfo : EIATTR_CBANK_PARAM_SIZE
	.align		4
.L_4453:
        /*0018*/ 	.byte	0x03, 0x19
        /*001a*/ 	.short	0x0ad0


	//----- nvinfo : EIATTR_KPARAM_INFO
	.align		4
        /*001c*/ 	.byte	0x04, 0x17
        /*001e*/ 	.short	(.L_4455 - .L_4454)
.L_4454:
        /*0020*/ 	.word	0x00000000
        /*0024*/ 	.short	0x0004
        /*0026*/ 	.short	0x0acc
        /*0028*/ 	.byte	0x00, 0xf0, 0x11, 0x00


	//----- nvinfo : EIATTR_KPARAM_INFO
	.align		4
.L_4455:
        /*002c*/ 	.byte	0x04, 0x17
        /*002e*/ 	.short	(.L_4457 - .L_4456)
.L_4456:
        /*0030*/ 	.word	0x00000000
        /*0034*/ 	.short	0x0003
        /*0036*/ 	.short	0x0ac8
        /*0038*/ 	.byte	0x00, 0xf0, 0x11, 0x00


	//----- nvinfo : EIATTR_KPARAM_INFO
	.align		4
.L_4457:
        /*003c*/ 	.byte	0x04, 0x17
        /*003e*/ 	.short	(.L_4459 - .L_4458)
.L_4458:
        /*0040*/ 	.word	0x00000000
        /*0044*/ 	.short	0x0002
        /*0046*/ 	.short	0x0aa8
        /*0048*/ 	.byte	0x00, 0xf0, 0x81, 0x00


	//----- nvinfo : EIATTR_KPARAM_INFO
	.align		4
.L_4459:
        /*004c*/ 	.byte	0x04, 0x17
        /*004e*/ 	.short	(.L_4461 - .L_4460)
.L_4460:
        /*0050*/ 	.word	0x00000000
        /*0054*/ 	.short	0x0001
        /*0056*/ 	.short	0x0008
        /*0058*/ 	.byte	0x00, 0xf0, 0x81, 0x2a


	//----- nvinfo : EIATTR_KPARAM_INFO
	.align		4
.L_4461:
        /*005c*/ 	.byte	0x04, 0x17
        /*005e*/ 	.short	(.L_4463 - .L_4462)
.L_4462:
        /*0060*/ 	.word	0x00000000
        /*0064*/ 	.short	0x0000
        /*0066*/ 	.short	0x0000
        /*0068*/ 	.byte	0x00, 0xf0, 0x21, 0x00


	//----- nvinfo : EIATTR_MAXREG_COUNT
	.align		4
.L_4463:
        /*006c*/ 	.byte	0x03, 0x1b
        /*006e*/ 	.short	0x00ff


	//----- nvinfo : EIATTR_MERCURY_ISA_VERSION
	.align		4
        /*0070*/ 	.byte	0x03, 0x5f
        /*0072*/ 	.short	0x0000


	//----- nvinfo : EIATTR_EXIT_INSTR_OFFSETS
	.align		4
        /*0074*/ 	.byte	0x04, 0x1c
        /*0076*/ 	.short	(.L_4465 - .L_4464)


	//   ....[0]....
.L_4464:
        /*0078*/ 	.word	0x000000a0


	//   ....[1]....
        /*007c*/ 	.word	0x000001c0


	//----- nvinfo : EIATTR_CRS_STACK_SIZE
	.align		4
.L_4465:
        /*0080*/ 	.byte	0x04, 0x1e
        /*0082*/ 	.short	(.L_4467 - .L_4466)
.L_4466:
        /*0084*/ 	.word	0x00000000
.L_4467:


//--------------------- .nv.info._ZN2at6native40_GLOBAL__N__2351210d_8_Shape_cu_49f7391c19CatArrayBatchedCopyINS1_10OpaqueTypeILj1EEEjLi4ELi128ELi1EEEvPT_NS1_25CatArrInputTensorMetadataIS5_T0_XT2_EXT3_EEENS1_16TensorSizeStrideIS8_Lj4EEEiS8_ --------------------------
	.section	.nv.info._ZN2at6native40_GLOBAL__N__2351210d_8_Shape_cu_49f7391c19CatArrayBatchedCopyINS1_10OpaqueTypeILj1EEEjLi4ELi128ELi1EEEvPT_NS1_25CatArrInputTensorMetadataIS5_T0_XT2_EXT3_EEENS1_16TensorSizeStrideIS8_Lj4EEEiS8_,"",@"SHT_CUDA_INFO"
	.sectionflags	@""
	.align	4


	//----- nvinfo : EIATTR_CUDA_API_VERSION
	.align		4
        /*0000*/ 	.byte	0x04, 0x37
        /*0002*/ 	.short	(.L_4469 - .L_4468)
.L_4468:
        /*0004*/ 	.word	0x00000082


	//----- nvinfo : EIATTR_SW2861232_WAR
	.align		4
.L_4469:
        /*0008*/ 	.byte	0x01, 0x35
	.zero		2


	//----- nvinfo : EIATTR_PARAM_CBANK
	.align		4
        /*000c*/ 	.byte	0x04, 0x0a
        /*000e*/ 	.short	(.L_4471 - .L_4470)
	.align		4
.L_4470:
        /*0010*/ 	.word	index@(.nv.constant0._ZN2at6native40_GLOBAL__N__2351210d_8_Shape_cu_49f7391c19CatArrayBatchedCopyINS1_10OpaqueTypeILj1EEEjLi4ELi128ELi1EEEvPT_NS1_25CatArrInputTensorMetadataIS5_T0_XT2_EXT3_EEENS1_16TensorSizeStrideIS8_Lj4EEEiS8_)
        /*0014*/ 	.short	0x0160
        /*0016*/ 	.short	0x0ad0


	//----- nvinfo : EIATTR_CBANK_PARAM_SIZE
	.align		4
.L_4471:
        /*0018*/ 	.byte	0x03, 0x19
        /*001a*/ 	.short	0x0ad0


	//----- nvinfo : EIATTR_KPARAM_INFO
	.align		4
        /*001c*/ 	.byte	0x04, 0x17
        /*001e*/ 	.short	(.L_4473 - .L_4472)
.L_4472:
        /*0020*/ 	.word	0x00000000
        /*0024*/ 	.short	0x0004
        /*0026*/ 	.short	0x0acc
        /*0028*/ 	.byte	0x00, 0xf0, 0x11, 0x00


	//----- nvinfo : EIATTR_KPARAM_INFO
	.align		4
.L_4473:
        /*002c*/ 	.byte	0x04, 0x17
        /*002e*/ 	.short	(.L_4475 - .L_4474)
.L_4474:
        /*0030*/ 	.word	0x00000000
        /*0034*/ 	.short	0x0003
        /*0036*/ 	.short	0x0ac8
        /*0038*/ 	.byte	0x00, 0xf0, 0x11, 0x00


	//----- nvinfo : EIATTR_KPARAM_INFO
	.align		4
.L_4475:
        /*003c*/ 	.byte	0x04, 0x17
        /*003e*/ 	.short	(.L_4477 - .L_4476)
.L_4476:
        /*0040*/ 	.word	0x00000000
        /*0044*/ 	.short	0x0002
        /*0046*/ 	.short	0x0aa8
        /*0048*/ 	.byte	0x00, 0xf0, 0x81, 0x00


	//----- nvinfo : EIATTR_KPARAM_INFO
	.align		4
.L_4477:
        /*004c*/ 	.byte	0x04, 0x17
        /*004e*/ 	.short	(.L_4479 - .L_4478)
.L_4478:
        /*0050*/ 	.word	0x00000000
        /*0054*/ 	.short	0x0001
        /*0056*/ 	.short	0x0008
        /*0058*/ 	.byte	0x00, 0xf0, 0x81, 0x2a


	//----- nvinfo : EIATTR_KPARAM_INFO
	.align		4
.L_4479:
        /*005c*/ 	.byte	0x04, 0x17
        /*005e*/ 	.short	(.L_4481 - .L_4480)
.L_4480:
        /*0060*/ 	.word	0x00000000
        /*0064*/ 	.short	0x0000
        /*0066*/ 	.short	0x0000
        /*0068*/ 	.byte	0x00, 0xf0, 0x21, 0x00


	//----- nvinfo : EIATTR_MAXREG_COUNT
	.align		4
.L_4481:
        /*006c*/ 	.byte	0x03, 0x1b
        /*006e*/ 	.short	0x00ff


	//----- nvinfo : EIATTR_MERCURY_ISA_VERSION
	.align		4
        /*0070*/ 	.byte	0x03, 0x5f
        /*0072*/ 	.short	0x0000


	//----- nvinfo : EIATTR_EXIT_INSTR_OFFSETS
	.align		4
        /*0074*/ 	.byte	0x04, 0x1c
        /*0076*/ 	.short	(.L_4483 - .L_4482)


	//   ....[0]....
.L_4482:
        /*0078*/ 	.word	0x000000a0


	//   ....[1]....
        /*007c*/ 	.word	0x000006c0


	//   ....[2]....
        /*0080*/ 	.word	0x00001050


	//----- nvinfo : EIATTR_CRS_STACK_SIZE
	.align		4
.L_4483:
        /*0084*/ 	.byte	0x04, 0x1e
        /*0086*/ 	.short	(.L_4485 - .L_4484)
.L_4484:
        /*0088*/ 	.word	0x00000000
.L_4485:


//--------------------- .nv.info._ZN2at6native40_GLOBAL__N__2351210d_8_Shape_cu_49f7391c26CatArrayBatchedCopy_contigINS1_10OpaqueTypeILj1EEEjLi4ELi128ELi1EEEvPT_NS1_25CatArrInputTensorMetadataIS5_T0_XT2_EXT3_EEENS1_16TensorSizeStrideIS8_Lj4EEEiS8_ --------------------------
	.section	.nv.info._ZN2at6native40_GLOBAL__N__2351210d_8_Shape_cu_49f7391c26CatArrayBatchedCopy_contigINS1_10OpaqueTypeILj1EEEjLi4ELi128ELi1EEEvPT_NS1_25CatArrInputTensorMetadataIS5_T0_XT2_EXT3_EEENS1_16TensorSizeStrideIS8_Lj4EEEiS8_,"",@"SHT_CUDA_INFO"
	.sectionflags	@""
	.align	4


	//----- nvinfo : EIATTR_CUDA_API_VERSION
	.align		4
        /*0000*/ 	.byte	0x04, 0x37
        /*0002*/ 	.short	(.L_4487 - .L_4486)
.L_4486:
        /*0004*/ 	.word	0x00000082


	//----- nvinfo : EIATTR_SW2861232_WAR
	.align		4
.L_4487:
        /*0008*/ 	.byte	0x01, 0x35
	.zero		2


	//----- nvinfo : EIATTR_PARAM_CBANK
	.align		4
        /*000c*/ 	.byte	0x04, 0x0a
        /*000e*/ 	.short	(.L_4489 - .L_4488)
	.align		4
.L_4488:
        /*0010*/ 	.word	index@(.nv.constant0._ZN2at6native40_GLOBAL__N__2351210d_8_Shape_cu_49f7391c26CatArrayBatchedCopy_contigINS1_10OpaqueTypeILj1EEEjLi4ELi128ELi1EEEvPT_NS1_25CatArrInputTensorMetadataIS5_T0_XT2_EXT3_EEENS1_16TensorSizeStrideIS8_Lj4EEEiS8_)
        /*0014*/ 	.short	0x0160
        /*0016*/ 	.short	0x0ad0


	//----- nvinfo : EIATTR_CBANK_PARAM_SIZE
	.align		4
.L_4489:
        /*0018*/ 	.byte	0x03, 0x19
        /*001a*/ 	.short	0x0ad0


	//----- nvinfo : EIATTR_KPARAM_INFO
	.align		4
        /*001c*/ 	.byte	0x04, 0x17
        /*001e*/ 	.short	(.L_4491 - .L_4490)
.L_4490:
        /*0020*/ 	.word	0x00000000
        /*0024*/ 	.short	0x0004
        /*0026*/ 	.short	0x0acc
        /*0028*/ 	.byte	0x00, 0xf0, 0x11, 0x00


	//----- nvinfo : EIATTR_KPARAM_INFO
	.align		4
.L_4491:
        /*002c*/ 	.byte	0x04, 0x17
        /*002e*/ 	.short	(.L_4493 - .L_4492)
.L_4492:
        /*0030*/ 	.word	0x00000000
        /*0034*/ 	.short	0x0003
        /*0036*/ 	.short	0x0ac8
        /*0038*/ 	.byte	0x00, 0xf0, 0x11, 0x00


	//----- nvinfo : EIATTR_KPARAM_INFO
	.align		4
.L_4493:
        /*003c*/ 	.byte	0x04, 0x17
        /*003e*/ 	.short	(.L_4495 - .L_4494)
.L_4494:
        /*0040*/ 	.word	0x00000000
        /*0044*/ 	.short	0x0002
        /*0046*/ 	.short	0x0aa8
        /*0048*/ 	.byte	0x00, 0xf0, 0x81, 0x00


	//----- nvinfo : EIATTR_KPARAM_INFO
	.align		4
.L_4495:
        /*004c*/ 	.byte	0x04, 0x17
        /*004e*/ 	.short	(.L_4497 - .L_4496)
.L_4496:
        /*0050*/ 	.word	0x00000000
        /*0054*/ 	.short	0x0001
        /*0056*/ 	.short	0x0008
        /*0058*/ 	.byte	0x00, 0xf0, 0x81, 0x2a


	//----- nvinfo : EIATTR_KPARAM_INFO
	.align		4
.L_4497:
        /*005c*/ 	.byte	0x04, 0x17
        /*005e*/ 	.short	(.L_4499 - .L_4498)
.L_4498:
        /*0060*/ 	.word	0x00000000
        /*0064*/ 	.short	0x0000
        /*0066*/ 	.short	0x0000
        /*0068*/ 	.byte	0x00, 0xf0, 0x21, 0x00


	//----- nvinfo : EIATTR_MAXREG_COUNT
	.align		4
.L_4499:
        /*006c*/ 	.byte	0x03, 0x1b
        /*006e*/ 	.short	0x00ff


	//----- nvinfo : EIATTR_MERCURY_ISA_VERSION
	.align		4
        /*0070*/ 	.byte	0x03, 0x5f
        /*0072*/ 	.short	0x0000


	//----- nvinfo : EIATTR_EXIT_INSTR_OFFSETS
	.align		4
        /*0074*/ 	.byte	0x04, 0x1c
        /*0076*/ 	.short	(.L_4501 - .L_4500)


	//   ....[0]....
.L_4500:
        /*0078*/ 	.word	0x00000090


	//   ....[1]....
        /*007c*/ 	.word	0x00000650


	//----- nvinfo : EIATTR_CRS_STACK_SIZE
	.align		4
.L_4501:
        /*0080*/ 	.byte	0x04, 0x1e
        /*0082*/ 	.short	(.L_4503 - .L_4502)
.L_4502:
        /*0084*/ 	.word	0x00000000
.L_4503:


//--------------------- .nv.info._ZN2at6native40_GLOBAL__N__2351210d_8_Shape_cu_49f7391c35CatArrayBatchedCopy_alignedK_contigINS1_10OpaqueTypeILj1EEEjLi4ELi128ELi1ELi8EEEvPT_NS1_25CatArrInputTensorMetadataIS5_T0_XT2_EXT3_EEENS1_16TensorSizeStrideIS8_Lj4EEEiS8_ --------------------------
	.section	.nv.info._ZN2at6native40_GLOBAL__N__2351210d_8_Shape_cu_49f7391c35CatArrayBatchedCopy_alignedK_contigINS1_10OpaqueTypeILj1EEEjLi4ELi128ELi1ELi8EEEvPT_NS1_25CatArrInputTensorMetadataIS5_T0_XT2_EXT3_EEENS1_16TensorSizeStrideIS8_Lj4EEEiS8_,"",@"SHT_CUDA_INFO"
	.sectionflags	@""
	.align	4


	//----- nvinfo : EIATTR_CUDA_API_VERSION
	.align		4
        /*0000*/ 	.byte	0x04, 0x37
        /*0002*/ 	.short	(.L_4505 - .L_4504)
.L_4504:
        /*0004*/ 	.word	0x00000082


	//----- nvinfo : EIATTR_SW2861232_WAR
	.align		4
.L_4505:
        /*0008*/ 	.byte	0x01, 0x35
	.zero		2


	//----- nvinfo : EIATTR_PARAM_CBANK
	.align		4
        /*000c*/ 	.byte	0x04, 0x0a
        /*000e*/ 	.short	(.L_4507 - .L_4506)
	.align		4
.L_4506:
        /*0010*/ 	.word	index@(.nv.constant0._ZN2at6native40_GLOBAL__N__2351210d_8_Shape_cu_49f7391c35CatArrayBatchedCopy_alignedK_contigINS1_10OpaqueTypeILj1EEEjLi4ELi128ELi1ELi8EEEvPT_NS1_25CatArrInputTensorMetadataIS5_T0_XT2_EXT3_EEENS1_16TensorSizeStrideIS8_Lj4EEEiS8_)
        /*0014*/ 	.short	0x0160
        /*0016*/ 	.short	0x0ad0


	//----- nvinfo : EIATTR_CBANK_PARAM_SIZE
	.align		4
.L_4507:
        /*0018*/ 	.byte	0x03, 0x19
        /*001a*/ 	.short	0x0ad0


	//----- nvinfo : EIATTR_KPARAM_INFO
	.align		4
        /*001c*/ 	.byte	0x04, 0x17
        /*001e*/ 	.short	(.L_4509 - .L_4508)
.L_4508:
        /*0020*/ 	.word	0x00000000
        /*0024*/ 	.short	0x0004
        /*0026*/ 	.short	0x0acc
        /*0028*/ 	.byte	0x00, 0xf0, 0x11, 0x00


	//----- nvinfo : EIATTR_KPARAM_INFO
	.align		4
.L_4509:
        /*002c*/ 	.byte	0x04, 0x17
        /*002e*/ 	.short	(.L_4511 - .L_4510)
.L_4510:
        /*0030*/ 	.word	0x00000000
        /*0034*/ 	.short	0x0003
        /*0036*/ 	.short	0x0ac8
        /*0038*/ 	.byte	0x00, 0xf0, 0x11, 0x00


	//----- nvinfo : EIATTR_KPARAM_INFO
	.align		4
.L_4511:
        /*003c*/ 	.byte	0x04, 0x17
        /*003e*/ 	.short	(.L_4513 - .L_4512)
.L_4512:
        /*0040*/ 	.word	0x00000000
        /*0044*/ 	.short	0x0002
        /*0046*/ 	.short	0x0aa8
        /*0048*/ 	.byte	0x00, 0xf0, 0x81, 0x00


	//----- nvinfo : EIATTR_KPARAM_INFO
	.align		4
.L_4513:
        /*004c*/ 	.byte	0x04, 0x17
        /*004e*/ 	.short	(.L_4515 - .L_4514)
.L_4514:
        /*0050*/ 	.word	0x00000000
        /*0054*/ 	.short	0x0001
        /*0056*/ 	.short	0x0008
        /*0058*/ 	.byte	0x00, 0xf0, 0x81, 0x2a


	//----- nvinfo : EIATTR_KPARAM_INFO
	.align		4
.L_4515:
        /*005c*/ 	.byte	0x04, 0x17
        /*005e*/ 	.short	(.L_4517 - .L_4516)
.L_4516:
        /*0060*/ 	.word	0x00000000
        /*0064*/ 	.short	0x0000
        /*0066*/ 	.short	0x0000
        /*0068*/ 	.byte	0x00, 0xf0, 0x21, 0x00


	//----- nvinfo : EIATTR_MAXREG_COUNT
	.align		4
.L_4517:
        /*006c*/ 	.byte	0x03, 0x1b
        /*006e*/ 	.short	0x00ff


	//----- nvinfo : EIATTR_MERCURY_ISA_VERSION
	.align		4
        /*0070*/ 	.byte	0x03, 0x5f
        /*0072*/ 	.short	0x0000


	//----- nvinfo : EIATTR_EXIT_INSTR_OFFSETS
	.align		4
        /*0074*/ 	.byte	0x04, 0x1c
        /*0076*/ 	.short	(.L_4519 - .L_4518)


	//   ....[0]....
.L_4518:
        /*0078*/ 	.word	0x000000a0


	//   ....[1]....
        /*007c*/ 	.word	0x000019e0


	//   ....[2]....
        /*0080*/ 	.word	0x00001fe0


	//   ....[3]....
        /*0084*/ 	.word	0x00002db0


	//----- nvinfo : EIATTR_CRS_STACK_SIZE
	.align		4
.L_4519:
        /*0088*/ 	.byte	0x04, 0x1e
        /*008a*/ 	.short	(.L_4521 - .L_4520)
.L_4520:
        /*008c*/ 	.word	0x00000000
.L_4521:


//--------------------- .nv.info._ZN2at6native40_GLOBAL__N__2351210d_8_Shape_cu_49f7391c35CatArrayBatchedCopy_alignedK_contigINS1_10OpaqueTypeILj1EEEjLi4ELi128ELi1ELi16EEEvPT_NS1_25CatArrInputTensorMetadataIS5_T0_XT2_EXT3_EEENS1_16TensorSizeStrideIS8_Lj4EEEiS8_ --------------------------
	.section	.nv.info._ZN2at6native40_GLOBAL__N__2351210d_8_Shape_cu_49f7391c35CatArrayBatchedCopy_alignedK_contigINS1_10OpaqueTypeILj1EEEjLi4ELi128ELi1ELi16EEEvPT_NS1_25CatArrInputTensorMetadataIS5_T0_XT2_EXT3_EEENS1_16TensorSizeStrideIS8_Lj4EEEiS8_,"",@"SHT_CUDA_INFO"
	.sectionflags	@""
	.align	4


	//----- nvinfo : EIATTR_CUDA_API_VERSION
	.align		4
        /*0000*/ 	.byte	0x04, 0x37
        /*0002*/ 	.short	(.L_4523 - .L_4522)
.L_4522:
        /*0004*/ 	.word	0x00000082


	//----- nvinfo : EIATTR_SW2861232_WAR
	.align		4
.L_4523:
        /*0008*/ 	.byte	0x01, 0x35
	.zero		2


	//----- nvinfo : EIATTR_PARAM_CBANK
	.align		4
        /*000c*/ 	.byte	0x04, 0x0a
        /*000e*/ 	.short	(.L_4525 - .L_4524)
	.align		4
.L_4524:
        /*0010*/ 	.word	index@(.nv.constant0._ZN2at6native40_GLOBAL__N__2351210d_8_Shape_cu_49f7391c35CatArrayBatchedCopy_alignedK_contigINS1_10OpaqueTypeILj1EEEjLi4ELi128ELi1ELi16EEEvPT_NS1_25CatArrInputTensorMetadataIS5_T0_XT2_EXT3_EEENS1_16TensorSizeStrideIS8_Lj4EEEiS8_)
        /*0014*/ 	.short	0x0160
        /*0016*/ 	.short	0x0ad0


	//----- nvinfo : EIATTR_CBANK_PARAM_SIZE
	.align		4
.L_4525:
        /*0018*/ 	.byte	0x03, 0x19
        /*001a*/ 	.short	0x0ad0


	//----- nvinfo : EIATTR_KPARAM_INFO
	.align		4
        /*001c*/ 	.byte	0x04, 0x17
        /*001e*/ 	.short	(.L_4527 - .L_4526)
.L_4526:
        /*0020*/ 	.word	0x00000000
        /*0024*/ 	.short	0x0004
        /*0026*/ 	.short	0x0acc
        /*0028*/ 	.byte	0x00, 0xf0, 0x11, 0x00


	//----- nvinfo : EIATTR_KPARAM_INFO
	.align		4
.L_4527:
        /*002c*/ 	.byte	0x04, 0x17
        /*002e*/ 	.short	(.L_4529 - .L_4528)
.L_4528:
        /*0030*/ 	.word	0x00000000
        /*0034*/ 	.short	0x0003
        /*0036*/ 	.short	0x0ac8
        /*0038*/ 	.byte	0x00, 0xf0, 0x11, 0x00


	//----- nvinfo : EIATTR_KPARAM_INFO
	.align		4
.L_4529:
        /*003c*/ 	.byte	0x04, 0x17
        /*003e*/ 	.short	(.L_4531 - .L_4530)
.L_4530:
        /*0040*/ 	.word	0x00000000
        /*0044*/ 	.short	0x0002
        /*0046*/ 	.short	0x0aa8
        /*0048*/ 	.byte	0x00, 0xf0, 0x81, 0x00


	//----- nvinfo : EIATTR_KPARAM_INFO
	.align		4
.L_4531:
        /*004c*/ 	.byte	0x04, 0x17
        /*004e*/ 	.short	(.L_4533 - .L_4532)
.L_4532:
        /*0050*/ 	.word	0x00000000
        /*0054*/ 	.short	0x0001
        /*0056*/ 	.short	0x0008
        /*0058*/ 	.byte	0x00, 0xf0, 0x81, 0x2a


	//----- nvinfo : EIATTR_KPARAM_INFO
	.align		4
.L_4533:
        /*005c*/ 	.byte	0x04, 0x17
        /*005e*/ 	.short	(.L_4535 - .L_4534)
.L_4534:
        /*0060*/ 	.word	0x00000000
        /*0064*/ 	.short	0x0000
        /*0066*/ 	.short	0x0000
        /*0068*/ 	.byte	0x00, 0xf0, 0x21, 0x00


	//----- nvinfo : EIATTR_MAXREG_COUNT
	.align		4
.L_4535:
        /*006c*/ 	.byte	0x03, 0x1b
        /*006e*/ 	.short	0x00ff


	//----- nvinfo : EIATTR_MERCURY_ISA_VERSION
	.align		4
        /*0070*/ 	.byte	0x03, 0x5f
        /*0072*/ 	.short	0x0000


	//----- nvinfo : EIATTR_EXIT_INSTR_OFFSETS
	.align		4
        /*0074*/ 	.byte	0x04, 0x1c
        /*0076*/ 	.short	(.L_4537 - .L_4536)


	//   ....[0]....
.L_4536:
        /*0078*/ 	.word	0x000000a0


	//   ....[1]....
        /*007c*/ 	.word	0x00002f90


	//   ....[2]....
        /*0080*/ 	.word	0x00003590


	//   ....[3]....
        /*0084*/ 	.word	0x00004360


	//----- nvinfo : EIATTR_CRS_STACK_SIZE
	.align		4
.L_4537:
        /*0088*/ 	.byte	0x04, 0x1e
        /*008a*/ 	.short	(.L_4539 - .L_4538)
.L_4538:
        /*008c*/ 	.word	0x00000000
.L_4539:


//--------------------- .nv.info._ZN2at6native40_GLOBAL__N__2351210d_8_Shape_cu_49f7391c30CatArrayBatchedCopy_vectorizedINS1_10OpaqueTypeILj1EEEjLi4ELi128ELi1ELi16ELi16EEEvPcNS1_25CatArrInputTensorMetadataIT_T0_XT2_EXT3_EEENS1_16TensorSizeStrideIS8_Lj4EEEiS8_ --------------------------
	.section	.nv.info._ZN2at6native40_GLOBAL__N__2351210d_8_Shape_cu_49f7391c30CatArrayBatchedCopy_vectorizedINS1_10OpaqueTypeILj1EEEjLi4ELi128ELi1ELi16ELi16EEEvPcNS1_25CatArrInputTensorMetadataIT_T0_XT2_EXT3_EEENS1_16TensorSizeStrideIS8_Lj4EEEiS8_,"",@"SHT_CUDA_INFO"
	.sectionflags	@""
	.align	4


	//----- nvinfo : EIATTR_CUDA_API_VERSION
	.align		4
        /*0000*/ 	.byte	0x04, 0x37
        /*0002*/ 	.short	(.L_4541 - .L_4540)
.L_4540:
        /*0004*/ 	.word	0x00000082


	//----- nvinfo : EIATTR_SW2861232_WAR
	.align		4
.L_4541:
        /*0008*/ 	.byte	0x01, 0x35
	.zero		2


	//----- nvinfo : EIATTR_PARAM_CBANK
	.align		4
        /*000c*/ 	.byte	0x04, 0x0a
        /*000e*/ 	.short	(.L_4543 - .L_4542)
	.align		4
.L_4542:
        /*0010*/ 	.word	index@(.nv.constant0._ZN2at6native40_GLOBAL__N__2351210d_8_Shape_cu_49f7391c30CatArrayBatchedCopy_vectorizedINS1_10OpaqueTypeILj1EEEjLi4ELi128ELi1ELi16ELi16EEEvPcNS1_25CatArrInputTensorMetadataIT_T0_XT2_EXT3_EEENS1_16TensorSizeStrideIS8_Lj4EEEiS8_)
        /*0014*/ 	.short	0x0160
        /*0016*/ 	.short	0x0ad0


	//----- nvinfo : EIATTR_CBANK_PARAM_SIZE
	.align		4
.L_4543:
        /*0018*/ 	.byte	0x03, 0x19
        /*001a*/ 	.short	0x0ad0


	//----- nvinfo : EIATTR_KPARAM_INFO
	.align		4
        /*001c*/ 	.byte	0x04, 0x17
        /*001e*/ 	.short	(.L_4545 - .L_4544)
.L_4544:
        /*0020*/ 	.word	0x00000000
        /*0024*/ 	.short	0x0004
        /*0026*/ 	.short	0x0acc
        /*0028*/ 	.byte	0x00, 0xf0, 0x11, 0x00


	//----- nvinfo : EIATTR_KPARAM_INFO
	.align		4
.L_4545:
        /*002c*/ 	.byte	0x04, 0x17
        /*002e*/ 	.short	(.L_4547 - .L_4546)
.L_4546:
        /*0030*/ 	.word	0x00000000
        /*0034*/ 	.short	0x0003
        /*0036*/ 	.short	0x0ac8
        /*0038*/ 	.byte	0x00, 0xf0, 0x11, 0x00


	//----- nvinfo : EIATTR_KPARAM_INFO
	.align		4
.L_4547:
        /*003c*/ 	.byte	0x04, 0x17
        /*003e*/ 	.short	(.L_4549 - .L_4548)
.L_4548:
        /*0040*/ 	.word	0x00000000
        /*0044*/ 	.short	0x0002
        /*0046*/ 	.short	0x0aa8
        /*0048*/ 	.byte	0x00, 0xf0, 0x81, 0x00


	//----- nvinfo : EIATTR_KPARAM_INFO
	.align		4
.L_4549:
        /*004c*/ 	.byte	0x04, 0x17
        /*004e*/ 	.short	(.L_4551 - .L_4550)
.L_4550:
        /*0050*/ 	.word	0x00000000
        /*0054*/ 	.short	0x0001
        /*0056*/ 	.short	0x0008
        /*0058*/ 	.byte	0x00, 0xf0, 0x81, 0x2a


	//----- nvinfo : EIATTR_KPARAM_INFO
	.align		4
.L_4551:
        /*005c*/ 	.byte	0x04, 0x17
        /*005e*/ 	.short	(.L_4553 - .L_4552)
.L_4552:
        /*0060*/ 	.word	0x00000000
        /*0064*/ 	.short	0x0000
        /*0066*/ 	.short	0x0000
        /*0068*/ 	.byte	0x00, 0xf0, 0x21, 0x00


	//----- nvinfo : EIATTR_MAXREG_COUNT
	.align		4
.L_4553:
        /*006c*/ 	.byte	0x03, 0x1b
        /*006e*/ 	.short	0x00ff


	//----- nvinfo : EIATTR_MERCURY_ISA_VERSION
	.align		4
        /*0070*/ 	.byte	0x03, 0x5f
        /*0072*/ 	.short	0x0000


	//----- nvinfo : EIATTR_EXIT_INSTR_OFFSETS
	.align		4
        /*0074*/ 	.byte	0x04, 0x1c
        /*0076*/ 	.short	(.L_4555 - .L_4554)


	//   ....[0]....
.L_4554:
        /*0078*/ 	.word	0x000000a0


	//   ....[1]....
        /*007c*/ 	.word	0x000006a0


	//----- nvinfo : EIATTR_CRS_STACK_SIZE
	.align		4
.L_4555:
        /*0080*/ 	.byte	0x04, 0x1e
        /*0082*/ 	.short	(.L_4557 - .L_4556)
.L_4556:
        /*0084*/ 	.word	0x00000000
.L_4557:


//--------------------- .nv.info._ZN2at6native40_GLOBAL__N__2351210d_8_Shape_cu_49f7391c19CatArrayBatchedCopyINS1_10OpaqueTypeILj1EEEjLi3ELi128ELi1EEEvPT_NS1_25CatArrInputTensorMetadataIS5_T0_XT2_EXT3_EEENS1_16TensorSizeStrideIS8_Lj4EEEiS8_ --------------------------
	.section	.nv.info._ZN2at6native40_GLOBAL__N__2351210d_8_Shape_cu_49f7391c19CatArrayBatchedCopyINS1_10OpaqueTypeILj1EEEjLi3ELi128ELi1EEEvPT_NS1_25CatArrInputTensorMetadataIS5_T0_XT2_EXT3_EEENS1_16TensorSizeStrideIS8_Lj4EEEiS8_,"",@"SHT_CUDA_INFO"
	.sectionflags	@""
	.align	4


	//----- nvinfo : EIATTR_CUDA_API_VERSION
	.align		4
        /*0000*/ 	.byte	0x04, 0x37
        /*0002*/ 	.short	(.L_4559 - .L_4558)
.L_4558:
        /*0004*/ 	.word	0x00000082


	//----- nvinfo : EIATTR_SW2861232_WAR
	.align		4
.L_4559:
        /*0008*/ 	.byte	0x01, 0x35
	.zero		2


	//----- nvinfo : EIATTR_PARAM_CBANK
	.align		4
        /*000c*/ 	.byte	0x04, 0x0a
        /*000e*/ 	.short	(.L_4561 - .L_4560)
	.align		4
.L_4560:
        /*0010*/ 	.word	index@(.nv.constant0._ZN2at6native40_GLOBAL__N__2351210d_8_Shape_cu_49f7391c19CatArrayBatchedCopyINS1_10OpaqueTypeILj1EEEjLi3ELi128ELi1EEEvPT_NS1_25CatArrInputTensorMetadataIS5_T0_XT2_EXT3_EEENS1_16TensorSizeStrideIS8_Lj4EEEiS8_)
        /*0014*/ 	.short	0x0160
        /*0016*/ 	.short	0x0ad0


	//----- nvinfo : EIATTR_CBANK_PARAM_SIZE
	.align		4
.L_4561:
        /*0018*/ 	.byte	0x03, 0x19
        /*001a*/ 	.short	0x0ad0


	//----- nvinfo : EIATTR_KPARAM_INFO
	.align		4
        /*001c*/ 	.byte	0x04, 0x17
        /*001e*/ 	.short	(.L_4563 - .L_4562)
.L_4562:
        /*0020*/ 	.word	0x00000000
        /*0024*/ 	.short	0x0004
        /*0026*/ 	.short	0x0acc
        /*0028*/ 	.byte	0x00, 0xf0, 0x11, 0x00


	//----- nvinfo : EIATTR_KPARAM_INFO
	.align		4
.L_4563:
        /*002c*/ 	.byte	0x04, 0x17
        /*002e*/ 	.short	(.L_4565 - .L_4564)
.L_4564:
        /*0030*/ 	.word	0x00000000
        /*0034*/ 	.short	0x0003
        /*0036*/ 	.short	0x0ac8
        /*0038*/ 	.byte	0x00, 0xf0, 0x11, 0x00


	//----- nvinfo : EIATTR_KPARAM_INFO
	.align		4
.L_4565:
        /*003c*/ 	.byte	0x04, 0x17
        /*003e*/ 	.short	(.L_4567 - .L_4566)
.L_4566:
        /*0040*/ 	.word	0x00000000
        /*0044*/ 	.short	0x0002
        /*0046*/ 	.short	0x0aa8
        /*0048*/ 	.byte	0x00, 0xf0, 0x81, 0x00


	//----- nvinfo : EIATTR_KPARAM_INFO
	.align		4
.L_4567:
        /*004c*/ 	.byte	0x04, 0x17
        /*004e*/ 	.short	(.L_4569 - .L_4568)
.L_4568:
        /*0050*/ 	.word	0x00000000
        /*0054*/ 	.short	0x0001
        /*0056*/ 	.short	0x0008
        /*0058*/ 	.byte	0x00, 0xf0, 0x81, 0x2a


	//----- nvinfo : EIATTR_KPARAM_INFO
	.align		4
.L_4569:
        /*005c*/ 	.byte	0x04, 0x17
        /*005e*/ 	.short	(.L_4571 - .L_4570)
.L_4570:
        /*0060*/ 	.word	0x00000000
        /*0064*/ 	.short	0x0000
        /*0066*/ 	.short	0x0000
        /*0068*/ 	.byte	0x00, 0xf0, 0x21, 0x00


	//----- nvinfo : EIATTR_MAXREG_COUNT
	.align		4
.L_4571:
        /*006c*/ 	.byte	0x03, 0x1b
        /*006e*/ 	.short	0x00ff


	//----- nvinfo : EIATTR_MERCURY_ISA_VERSION
	.align		4
        /*0070*/ 	.byte	0x03, 0x5f
        /*0072*/ 	.short	0x0000


	//----- nvinfo : EIATTR_EXIT_INSTR_OFFSETS
	.align		4
        /*0074*/ 	.byte	0x04, 0x1c
        /*0076*/ 	.short	(.L_4573 - .L_4572)


	//   ....[0]....
.L_4572:
        /*0078*/ 	.word	0x00000090


	//   ....[1]....
        /*007c*/ 	.word	0x000004f0


	//   ....[2]....
        /*0080*/ 	.word	0x00000b80


	//----- nvinfo : EIATTR_CRS_STACK_SIZE
	.align		4
.L_4573:
        /*0084*/ 	.byte	0x04, 0x1e
        /*0086*/ 	.short	(.L_4575 - .L_4574)
.L_4574:
        /*0088*/ 	.word	0x00000000
.L_4575:


//--------------------- .nv.info._ZN2at6native40_GLOBAL__N__2351210d_8_Shape_cu_49f7391c26CatArrayBatchedCopy_contigINS1_10OpaqueTypeILj1EEEjLi3ELi128ELi1EEEvPT_NS1_25CatArrInputTensorMetadataIS5_T0_XT2_EXT3_EEENS1_16TensorSizeStrideIS8_Lj4EEEiS8_ --------------------------
	.section	.nv.info._ZN2at6native40_GLOBAL__N__2351210d_8_Shape_cu_49f7391c26CatArrayBatchedCopy_contigINS1_10OpaqueTypeILj1EEEjLi3ELi128ELi1EEEvPT_NS1_25CatArrInputTensorMetadataIS5_T0_XT2_EXT3_EEENS1_16TensorSizeStrideIS8_Lj4EEEiS8_,"",@"SHT_CUDA_INFO"
	.sectionflags	@""
	.align	4


	//----- nvinfo : EIATTR_CUDA_API_VERSION
	.align		4
        /*0000*/ 	.byte	0x04, 0x37
        /*0002*/ 	.short	(.L_4577 - .L_4576)
.L_4576:
        /*0004*/ 	.word	0x00000082


	//----- nvinfo : EIATTR_SW2861232_WAR
	.align		4
.L_4577:
        /*0008*/ 	.byte	0x01, 0x35
	.zero		2


	//----- nvinfo : EIATTR_PARAM_CBANK
	.align		4
        /*000c*/ 	.byte	0x04, 0x0a
        /*000e*/ 	.short	(.L_4579 - .L_4578)
	.align		4
.L_4578:
        /*0010*/ 	.word	index@(.nv.constant0._ZN2at6native40_GLOBAL__N__2351210d_8_Shape_cu_49f7391c26CatArrayBatchedCopy_contigINS1_10OpaqueTypeILj1EEEjLi3ELi128ELi1EEEvPT_NS1_25CatArrInputTensorMetadataIS5_T0_XT2_EXT3_EEENS1_16TensorSizeStrideIS8_Lj4EEEiS8_)
        /*0014*/ 	.short	0x0160
        /*0016*/ 	.short	0x0ad0


	//----- nvinfo : EIATTR_CBANK_PARAM_SIZE
	.align		4
.L_4579:
        /*0018*/ 	.byte	0x03, 0x19
        /*001a*/ 	.short	0x0ad0


	//----- nvinfo : EIATTR_KPARAM_INFO
	.align		4
        /*001c*/ 	.byte	0x04, 0x17
        /*001e*/ 	.short	(.L_4581 - .L_4580)
.L_4580:
        /*0020*/ 	.word	0x00000000
        /*0024*/ 	.short	0x0004
        /*0026*/ 	.short	0x0acc
        /*0028*/ 	.byte	0x00, 0xf0, 0x11, 0x00


	//----- nvinfo : EIATTR_KPARAM_INFO
	.align		4
.L_4581:
        /*002c*/ 	.byte	0x04, 0x17
        /*002e*/ 	.short	(.L_4583 - .L_4582)
.L_4582:
        /*0030*/ 	.word	0x00000000
        /*0034*/ 	.short	0x0003
        /*0036*/ 	.short	0x0ac8
        /*0038*/ 	.byte	0x00, 0xf0, 0x11, 0x00


	//----- nvinfo : EIATTR_KPARAM_INFO
	.align		4
.L_4583:
        /*003c*/ 	.byte	0x04, 0x17
        /*003e*/ 	.short	(.L_4585 - .L_4584)
.L_4584:
        /*0040*/ 	.word	0x00000000
        /*0044*/ 	.short	0x0002
        /*0046*/ 	.short	0x0aa8
        /*0048*/ 	.byte	0x00, 0xf0, 0x81, 0x00


	//----- nvinfo : EIATTR_KPARAM_INFO
	.align		4
.L_4585:
        /*004c*/ 	.byte	0x04, 0x17
        /*004e*/ 	.short	(.L_4587 - .L_4586)
.L_4586:
        /*0050*/ 	.word	0x00000000
        /*0054*/ 	.short	0x0001
        /*0056*/ 	.short	0x0008
        /*0058*/ 	.byte	0x00, 0xf0, 0x81, 0x2a


	//----- nvinfo : EIATTR_KPARAM_INFO
	.align		4
.L_4587:
        /*005c*/ 	.byte	0x04, 0x17
        /*005e*/ 	.short	(.L_4589 - .L_4588)
.L_4588:
        /*0060*/ 	.word	0x00000000
        /*0064*/ 	.short	0x0000
        /*0066*/ 	.short	0x0000
        /*0068*/ 	.byte	0x00, 0xf0, 0x21, 0x00


	//----- nvinfo : EIATTR_MAXREG_COUNT
	.align		4
.L_4589:
        /*006c*/ 	.byte	0x03, 0x1b
        /*006e*/ 	.short	0x00ff


	//----- nvinfo : EIATTR_MERCURY_ISA_VERSION
	.align		4
        /*0070*/ 	.byte	0x03, 0x5f
        /*0072*/ 	.short	0x0000


	//----- nvinfo : EIATTR_EXIT_INSTR_OFFSETS
	.align		4
        /*0074*/ 	.byte	0x04, 0x1c
        /*0076*/ 	.short	(.L_4591 - .L_4590)


	//   ....[0]....
.L_4590:
        /*0078*/ 	.word	0x00000090


	//   ....[1]....
        /*007c*/ 	.word	0x000004d0


	//----- nvinfo : EIATTR_CRS_STACK_SIZE
	.align		4
.L_4591:
        /*0080*/ 	.byte	0x04, 0x1e
        /*0082*/ 	.short	(.L_4593 - .L_4592)
.L_4592:
        /*0084*/ 	.word	0x00000000
.L_4593:


//--------------------- .nv.info._ZN2at6native40_GLOBAL__N__2351210d_8_Shape_cu_49f7391c35CatArrayBatchedCopy_alignedK_contigINS1_10OpaqueTypeILj1EEEjLi3ELi128ELi1ELi8EEEvPT_NS1_25CatArrInputTensorMetadataIS5_T0_XT2_EXT3_EEENS1_16TensorSizeStrideIS8_Lj4EEEiS8_ --------------------------
	.section	.nv.info._ZN2at6native40_GLOBAL__N__2351210d_8_Shape_cu_49f7391c35CatArrayBatchedCopy_alignedK_contigINS1_10OpaqueTypeILj1EEEjLi3ELi128ELi1ELi8EEEvPT_NS1_25CatArrInputTensorMetadataIS5_T0_XT2_EXT3_EEENS1_16TensorSizeStrideIS8_Lj4EEEiS8_,"",@"SHT_CUDA_INFO"
	.sectionflags	@""
	.align	4


	//----- nvinfo : EIATTR_CUDA_API_VERSION
	.align		4
        /*0000*/ 	.byte	0x04, 0x37
        /*0002*/ 	.short	(.L_4595 - .L_4594)
.L_4594:
        /*0004*/ 	.word	0x00000082


	//----- nvinfo : EIATTR_SW2861232_WAR
	.align		4
.L_4595:
        /*0008*/ 	.byte	0x01, 0x35
	.zero		2


	//----- nvinfo : EIATTR_PARAM_CBANK
	.align		4
        /*000c*/ 	.byte	0x04, 0x0a
        /*000e*/ 	.short	(.L_4597 - .L_4596)
	.align		4
.L_4596:
        /*0010*/ 	.word	index@(.nv.constant0._ZN2at6native40_GLOBAL__N__2351210d_8_Shape_cu_49f7391c35CatArrayBatchedCopy_alignedK_contigINS1_10OpaqueTypeILj1EEEjLi3ELi128ELi1ELi8EEEvPT_NS1_25CatArrInputTensorMetadataIS5_T0_XT2_EXT3_EEENS1_16TensorSizeStrideIS8_Lj4EEEiS8_)
        /*0014*/ 	.short	0x0160
        /*0016*/ 	.short	0x0ad0


	//----- nvinfo : EIATTR_CBANK_PARAM_SIZE
	.align		4
.L_4597:
        /*0018*/ 	.byte	0x03, 0x19
        /*001a*/ 	.short	0x0ad0


	//----- nvinfo : EIATTR_KPARAM_INFO
	.align		4
        /*001c*/ 	.byte	0x04, 0x17
        /*001e*/ 	.short	(.L_4599 - .L_4598)
.L_4598:
        /*0020*/ 	.word	0x00000000
        /*0024*/ 	.short	0x0004
        /*0026*/ 	.short	0x0acc
        /*0028*/ 	.byte	0x00, 0xf0, 0x11, 0x00


	//----- nvinfo : EIATTR_KPARAM_INFO
	.align		4
.L_4599:
        /*002c*/ 	.byte	0x04, 0x17
        /*002e*/ 	.short	(.L_4601 - .L_4600)
.L_4600:
        /*0030*/ 	.word	0x00000000
        /*0034*/ 	.short	0x0003
        /*0036*/ 	.short	0x0ac8
        /*0038*/ 	.byte	0x00, 0xf0, 0x11, 0x00


	//----- nvinfo : EIATTR_KPARAM_INFO
	.align		4
.L_4601:
        /*003c*/ 	.byte	0x04, 0x17
        /*003e*/ 	.short	(.L_4603 - .L_4602)
.L_4602:
        /*0040*/ 	.word	0x00000000
        /*0044*/ 	.short	0x0002
        /*0046*/ 	.short	0x0aa8
        /*0048*/ 	.byte	0x00, 0xf0, 0x81, 0x00


	//----- nvinfo : EIATTR_KPARAM_INFO
	.align		4
.L_4603:
        /*004c*/ 	.byte	0x04, 0x17
        /*004e*/ 	.short	(.L_4605 - .L_4604)
.L_4604:
        /*0050*/ 	.word	0x00000000
        /*0054*/ 	.short	0x0001
        /*0056*/ 	.short	0x0008
        /*0058*/ 	.byte	0x00, 0xf0, 0x81, 0x2a


	//----- nvinfo : EIATTR_KPARAM_INFO
	.align		4
.L_4605:
        /*005c*/ 	.byte	0x04, 0x17
        /*005e*/ 	.short	(.L_4607 - .L_4606)
.L_4606:
        /*0060*/ 	.word	0x00000000
        /*0064*/ 	.short	0x0000
        /*0066*/ 	.short	0x0000
        /*0068*/ 	.byte	0x00, 0xf0, 0x21, 0x00


	//----- nvinfo : EIATTR_MAXREG_COUNT
	.align		4
.L_4607:
        /*006c*/ 	.byte	0x03, 0x1b
        /*006e*/ 	.short	0x00ff


	//----- nvinfo : EIATTR_MERCURY_ISA_VERSION
	.align		4
        /*0070*/ 	.byte	0x03, 0x5f
        /*0072*/ 	.short	0x0000


	//----- nvinfo : EIATTR_EXIT_INSTR_OFFSETS
	.align		4
        /*0074*/ 	.byte	0x04, 0x1c
        /*0076*/ 	.short	(.L_4609 - .L_4608)


	//   ....[0]....
.L_4608:
        /*0078*/ 	.word	0x000000a0


	//   ....[1]....
        /*007c*/ 	.word	0x00001330


	//   ....[2]....
        /*0080*/ 	.word	0x000017b0


	//   ....[3]....
        /*0084*/ 	.word	0x000021b0


	//----- nvinfo : EIATTR_CRS_STACK_SIZE
	.align		4
.L_4609:
        /*0088*/ 	.byte	0x04, 0x1e
        /*008a*/ 	.short	(.L_4611 - .L_4610)
.L_4610:
        /*008c*/ 	.word	0x00000000
.L_4611:


//--------------------- .nv.info._ZN2at6native40_GLOBAL__N__2351210d_8_Shape_cu_49f7391c35CatArrayBatchedCopy_alignedK_contigINS1_10OpaqueTypeILj1EEEjLi3ELi128ELi1ELi16EEEvPT_NS1_25CatArrInputTensorMetadataIS5_T0_XT2_EXT3_EEENS1_16TensorSizeStrideIS8_Lj4EEEiS8_ --------------------------
	.section	.nv.info._ZN2at6native40_GLOBAL__N__2351210d_8_Shape_cu_49f7391c35CatArrayBatchedCopy_alignedK_contigINS1_10OpaqueTypeILj1EEEjLi3ELi128ELi1ELi16EEEvPT_NS1_25CatArrInputTensorMetadataIS5_T0_XT2_EXT3_EEENS1_16TensorSizeStrideIS8_Lj4EEEiS8_,"",@"SHT_CUDA_INFO"
	.sectionflags	@""
	.align	4


	//----- nvinfo : EIATTR_CUDA_API_VERSION
	.align		4
        /*0000*/ 	.byte	0x04, 0x37
        /*0002*/ 	.short	(.L_4613 - .L_4612)
.L_4612:
        /*0004*/ 	.word	0x00000082


	//----- nvinfo : EIATTR_SW2861232_WAR
	.align		4
.L_4613:
        /*0008*/ 	.byte	0x01, 0x35
	.zero		2


	//----- nvinfo : EIATTR_PARAM_CBANK
	.align		4
        /*000c*/ 	.byte	0x04, 0x0a
        /*000e*/ 	.short	(.L_4615 - .L_4614)
	.align		4
.L_4614:
        /*0010*/ 	.word	index@(.nv.constant0._ZN2at6native40_GLOBAL__N__2351210d_8_Shape_cu_49f7391c35CatArrayBatchedCopy_alignedK_contigINS1_10OpaqueTypeILj1EEEjLi3ELi128ELi1ELi16EEEvPT_NS1_25CatArrInputTensorMetadataIS5_T0_XT2_EXT3_EEENS1_16TensorSizeStrideIS8_Lj4EEEiS8_)
        /*0014*/ 	.short	0x0160
        /*0016*/ 	.short	0x0ad0


	//----- nvinfo : EIATTR_CBANK_PARAM_SIZE
	.align		4
.L_4615:
        /*0018*/ 	.byte	0x03, 0x19
        /*001a*/ 	.short	0x0ad0


	//----- nvinfo : EIATTR_KPARAM_INFO
	.align		4
        /*001c*/ 	.byte	0x04, 0x17
        /*001e*/ 	.short	(.L_4617 - .L_4616)
.L_4616:
        /*0020*/ 	.word	0x00000000
        /*0024*/ 	.short	0x0004
        /*0026*/ 	.short	0x0acc
        /*0028*/ 	.byte	0x00, 0xf0, 0x11, 0x00


	//----- nvinfo : EIATTR_KPARAM_INFO
	.align		4
.L_4617:
        /*002c*/ 	.byte	0x04, 0x17
        /*002e*/ 	.short	(.L_4619 - .L_4618)
.L_4618:
        /*0030*/ 	.word	0x00000000
        /*0034*/ 	.short	0x0003
        /*0036*/ 	.short	0x0ac8
        /*0038*/ 	.byte	0x00, 0xf0, 0x11, 0x00


	//----- nvinfo : EIATTR_KPARAM_INFO
	.align		4
.L_4619:
        /*003c*/ 	.byte	0x04, 0x17
        /*003e*/ 	.short	(.L_4621 - .L_4620)
.L_4620:
        /*0040*/ 	.word	0x00000000
        /*0044*/ 	.short	0x0002
        /*0046*/ 	.short	0x0aa8
        /*0048*/ 	.byte	0x00, 0xf0, 0x81, 0x00


	//----- nvinfo : EIATTR_KPARAM_INFO
	.align		4
.L_4621:
        /*004c*/ 	.byte	0x04, 0x17
        /*004e*/ 	.short	(.L_4623 - .L_4622)
.L_4622:
        /*0050*/ 	.word	0x00000000
        /*0054*/ 	.short	0x0001
        /*0056*/ 	.short	0x0008
        /*0058*/ 	.byte	0x00, 0xf0, 0x81, 0x2a


	//----- nvinfo : EIATTR_KPARAM_INFO
	.align		4
.L_4623:
        /*005c*/ 	.byte	0x04, 0x17
        /*005e*/ 	.short	(.L_4625 - .L_4624)
.L_4624:
        /*0060*/ 	.word	0x00000000
        /*0064*/ 	.short	0x0000
        /*0066*/ 	.short	0x0000
        /*0068*/ 	.byte	0x00, 0xf0, 0x21, 0x00


	//----- nvinfo : EIATTR_MAXREG_COUNT
	.align		4
.L_4625:
        /*006c*/ 	.byte	0x03, 0x1b
        /*006e*/ 	.short	0x00ff


	//----- nvinfo : EIATTR_MERCURY_ISA_VERSION
	.align		4
        /*0070*/ 	.byte	0x03, 0x5f
        /*0072*/ 	.short	0x0000


	//----- nvinfo : EIATTR_EXIT_INSTR_OFFSETS
	.align		4
        /*0074*/ 	.byte	0x04, 0x1c
        /*0076*/ 	.short	(.L_4627 - .L_4626)


	//   ....[0]....
.L_4626:
        /*0078*/ 	.word	0x000000a0


	//   ....[1]....
        /*007c*/ 	.word	0x000022e0


	//   ....[2]....
        /*0080*/ 	.word	0x00002760


	//   ....[3]....
        /*0084*/ 	.word	0x00003160


	//----- nvinfo : EIATTR_CRS_STACK_SIZE
	.align		4
.L_4627:
        /*0088*/ 	.byte	0x04, 0x1e
        /*008a*/ 	.short	(.L_4629 - .L_4628)
.L_4628:
        /*008c*/ 	.word	0x00000000
.L_4629:


//--------------------- .nv.info._ZN2at6native40_GLOBAL__N__2351210d_8_Shape_cu_49f7391c30CatArrayBatchedCopy_vectorizedINS1_10OpaqueTypeILj1EEEjLi3ELi128ELi1ELi16ELi16EEEvPcNS1_25CatArrInputTensorMetadataIT_T0_XT2_EXT3_EEENS1_16TensorSizeStrideIS8_Lj4EEEiS8_ --------------------------
	.section	.nv.info._ZN2at6native40_GLOBAL__N__2351210d_8_Shape_cu_49f7391c30CatArrayBatchedCopy_vectorizedINS1_10OpaqueTypeILj1EEEjLi3ELi128ELi1ELi16ELi16EEEvPcNS1_25CatArrInputTensorMetadataIT_T0_XT2_EXT3_EEENS1_16TensorSizeStrideIS8_Lj4EEEiS8_,"",@"SHT_CUDA_INFO"
	.sectionflags	@""
	.align	4


	//----- nvinfo : EIATTR_CUDA_API_VERSION
	.align		4
        /*0000*/ 	.byte	0x04, 0x37
        /*0002*/ 	.short	(.L_4631 - .L_4630)
.L_4630:
        /*0004*/ 	.word	0x00000082


	//----- nvinfo : EIATTR_SW2861232_WAR
	.align		4
.L_4631:
        /*0008*/ 	.byte	0x01, 0x35
	.zero		2


	//----- nvinfo : EIATTR_PARAM_CBANK
	.align		4
        /*000c*/ 	.byte	0x04, 0x0a
        /*000e*/ 	.short	(.L_4633 - .L_4632)
	.align		4
.L_4632:
        /*0010*/ 	.word	index@(.nv.constant0._ZN2at6native40_GLOBAL__N__2351210d_8_Shape_cu_49f7391c30CatArrayBatchedCopy_vectorizedINS1_10OpaqueTypeILj1EEEjLi3ELi128ELi1ELi16ELi16EEEvPcNS1_25CatArrInputTensorMetadataIT_T0_XT2_EXT3_EEENS1_16TensorSizeStrideIS8_Lj4EEEiS8_)
        /*0014*/ 	.short	0x0160
        /*0016*/ 	.short	0x0ad0


	//----- nvinfo : EIATTR_CBANK_PARAM_SIZE
	.align		4
.L_4633:
        /*0018*/ 	.byte	0x03, 0x19
        /*001a*/ 	.short	0x0ad0


	//----- nvinfo : EIATTR_KPARAM_INFO
	.align		4
        /*001c*/ 	.byte	0x04, 0x17
        /*001e*/ 	.short	(.L_4635 - .L_4634)
.L_4634:
        /*0020*/ 	.word	0x00000000
        /*0024*/ 	.short	0x0004
        /*0026*/ 	.short	0x0acc
        /*0028*/ 	.byte	0x00, 0xf0, 0x11, 0x00


	//----- nvinfo : EIATTR_KPARAM_INFO
	.align		4
.L_4635:
        /*002c*/ 	.byte	0x04, 0x17
        /*002e*/ 	.short	(.L_4637 - .L_4636)
.L_4636:
        /*0030*/ 	.word	0x00000000
        /*0034*/ 	.short	0x0003
        /*0036*/ 	.short	0x0ac8
        /*0038*/ 	.byte	0x00, 0xf0, 0x11, 0x00


	//----- nvinfo : EIATTR_KPARAM_INFO
	.align		4
.L_4637:
        /*003c*/ 	.byte	0x04, 0x17
        /*003e*/ 	.short	(.L_4639 - .L_4638)
.L_4638:
        /*0040*/ 	.word	0x00000000
        /*0044*/ 	.short	0x0002
        /*0046*/ 	.short	0x0aa8
        /*0048*/ 	.byte	0x00, 0xf0, 0x81, 0x00


	//----- nvinfo : EIATTR_KPARAM_INFO
	.align		4
.L_4639:
        /*004c*/ 	.byte	0x04, 0x17
        /*004e*/ 	.short	(.L_4641 - .L_4640)
.L_4640:
        /*0050*/ 	.word	0x00000000
        /*0054*/ 	.short	0x0001
        /*0056*/ 	.short	0x0008
        /*0058*/ 	.byte	0x00, 0xf0, 0x81, 0x2a


	//----- nvinfo : EIATTR_KPARAM_INFO
	.align		4
.L_4641:
        /*005c*/ 	.byte	0x04, 0x17
        /*005e*/ 	.short	(.L_4643 - .L_4642)
.L_4642:
        /*0060*/ 	.word	0x00000000
        /*0064*/ 	.short	0x0000
        /*0066*/ 	.short	0x0000
        /*0068*/ 	.byte	0x00, 0xf0, 0x21, 0x00


	//----- nvinfo : EIATTR_MAXREG_COUNT
	.align		4
.L_4643:
        /*006c*/ 	.byte	0x03, 0x1b
        /*006e*/ 	.short	0x00ff


	//----- nvinfo : EIATTR_MERCURY_ISA_VERSION
	.align		4
        /*0070*/ 	.byte	0x03, 0x5f
        /*0072*/ 	.short	0x0000


	//----- nvinfo : EIATTR_EXIT_INSTR_OFFSETS
	.align		4
        /*0074*/ 	.byte	0x04, 0x1c
        /*0076*/ 	.short	(.L_4645 - .L_4644)


	//   ....[0]....
.L_4644:
        /*0078*/ 	.word	0x000000a0


	//   ....[1]....
        /*007c*/ 	.word	0x00000520


	//----- nvinfo : EIATTR_CRS_STACK_SIZE
	.align		4
.L_4645:
        /*0080*/ 	.byte	0x04, 0x1e
        /*0082*/ 	.short	(.L_4647 - .L_4646)
.L_4646:
        /*0084*/ 	.word	0x00000000
.L_4647:


//--------------------- .nv.info._ZN2at6native40_GLOBAL__N__2351210d_8_Shape_cu_49f7391c19CatArrayBatchedCopyINS1_10OpaqueTypeILj1EEEjLi2ELi128ELi1EEEvPT_NS1_25CatArrInputTensorMetadataIS5_T0_XT2_EXT3_EEENS1_16TensorSizeStrideIS8_Lj4EEEiS8_ --------------------------
	.section	.nv.info._ZN2at6native40_GLOBAL__N__2351210d_8_Shape_cu_49f7391c19CatArrayBatchedCopyINS1_10OpaqueTypeILj1EEEjLi2ELi128ELi1EEEvPT_NS1_25CatArrInputTensorMetadataIS5_T0_XT2_EXT3_EEENS1_16TensorSizeStrideIS8_Lj4EEEiS8_,"",@"SHT_CUDA_INFO"
	.sectionflags	@""
	.align	4


	//----- nvinfo : EIATTR_CUDA_API_VERSION
	.align		4
        /*0000*/ 	.byte	0x04, 0x37
        /*0002*/ 	.short	(.L_4649 - .L_4648)
.L_4648:
        /*0004*/ 	.word	0x00000082


	//----- nvinfo : EIATTR_SW2861232_WAR
	.align		4
.L_4649:
        /*0008*/ 	.byte	0x01, 0x35
	.zero		2


	//----- nvinfo : EIATTR_PARAM_CBANK
	.align		4
        /*000c*/ 	.byte	0x04, 0x0a
        /*000e*/ 	.short	(.L_4651 - .L_4650)
	.align		4
.L_4650:
        /*0010*/ 	.word	index@(.nv.constant0._ZN2at6native40_GLOBAL__N__2351210d_8_Shape_cu_49f7391c19CatArrayBatchedCopyINS1_10OpaqueTypeILj1EEEjLi2ELi128ELi1EEEvPT_NS1_25CatArrInputTensorMetadataIS5_T0_XT2_EXT3_EEENS1_16TensorSizeStrideIS8_Lj4EEEiS8_)
        /*0014*/ 	.short	0x0160
        /*0016*/ 	.short	0x0ad0


	//----- nvinfo : EIATTR_CBANK_PARAM_SIZE
	.align		4
.L_4651:
        /*0018*/ 	.byte	0x03, 0x19
        /*001a*/ 	.short	0x0ad0


	//----- nvinfo : EIATTR_KPARAM_INFO
	.align		4
        /*001c*/ 	.byte	0x04, 0x17
        /*001e*/ 	.short	(.L_4653 - .L_4652)
.L_4652:
        /*0020*/ 	.word	0x00000000
        /*0024*/ 	.short	0x0004
        /*0026*/ 	.short	0x0acc
        /*0028*/ 	.byte	0x00, 0xf0, 0x11, 0x00


	//----- nvinfo : EIATTR_KPARAM_INFO
	.align		4
.L_4653:
        /*002c*/ 	.byte	0x04, 0x17
        /*002e*/ 	.short	(.L_4655 - .L_4654)
.L_4654:
        /*0030*/ 	.word	0x00000000
        /*0034*/ 	.short	0x0003
        /*0036*/ 	.short	0x0ac8
        /*0038*/ 	.byte	0x00, 0xf0, 0x11, 0x00


	//----- nvinfo : EIATTR_KPARAM_INFO
	.align		4
.L_4655:
        /*003c*/ 	.byte	0x04, 0x17
        /*003e*/ 	.short	(.L_4657 - .L_4656)
.L_4656:
        /*0040*/ 	.word	0x00000000
        /*0044*/ 	.short	0x0002
        /*0046*/ 	.short	0x0aa8
        /*0048*/ 	.byte	0x00, 0xf0, 0x81, 0x00


	//----- nvinfo : EIATTR_KPARAM_INFO
	.align		4
.L_4657:
        /*004c*/ 	.byte	0x04, 0x17
        /*004e*/ 	.short	(.L_4659 - .L_4658)
.L_4658:
        /*0050*/ 	.word	0x00000000
        /*0054*/ 	.short	0x0001
        /*0056*/ 	.short	0x0008
        /*0058*/ 	.byte	0x00, 0xf0, 0x81, 0x2a


	//----- nvinfo : EIATTR_KPARAM_INFO
	.align		4
.L_4659:
        /*005c*/ 	.byte	0x04, 0x17
        /*005e*/ 	.short	(.L_4661 - .L_4660)
.L_4660:
        /*0060*/ 	.word	0x00000000
        /*0064*/ 	.short	0x0000
        /*0066*/ 	.short	0x0000
        /*0068*/ 	.byte	0x00, 0xf0, 0x21, 0x00


	//----- nvinfo : EIATTR_MAXREG_COUNT
	.align		4
.L_4661:
        /*006c*/ 	.byte	0x03, 0x1b
        /*006e*/ 	.short	0x00ff


	//----- nvinfo : EIATTR_MERCURY_ISA_VERSION
	.align		4
        /*0070*/ 	.byte	0x03, 0x5f
        /*0072*/ 	.short	0x0000


	//----- nvinfo : EIATTR_EXIT_INSTR_OFFSETS
	.align		4
        /*0074*/ 	.byte	0x04, 0x1c
        /*0076*/ 	.short	(.L_4663 - .L_4662)


	//   ....[0]....
.L_4662:
        /*0078*/ 	.word	0x00000090


	//   ....[1]....
        /*007c*/ 	.word	0x00000370


	//   ....[2]....
        /*0080*/ 	.word	0x00000720


	//----- nvinfo : EIATTR_CRS_STACK_SIZE
	.align		4
.L_4663:
        /*0084*/ 	.byte	0x04, 0x1e
        /*0086*/ 	.short	(.L_4665 - .L_4664)
.L_4664:
        /*0088*/ 	.word	0x00000000
.L_4665:


//--------------------- .nv.info._ZN2at6native40_GLOBAL__N__2351210d_8_Shape_cu_49f7391c26CatArrayBatchedCopy_contigINS1_10OpaqueTypeILj1EEEjLi2ELi128ELi1EEEvPT_NS1_25CatArrInputTensorMetadataIS5_T0_XT2_EXT3_EEENS1_16TensorSizeStrideIS8_Lj4EEEiS8_ --------------------------
	.section	.nv.info._ZN2at6native40_GLOBAL__N__2351210d_8_Shape_cu_49f7391c26CatArrayBatchedCopy_contigINS1_10OpaqueTypeILj1EEEjLi2ELi128ELi1EEEvPT_NS1_25CatArrInputTensorMetadataIS5_T0_XT2_EXT3_EEENS1_16TensorSizeStrideIS8_Lj4EEEiS8_,"",@"SHT_CUDA_INFO"
	.sectionflags	@""
	.align	4


	//----- nvinfo : EIATTR_CUDA_API_VERSION
	.align		4
        /*0000*/ 	.byte	0x04, 0x37
        /*0002*/ 	.short	(.L_4667 - .L_4666)
.L_4666:
        /*0004*/ 	.word	0x00000082


	//----- nvinfo : EIATTR_SW2861232_WAR
	.align		4
.L_4667:
        /*0008*/ 	.byte	0x01, 0x35
	.zero		2


	//----- nvinfo : EIATTR_PARAM_CBANK
	.align		4
        /*000c*/ 	.byte	0x04, 0x0a
        /*000e*/ 	.short	(.L_4669 - .L_4668)
	.align		4
.L_4668:
        /*0010*/ 	.word	index@(.nv.constant0._ZN2at6native40_GLOBAL__N__2351210d_8_Shape_cu_49f7391c26CatArrayBatchedCopy_contigINS1_10OpaqueTypeILj1EEEjLi2ELi128ELi1EEEvPT_NS1_25CatArrInputTensorMetadataIS5_T0_XT2_EXT3_EEENS1_16TensorSizeStrideIS8_Lj4EEEiS8_)
        /*0014*/ 	.short	0x0160
        /*0016*/ 	.short	0x0ad0


	//----- nvinfo : EIATTR_CBANK_PARAM_SIZE
	.align		4
.L_4669:
        /*0018*/ 	.byte	0x03, 0x19
        /*001a*/ 	.short	0x0ad0


	//----- nvinfo : EIATTR_KPARAM_INFO
	.align		4
        /*001c*/ 	.byte	0x04, 0x17
        /*001e*/ 	.short	(.L_4671 - .L_4670)
.L_4670:
        /*0020*/ 	.word	0x00000000
        /*0024*/ 	.short	0x0004
        /*0026*/ 	.short	0x0acc
        /*0028*/ 	.byte	0x00, 0xf0, 0x11, 0x00


	//----- nvinfo : EIATTR_KPARAM_INFO
	.align		4
.L_4671:
        /*002c*/ 	.byte	0x04, 0x17
        /*002e*/ 	.short	(.L_4673 - .L_4672)
.L_4672:
        /*0030*/ 	.word	0x00000000
        /*0034*/ 	.short	0x0003
        /*0036*/ 	.short	0x0ac8
        /*0038*/ 	.byte	0x00, 0xf0, 0x11, 0x00


	//----- nvinfo : EIATTR_KPARAM_INFO
	.align		4
.L_4673:
        /*003c*/ 	.byte	0x04, 0x17
        /*003e*/ 	.short	(.L_4675 - .L_4674)
.L_4674:
        /*0040*/ 	.word	0x00000000
        /*0044*/ 	.short	0x0002
        /*0046*/ 	.short	0x0aa8
        /*0048*/ 	.byte	0x00, 0xf0, 0x81, 0x00


	//----- nvinfo : EIATTR_KPARAM_INFO
	.align		4
.L_4675:
        /*004c*/ 	.byte	0x04, 0x17
        /*004e*/ 	.short	(.L_4677 - .L_4676)
.L_4676:
        /*0050*/ 	.word	0x00000000
        /*0054*/ 	.short	0x0001
        /*0056*/ 	.short	0x0008
        /*0058*/ 	.byte	0x00, 0xf0, 0x81, 0x2a


	//----- nvinfo : EIATTR_KPARAM_INFO
	.align		4
.L_4677:
        /*005c*/ 	.byte	0x04, 0x17
        /*005e*/ 	.short	(.L_4679 - .L_4678)
.L_4678:
        /*0060*/ 	.word	0x00000000
        /*0064*/ 	.short	0x0000
        /*0066*/ 	.short	0x0000
        /*0068*/ 	.byte	0x00, 0xf0, 0x21, 0x00


	//----- nvinfo : EIATTR_MAXREG_COUNT
	.align		4
.L_4679:
        /*006c*/ 	.byte	0x03, 0x1b
        /*006e*/ 	.short	0x00ff


	//----- nvinfo : EIATTR_MERCURY_ISA_VERSION
	.align		4
        /*0070*/ 	.byte	0x03, 0x5f
        /*0072*/ 	.short	0x0000


	//----- nvinfo : EIATTR_EXIT_INSTR_OFFSETS
	.align		4
        /*0074*/ 	.byte	0x04, 0x1c
        /*0076*/ 	.short	(.L_4681 - .L_4680)


	//   ....[0]....
.L_4680:
        /*0078*/ 	.word	0x00000090


	//   ....[1]....
        /*007c*/ 	.word	0x00000340


	//----- nvinfo : EIATTR_CRS_STACK_SIZE
	.align		4
.L_4681:
        /*0080*/ 	.byte	0x04, 0x1e
        /*0082*/ 	.short	(.L_4683 - .L_4682)
.L_4682:
        /*0084*/ 	.word	0x00000000
.L_4683:


//--------------------- .nv.info._ZN2at6native40_GLOBAL__N__2351210d_8_Shape_cu_49f7391c35CatArrayBatchedCopy_alignedK_contigINS1_10OpaqueTypeILj1EEEjLi2ELi128ELi1ELi8EEEvPT_NS1_25CatArrInputTensorMetadataIS5_T0_XT2_EXT3_EEENS1_16TensorSizeStrideIS8_Lj4EEEiS8_ --------------------------
	.section	.nv.info._ZN2at6native40_GLOBAL__N__2351210d_8_Shape_cu_49f7391c35CatArrayBatchedCopy_alignedK_contigINS1_10OpaqueTypeILj1EEEjLi2ELi128ELi1ELi8EEEvPT_NS1_25CatArrInputTensorMetadataIS5_T0_XT2_EXT3_EEENS1_16TensorSizeStrideIS8_Lj4EEEiS8_,"",@"SHT_CUDA_INFO"
	.sectionflags	@""
	.align	4


	//----- nvinfo : EIATTR_CUDA_API_VERSION
	.align		4
        /*0000*/ 	.byte	0x04, 0x37
        /*0002*/ 	.short	(.L_4685 - .L_4684)
.L_4684:
        /*0004*/ 	.word	0x00000082


	//----- nvinfo : EIATTR_SW2861232_WAR
	.align		4
.L_4685:
        /*0008*/ 	.byte	0x01, 0x35
	.zero		2


	//----- nvinfo : EIATTR_PARAM_CBANK
	.align		4
        /*000c*/ 	.byte	0x04, 0x0a
        /*000e*/ 	.short	(.L_4687 - .L_4686)
	.align		4
.L_4686:
        /*0010*/ 	.word	index@(.nv.constant0._ZN2at6native40_GLOBAL__N__2351210d_8_Shape_cu_49f7391c35CatArrayBatchedCopy_alignedK_contigINS1_10OpaqueTypeILj1EEEjLi2ELi128ELi1ELi8EEEvPT_NS1_25CatArrInputTensorMetadataIS5_T0_XT2_EXT3_EEENS1_16TensorSizeStrideIS8_Lj4EEEiS8_)
        /*0014*/ 	.short	0x0160
        /*0016*/ 	.short	0x0ad0


	//----- nvinfo : EIATTR_CBANK_PARAM_SIZE
	.align		4
.L_4687:
        /*0018*/ 	.byte	0x03, 0x19
        /*001a*/ 	.short	0x0ad0


	//----- nvinfo : EIATTR_KPARAM_INFO
	.align		4
        /*001c*/ 	.byte	0x04, 0x17
        /*001e*/ 	.short	(.L_4689 - .L_4688)
.L_4688:
        /*0020*/ 	.word	0x00000000
        /*0024*/ 	.short	0x0004
        /*0026*/ 	.short	0x0acc
        /*0028*/ 	.byte	0x00, 0xf0, 0x11, 0x00


	//----- nvinfo : EIATTR_KPARAM_INFO
	.align		4
.L_4689:
        /*002c*/ 	.byte	0x04, 0x17
        /*002e*/ 	.short	(.L_4691 - .L_4690)
.L_4690:
        /*0030*/ 	.word	0x00000000
        /*0034*/ 	.short	0x0003
        /*0036*/ 	.short	0x0ac8
        /*0038*/ 	.byte	0x00, 0xf0, 0x11, 0x00


	//----- nvinfo : EIATTR_KPARAM_INFO
	.align		4
.L_4691:
        /*003c*/ 	.byte	0x04, 0x17
        /*003e*/ 	.short	(.L_4693 - .L_4692)
.L_4692:
        /*0040*/ 	.word	0x00000000
        /*0044*/ 	.short	0x0002
        /*0046*/ 	.short	0x0aa8
        /*0048*/ 	.byte	0x00, 0xf0, 0x81, 0x00


	//----- nvinfo : EIATTR_KPARAM_INFO
	.align		4
.L_4693:
        /*004c*/ 	.byte	0x04, 0x17
        /*004e*/ 	.short	(.L_4695 - .L_4694)
.L_4694:
        /*0050*/ 	.word	0x00000000
        /*0054*/ 	.short	0x0001
        /*0056*/ 	.short	0x0008
        /*0058*/ 	.byte	0x00, 0xf0, 0x81, 0x2a


	//----- nvinfo : EIATTR_KPARAM_INFO
	.align		4
.L_4695:
        /*005c*/ 	.byte	0x04, 0x17
        /*005e*/ 	.short	(.L_4697 - .L_4696)
.L_4696:
        /*0060*/ 	.word	0x00000000
        /*0064*/ 	.short	0x0000
        /*0066*/ 	.short	0x0000
        /*0068*/ 	.byte	0x00, 0xf0, 0x21, 0x00


	//----- nvinfo : EIATTR_MAXREG_COUNT
	.align		4
.L_4697:
        /*006c*/ 	.byte	0x03, 0x1b
        /*006e*/ 	.short	0x00ff


	//----- nvinfo : EIATTR_MERCURY_ISA_VERSION
	.align		4
        /*0070*/ 	.byte	0x03, 0x5f
        /*0072*/ 	.short	0x0000


	//----- nvinfo : EIATTR_EXIT_INSTR_OFFSETS
	.align		4
        /*0074*/ 	.byte	0x04, 0x1c
        /*0076*/ 	.short	(.L_4699 - .L_4698)


	//   ....[0]....
.L_4698:
        /*0078*/ 	.word	0x000000a0


	//   ....[1]....
        /*007c*/ 	.word	0x00000c50


	//   ....[2]....
        /*0080*/ 	.word	0x00000f50


	//   ....[3]....
        /*0084*/ 	.word	0x00001590


	//----- nvinfo : EIATTR_CRS_STACK_SIZE
	.align		4
.L_4699:
        /*0088*/ 	.byte	0x04, 0x1e
        /*008a*/ 	.short	(.L_4701 - .L_4700)
.L_4700:
        /*008c*/ 	.word	0x00000000
.L_4701:


//--------------------- .nv.info._ZN2at6native40_GLOBAL__N__2351210d_8_Shape_cu_49f7391c35CatArrayBatchedCopy_alignedK_contigINS1_10OpaqueTypeILj1EEEjLi2ELi128ELi1ELi16EEEvPT_NS1_25CatArrInputTensorMetadataIS5_T0_XT2_EXT3_EEENS1_16TensorSizeStrideIS8_Lj4EEEiS8_ --------------------------
	.section	.nv.info._ZN2at6native40_GLOBAL__N__2351210d_8_Shape_cu_49f7391c35CatArrayBatchedCopy_alignedK_contigINS1_10OpaqueTypeILj1EEEjLi2ELi128ELi1ELi16EEEvPT_NS1_25CatArrInputTensorMetadataIS5_T0_XT2_EXT3_EEENS1_16TensorSizeStrideIS8_Lj4EEEiS8_,"",@"SHT_CUDA_INFO"
	.sectionflags	@""
	.align	4


	//----- nvinfo : EIATTR_CUDA_API_VERSION
	.align		4
        /*0000*/ 	.byte	0x04, 0x37
        /*0002*/ 	.short	(.L_4703 - .L_4702)
.L_4702:
        /*0004*/ 	.word	0x00000082


	//----- nvinfo : EIATTR_SW2861232_WAR
	.align		4
.L_4703:
        /*0008*/ 	.byte	0x01, 0x35
	.zero		2


	//----- nvinfo : EIATTR_PARAM_CBANK
	.align		4
        /*000c*/ 	.byte	0x04, 0x0a
        /*000e*/ 	.short	(.L_4705 - .L_4704)
	.align		4
.L_4704:
        /*0010*/ 	.word	index@(.nv.constant0._ZN2at6native40_GLOBAL__N__2351210d_8_Shape_cu_49f7391c35CatArrayBatchedCopy_alignedK_contigINS1_10OpaqueTypeILj1EEEjLi2ELi128ELi1ELi16EEEvPT_NS1_25CatArrInputTensorMetadataIS5_T0_XT2_EXT3_EEENS1_16TensorSizeStrideIS8_Lj4EEEiS8_)
        /*0014*/ 	.short	0x0160
        /*0016*/ 	.short	0x0ad0


	//----- nvinfo : EIATTR_CBANK_PARAM_SIZE
	.align		4
.L_4705:
        /*0018*/ 	.byte	0x03, 0x19
        /*001a*/ 	.short	0x0ad0


	//----- nvinfo : EIATTR_KPARAM_INFO
	.align		4
        /*001c*/ 	.byte	0x04, 0x17
        /*001e*/ 	.short	(.L_4707 - .L_4706)
.L_4706:
        /*0020*/ 	.word	0x00000000
        /*0024*/ 	.short	0x0004
        /*0026*/ 	.short	0x0acc
        /*0028*/ 	.byte	0x00, 0xf0, 0x11, 0x00


	//----- nvinfo : EIATTR_KPARAM_INFO
	.align		4
.L_4707:
        /*002c*/ 	.byte	0x04, 0x17
        /*002e*/ 	.short	(.L_4709 - .L_4708)
.L_4708:
        /*0030*/ 	.word	0x00000000
        /*0034*/ 	.short	0x0003
        /*0036*/ 	.short	0x0ac8
        /*0038*/ 	.byte	0x00, 0xf0, 0x11, 0x00


	//----- nvinfo : EIATTR_KPARAM_INFO
	.align		4
.L_4709:
        /*003c*/ 	.byte	0x04, 0x17
        /*003e*/ 	.short	(.L_4711 - .L_4710)
.L_4710:
        /*0040*/ 	.word	0x00000000
        /*0044*/ 	.short	0x0002
        /*0046*/ 	.short	0x0aa8
        /*0048*/ 	.byte	0x00, 0xf0, 0x81, 0x00


	//----- nvinfo : EIATTR_KPARAM_INFO
	.align		4
.L_4711:
        /*004c*/ 	.byte	0x04, 0x17
        /*004e*/ 	.short	(.L_4713 - .L_4712)
.L_4712:
        /*0050*/ 	.word	0x00000000
        /*0054*/ 	.short	0x0001
        /*0056*/ 	.short	0x0008
        /*0058*/ 	.byte	0x00, 0xf0, 0x81, 0x2a


	//----- nvinfo : EIATTR_KPARAM_INFO
	.align		4
.L_4713:
        /*005c*/ 	.byte	0x04, 0x17
        /*005e*/ 	.short	(.L_4715 - .L_4714)
.L_4714:
        /*0060*/ 	.word	0x00000000
        /*0064*/ 	.short	0x0000
        /*0066*/ 	.short	0x0000
        /*0068*/ 	.byte	0x00, 0xf0, 0x21, 0x00


	//----- nvinfo : EIATTR_MAXREG_COUNT
	.align		4
.L_4715:
        /*006c*/ 	.byte	0x03, 0x1b
        /*006e*/ 	.short	0x00ff


	//----- nvinfo : EIATTR_MERCURY_ISA_VERSION
	.align		4
        /*0070*/ 	.byte	0x03, 0x5f
        /*0072*/ 	.short	0x0000


	//----- nvinfo : EIATTR_EXIT_INSTR_OFFSETS
	.align		4
        /*0074*/ 	.byte	0x04, 0x1c
        /*0076*/ 	.short	(.L_4717 - .L_4716)


	//   ....[0]....
.L_4716:
        /*0078*/ 	.word	0x000000a0


	//   ....[1]....
        /*007c*/ 	.word	0x00001610


	//   ....[2]....
        /*0080*/ 	.word	0x00001920


	//   ....[3]....
        /*0084*/ 	.word	0x00001f60


	//----- nvinfo : EIATTR_CRS_STACK_SIZE
	.align		4
.L_4717:
        /*0088*/ 	.byte	0x04, 0x1e
        /*008a*/ 	.short	(.L_4719 - .L_4718)
.L_4718:
        /*008c*/ 	.word	0x00000000
.L_4719:


//--------------------- .nv.info._ZN2at6native40_GLOBAL__N__2351210d_8_Shape_cu_49f7391c30CatArrayBatchedCopy_vectorizedINS1_10OpaqueTypeILj1EEEjLi2ELi128ELi1ELi16ELi16EEEvPcNS1_25CatArrInputTensorMetadataIT_T0_XT2_EXT3_EEENS1_16TensorSizeStrideIS8_Lj4EEEiS8_ --------------------------
	.section	.nv.info._ZN2at6native40_GLOBAL__N__2351210d_8_Shape_cu_49f7391c30CatArrayBatchedCopy_vectorizedINS1_10OpaqueTypeILj1EEEjLi2ELi128ELi1ELi16ELi16EEEvPcNS1_25CatArrInputTensorMetadataIT_T0_XT2_EXT3_EEENS1_16TensorSizeStrideIS8_Lj4EEEiS8_,"",@"SHT_CUDA_INFO"
	.sectionflags	@""
	.align	4


	//----- nvinfo : EIATTR_CUDA_API_VERSION
	.align		4
        /*0000*/ 	.byte	0x04, 0x37
        /*0002*/ 	.short	(.L_4721 - .L_4720)
.L_4720:
        /*0004*/ 	.word	0x00000082


	//----- nvinfo : EIATTR_SW2861232_WAR
	.align		4
.L_4721:
        /*0008*/ 	.byte	0x01, 0x35
	.zero		2


	//----- nvinfo : EIATTR_PARAM_CBANK
	.align		4
        /*000c*/ 	.byte	0x04, 0x0a
        /*000e*/ 	.short	(.L_4723 - .L_4722)
	.align		4
.L_4722:
        /*0010*/ 	.word	index@(.nv.constant0._ZN2at6native40_GLOBAL__N__2351210d_8_Shape_cu_49f7391c30CatArrayBatchedCopy_vectorizedINS1_10OpaqueTypeILj1EEEjLi2ELi128ELi1ELi16ELi16EEEvPcNS1_25CatArrInputTensorMetadataIT_T0_XT2_EXT3_EEENS1_16TensorSizeStrideIS8_Lj4EEEiS8_)
        /*0014*/ 	.short	0x0160
        /*0016*/ 	.short	0x0ad0


	//----- nvinfo : EIATTR_CBANK_PARAM_SIZE
	.align		4
.L_4723:
        /*0018*/ 	.byte	0x03, 0x19
        /*001a*/ 	.short	0x0ad0


	//----- nvinfo : EIATTR_KPARAM_INFO
	.align		4
        /*001c*/ 	.byte	0x04, 0x17
        /*001e*/ 	.short	(.L_4725 - .L_4724)
.L_4724:
        /*0020*/ 	.word	0x00000000
        /*0024*/ 	.short	0x0004
        /*0026*/ 	.short	0x0acc
        /*0028*/ 	.byte	0x00, 0xf0, 0x11, 0x00


	//----- nvinfo : EIATTR_KPARAM_INFO
	.align		4
.L_4725:
        /*002c*/ 	.byte	0x04, 0x17
        /*002e*/ 	.short	(.L_4727 - .L_4726)
.L_4726:
        /*0030*/ 	.word	0x00000000
        /*0034*/ 	.short	0x0003
        /*0036*/ 	.short	0x0ac8
        /*0038*/ 	.byte	0x00, 0xf0, 0x11, 0x00


	//----- nvinfo : EIATTR_KPARAM_INFO
	.align		4
.L_4727:
        /*003c*/ 	.byte	0x04, 0x17
        /*003e*/ 	.short	(.L_4729 - .L_4728)
.L_4728:
        /*0040*/ 	.word	0x00000000
        /*0044*/ 	.short	0x0002
        /*0046*/ 	.short	0x0aa8
        /*0048*/ 	.byte	0x00, 0xf0, 0x81, 0x00


	//----- nvinfo : EIATTR_KPARAM_INFO
	.align		4
.L_4729:
        /*004c*/ 	.byte	0x04, 0x17
        /*004e*/ 	.short	(.L_4731 - .L_4730)
.L_4730:
        /*0050*/ 	.word	0x00000000
        /*0054*/ 	.short	0x0001
        /*0056*/ 	.short	0x0008
        /*0058*/ 	.byte	0x00, 0xf0, 0x81, 0x2a


	//----- nvinfo : EIATTR_KPARAM_INFO
	.align		4
.L_4731:
        /*005c*/ 	.byte	0x04, 0x17
        /*005e*/ 	.short	(.L_4733 - .L_4732)
.L_4732:
        /*0060*/ 	.word	0x00000000
        /*0064*/ 	.short	0x0000
        /*0066*/ 	.short	0x0000
        /*0068*/ 	.byte	0x00, 0xf0, 0x21, 0x00


	//----- nvinfo : EIATTR_MAXREG_COUNT
	.align		4
.L_4733:
        /*006c*/ 	.byte	0x03, 0x1b
        /*006e*/ 	.short	0x00ff


	//----- nvinfo : EIATTR_MERCURY_ISA_VERSION
	.align		4
        /*0070*/ 	.byte	0x03, 0x5f
        /*0072*/ 	.short	0x0000


	//----- nvinfo : EIATTR_EXIT_INSTR_OFFSETS
	.align		4
        /*0074*/ 	.byte	0x04, 0x1c
        /*0076*/ 	.short	(.L_4735 - .L_4734)


	//   ....[0]....
.L_4734:
        /*0078*/ 	.word	0x000000a0


	//   ....[1]....
        /*007c*/ 	.word	0x000003a0


	//----- nvinfo : EIATTR_CRS_STACK_SIZE
	.align		4
.L_4735:
        /*0080*/ 	.byte	0x04, 0x1e
        /*0082*/ 	.short	(.L_4737 - .L_4736)
.L_4736:
        /*0084*/ 	.word	0x00000000
.L_4737:


//--------------------- .nv.info._ZN2at6native40_GLOBAL__N__2351210d_8_Shape_cu_49f7391c19CatArrayBatchedCopyINS1_10OpaqueTypeILj1EEEjLi1ELi128ELi1EEEvPT_NS1_25CatArrInputTensorMetadataIS5_T0_XT2_EXT3_EEENS1_16TensorSizeStrideIS8_Lj4EEEiS8_ --------------------------
	.section	.nv.info._ZN2at6native40_GLOBAL__N__2351210d_8_Shape_cu_49f7391c19CatArrayBatchedCopyINS1_10OpaqueTypeILj1EEEjLi1ELi128ELi1EEEvPT_NS1_25CatArrInputTensorMetadataIS5_T0_XT2_EXT3_EEENS1_16TensorSizeStrideIS8_Lj4EEEiS8_,"",@"SHT_CUDA_INFO"
	.sectionflags	@""
	.align	4


	//----- nvinfo : EIATTR_CUDA_API_VERSION
	.align		4
        /*0000*/ 	.byte	0x04, 0x37
        /*0002*/ 	.short	(.L_4739 - .L_4738)
.L_4738:
        /*0004*/ 	.word	0x00000082


	//----- nvinfo : EIATTR_SW2861232_WAR
	.align		4
.L_4739:
        /*0008*/ 	.byte	0x01, 0x35
	.zero		2


	//----- nvinfo : EIATTR_PARAM_CBANK
	.align		4
        /*000c*/ 	.byte	0x04, 0x0a
        /*000e*/ 	.short	(.L_4741 - .L_4740)
	.align		4
.L_4740:
        /*0010*/ 	.word	index@(.nv.constant0._ZN2at6native40_GLOBAL__N__2351210d_8_Shape_cu_49f7391c19CatArrayBatchedCopyINS1_10OpaqueTypeILj1EEEjLi1ELi128ELi1EEEvPT_NS1_25CatArrInputTensorMetadataIS5_T0_XT2_EXT3_EEENS1_16TensorSizeStrideIS8_Lj4EEEiS8_)
        /*0014*/ 	.short	0x0160
        /*0016*/ 	.short	0x0ad0


	//----- nvinfo : EIATTR_CBANK_PARAM_SIZE
	.align		4
.L_4741:
        /*0018*/ 	.byte	0x03, 0x19
        /*001a*/ 	.short	0x0ad0


	//----- nvinfo : EIATTR_KPARAM_INFO
	.align		4
        /*001c*/ 	.byte	0x04, 0x17
        /*001e*/ 	.short	(.L_4743 - .L_4742)
.L_4742:
        /*0020*/ 	.word	0x00000000
        /*0024*/ 	.short	0x0004
        /*0026*/ 	.short	0x0acc
        /*0028*/ 	.byte	0x00, 0xf0, 0x11, 0x00


	//----- nvinfo : EIATTR_KPARAM_INFO
	.align		4
.L_4743:
        /*002c*/ 	.byte	0x04, 0x17
        /*002e*/ 	.short	(.L_4745 - .L_4744)
.L_4744:
        /*0030*/ 	.word	0x00000000
        /*0034*/ 	.short	0x0003
        /*0036*/ 	.short	0x0ac8
        /*0038*/ 	.byte	0x00, 0xf0, 0x11, 0x00


	//----- nvinfo : EIATTR_KPARAM_INFO
	.align		4
.L_4745:
        /*003c*/ 	.byte	0x04, 0x17
        /*003e*/ 	.short	(.L_4747 - .L_4746)
.L_4746:
        /*0040*/ 	.word	0x00000000
        /*0044*/ 	.short	0x0002
        /*0046*/ 	.short	0x0aa8
        /*0048*/ 	.byte	0x00, 0xf0, 0x81, 0x00


	//----- nvinfo : EIATTR_KPARAM_INFO
	.align		4
.L_4747:
        /*004c*/ 	.byte	0x04, 0x17
        /*004e*/ 	.short	(.L_4749 - .L_4748)
.L_4748:
        /*0050*/ 	.word	0x00000000
        /*0054*/ 	.short	0x0001
        /*0056*/ 	.short	0x0008
        /*0058*/ 	.byte	0x00, 0xf0, 0x81, 0x2a


	//----- nvinfo : EIATTR_KPARAM_INFO
	.align		4
.L_4749:
        /*005c*/ 	.byte	0x04, 0x17
        /*005e*/ 	.short	(.L_4751 - .L_4750)
.L_4750:
        /*0060*/ 	.word	0x00000000
        /*0064*/ 	.short	0x0000
        /*0066*/ 	.short	0x0000
        /*0068*/ 	.byte	0x00, 0xf0, 0x21, 0x00


	//----- nvinfo : EIATTR_MAXREG_COUNT
	.align		4
.L_4751:
        /*006c*/ 	.byte	0x03, 0x1b
        /*006e*/ 	.short	0x00ff


	//----- nvinfo : EIATTR_MERCURY_ISA_VERSION
	.align		4
        /*0070*/ 	.byte	0x03, 0x5f
        /*0072*/ 	.short	0x0000


	//----- nvinfo : EIATTR_EXIT_INSTR_OFFSETS
	.align		4
        /*0074*/ 	.byte	0x04, 0x1c
        /*0076*/ 	.short	(.L_4753 - .L_4752)


	//   ....[0]....
.L_4752:
        /*0078*/ 	.word	0x00000090


	//   ....[1]....
        /*007c*/ 	.word	0x000001d0


	//   ....[2]....
        /*0080*/ 	.word	0x000002a0


	//----- nvinfo : EIATTR_CRS_STACK_SIZE
	.align		4
.L_4753:
        /*0084*/ 	.byte	0x04, 0x1e
        /*0086*/ 	.short	(.L_4755 - .L_4754)
.L_4754:
        /*0088*/ 	.word	0x00000000
.L_4755:


//--------------------- .nv.info._ZN2at6native40_GLOBAL__N__2351210d_8_Shape_cu_49f7391c26CatArrayBatchedCopy_contigINS1_10OpaqueTypeILj1EEEjLi1ELi128ELi1EEEvPT_NS1_25CatArrInputTensorMetadataIS5_T0_XT2_EXT3_EEENS1_16TensorSizeStrideIS8_Lj4EEEiS8_ --------------------------
	.section	.nv.info._ZN2at6native40_GLOBAL__N__2351210d_8_Shape_cu_49f7391c26CatArrayBatchedCopy_contigINS1_10OpaqueTypeILj1EEEjLi1ELi128ELi1EEEvPT_NS1_25CatArrInputTensorMetadataIS5_T0_XT2_EXT3_EEENS1_16TensorSizeStrideIS8_Lj4EEEiS8_,"",@"SHT_CUDA_INFO"
	.sectionflags	@""
	.align	4


	//----- nvinfo : EIATTR_CUDA_API_VERSION
	.align		4
        /*0000*/ 	.byte	0x04, 0x37
        /*0002*/ 	.short	(.L_4757 - .L_4756)
.L_4756:
        /*0004*/ 	.word	0x00000082


	//----- nvinfo : EIATTR_SW2861232_WAR
	.align		4
.L_4757:
        /*0008*/ 	.byte	0x01, 0x35
	.zero		2


	//----- nvinfo : EIATTR_PARAM_CBANK
	.align		4
        /*000c*/ 	.byte	0x04, 0x0a
        /*000e*/ 	.short	(.L_4759 - .L_4758)
	.align		4
.L_4758:
        /*0010*/ 	.word	index@(.nv.constant0._ZN2at6native40_GLOBAL__N__2351210d_8_Shape_cu_49f7391c26CatArrayBatchedCopy_contigINS1_10OpaqueTypeILj1EEEjLi1ELi128ELi1EEEvPT_NS1_25CatArrInputTensorMetadataIS5_T0_XT2_EXT3_EEENS1_16TensorSizeStrideIS8_Lj4EEEiS8_)
        /*0014*/ 	.short	0x0160
        /*0016*/ 	.short	0x0ad0


	//----- nvinfo : EIATTR_CBANK_PARAM_SIZE
	.align		4
.L_4759:
        /*0018*/ 	.byte	0x03, 0x19
        /*001a*/ 	.short	0x0ad0


	//----- nvinfo : EIATTR_KPARAM_INFO
	.align		4
        /*001c*/ 	.byte	0x04, 0x17
        /*001e*/ 	.short	(.L_4761 - .L_4760)
.L_4760:
        /*0020*/ 	.word	0x00000000
        /*0024*/ 	.short	0x0004
        /*0026*/ 	.short	0x0acc
        /*0028*/ 	.byte	0x00, 0xf0, 0x11, 0x00


	//----- nvinfo : EIATTR_KPARAM_INFO
	.align		4
.L_4761:
        /*002c*/ 	.byte	0x04, 0x17
        /*002e*/ 	.short	(.L_4763 - .L_4762)
.L_4762:
        /*0030*/ 	.word	0x00000000
        /*0034*/ 	.short	0x0003
        /*0036*/ 	.short	0x0ac8
        /*0038*/ 	.byte	0x00, 0xf0, 0x11, 0x00


	//----- nvinfo : EIATTR_KPARAM_INFO
	.align		4
.L_4763:
        /*003c*/ 	.byte	0x04, 0x17
        /*003e*/ 	.short	(.L_4765 - .L_4764)
.L_4764:
        /*0040*/ 	.word	0x00000000
        /*0044*/ 	.short	0x0002
        /*0046*/ 	.short	0x0aa8
        /*0048*/ 	.byte	0x00, 0xf0, 0x81, 0x00


	//----- nvinfo : EIATTR_KPARAM_INFO
	.align		4
.L_4765:
        /*004c*/ 	.byte	0x04, 0x17
        /*004e*/ 	.short	(.L_4767 - .L_4766)
.L_4766:
        /*0050*/ 	.word	0x00000000
        /*0054*/ 	.short	0x0001
        /*0056*/ 	.short	0x0008
        /*0058*/ 	.byte	0x00, 0xf0, 0x81, 0x2a


	//----- nvinfo : EIATTR_KPARAM_INFO
	.align		4
.L_4767:
        /*005c*/ 	.byte	0x04, 0x17
        /*005e*/ 	.short	(.L_4769 - .L_4768)
.L_4768:
        /*0060*/ 	.word	0x00000000
        /*0064*/ 	.short	0x0000
        /*0066*/ 	.short	0x0000
        /*0068*/ 	.byte	0x00, 0xf0, 0x21, 0x00


	//----- nvinfo : EIATTR_MAXREG_COUNT
	.align		4
.L_4769:
        /*006c*/ 	.byte	0x03, 0x1b
        /*006e*/ 	.short	0x00ff


	//----- nvinfo : EIATTR_MERCURY_ISA_VERSION
	.align		4
        /*0070*/ 	.byte	0x03, 0x5f
        /*0072*/ 	.short	0x0000


	//----- nvinfo : EIATTR_EXIT_INSTR_OFFSETS
	.align		4
        /*0074*/ 	.byte	0x04, 0x1c
        /*0076*/ 	.short	(.L_4771 - .L_4770)


	//   ....[0]....
.L_4770:
        /*0078*/ 	.word	0x00000090


	//   ....[1]....
        /*007c*/ 	.word	0x000001a0


	//----- nvinfo : EIATTR_CRS_STACK_SIZE
	.align		4
.L_4771:
        /*0080*/ 	.byte	0x04, 0x1e
        /*0082*/ 	.short	(.L_4773 - .L_4772)
.L_4772:
        /*0084*/ 	.word	0x00000000
.L_4773:


//--------------------- .nv.info._ZN2at6native40_GLOBAL__N__2351210d_8_Shape_cu_49f7391c35CatArrayBatchedCopy_alignedK_contigINS1_10OpaqueTypeILj1EEEjLi1ELi128ELi1ELi8EEEvPT_NS1_25CatArrInputTensorMetadataIS5_T0_XT2_EXT3_EEENS1_16TensorSizeStrideIS8_Lj4EEEiS8_ --------------------------
	.section	.nv.info._ZN2at6native40_GLOBAL__N__2351210d_8_Shape_cu_49f7391c35CatArrayBatchedCopy_alignedK_contigINS1_10OpaqueTypeILj1EEEjLi1ELi128ELi1ELi8EEEvPT_NS1_25CatArrInputTensorMetadataIS5_T0_XT2_EXT3_EEENS1_16TensorSizeStrideIS8_Lj4EEEiS8_,"",@"SHT_CUDA_INFO"
	.sectionflags	@""
	.align	4


	//----- nvinfo : EIATTR_CUDA_API_VERSION
	.align		4
        /*0000*/ 	.byte	0x04, 0x37
        /*0002*/ 	.short	(.L_4775 - .L_4774)
.L_4774:
        /*0004*/ 	.word	0x00000082


	//----- nvinfo : EIATTR_SW2861232_WAR
	.align		4
.L_4775:
        /*0008*/ 	.byte	0x01, 0x35
	.zero		2


	//----- nvinfo : EIATTR_PARAM_CBANK
	.align		4
        /*000c*/ 	.byte	0x04, 0x0a
        /*000e*/ 	.short	(.L_4777 - .L_4776)
	.align		4
.L_4776:
        /*0010*/ 	.word	index@(.nv.constant0._ZN2at6native40_GLOBAL__N__2351210d_8_Shape_cu_49f7391c35CatArrayBatchedCopy_alignedK_contigINS1_10OpaqueTypeILj1EEEjLi1ELi128ELi1ELi8EEEvPT_NS1_25CatArrInputTensorMetadataIS5_T0_XT2_EXT3_EEENS1_16TensorSizeStrideIS8_Lj4EEEiS8_)
        /*0014*/ 	.short	0x0160
        /*0016*/ 	.short	0x0ad0


	//----- nvinfo : EIATTR_CBANK_PARAM_SIZE
	.align		4
.L_4777:
        /*0018*/ 	.byte	0x03, 0x19
        /*001a*/ 	.short	0x0ad0


	//----- nvinfo : EIATTR_KPARAM_INFO
	.align		4
        /*001c*/ 	.byte	0x04, 0x17
        /*001e*/ 	.short	(.L_4779 - .L_4778)
.L_4778:
        /*0020*/ 	.word	0x00000000
        /*0024*/ 	.short	0x0004
        /*0026*/ 	.short	0x0acc
        /*0028*/ 	.byte	0x00, 0xf0, 0x11, 0x00


	//----- nvinfo : EIATTR_KPARAM_INFO
	.align		4
.L_4779:
        /*002c*/ 	.byte	0x04, 0x17
        /*002e*/ 	.short	(.L_4781 - .L_4780)
.L_4780:
        /*0030*/ 	.word	0x00000000
        /*0034*/ 	.short	0x0003
        /*0036*/ 	.short	0x0ac8
        /*0038*/ 	.byte	0x00, 0xf0, 0x11, 0x00


	//----- nvinfo : EIATTR_KPARAM_INFO
	.align		4
.L_4781:
        /*003c*/ 	.byte	0x04, 0x17
        /*003e*/ 	.short	(.L_4783 - .L_4782)
.L_4782:
        /*0040*/ 	.word	0x00000000
        /*0044*/ 	.short	0x0002
        /*0046*/ 	.short	0x0aa8
        /*0048*/ 	.byte	0x00, 0xf0, 0x81, 0x00


	//----- nvinfo : EIATTR_KPARAM_INFO
	.align		4
.L_4783:
        /*004c*/ 	.byte	0x04, 0x17
        /*004e*/ 	.short	(.L_4785 - .L_4784)
.L_4784:
        /*0050*/ 	.word	0x00000000
        /*0054*/ 	.short	0x0001
        /*0056*/ 	.short	0x0008
        /*0058*/ 	.byte	0x00, 0xf0, 0x81, 0x2a


	//----- nvinfo : EIATTR_KPARAM_INFO
	.align		4
.L_4785:
        /*005c*/ 	.byte	0x04, 0x17
        /*005e*/ 	.short	(.L_4787 - .L_4786)
.L_4786:
        /*0060*/ 	.word	0x00000000
        /*0064*/ 	.short	0x0000
        /*0066*/ 	.short	0x0000
        /*0068*/ 	.byte	0x00, 0xf0, 0x21, 0x00


	//----- nvinfo : EIATTR_MAXREG_COUNT
	.align		4
.L_4787:
        /*006c*/ 	.byte	0x03, 0x1b
        /*006e*/ 	.short	0x00ff


	//----- nvinfo : EIATTR_MERCURY_ISA_VERSION
	.align		4
        /*0070*/ 	.byte	0x03, 0x5f
        /*0072*/ 	.short	0x0000


	//----- nvinfo : EIATTR_EXIT_INSTR_OFFSETS
	.align		4
        /*0074*/ 	.byte	0x04, 0x1c
        /*0076*/ 	.short	(.L_4789 - .L_4788)


	//   ....[0]....
.L_4788:
        /*0078*/ 	.word	0x000000a0


	//   ....[1]....
        /*007c*/ 	.word	0x000004a0


	//   ....[2]....
        /*0080*/ 	.word	0x00000640


	//   ....[3]....
        /*0084*/ 	.word	0x000008e0


	//----- nvinfo : EIATTR_CRS_STACK_SIZE
	.align		4
.L_4789:
        /*0088*/ 	.byte	0x04, 0x1e
        /*008a*/ 	.short	(.L_4791 - .L_4790)
.L_4790:
        /*008c*/ 	.word	0x00000000
.L_4791:


//--------------------- .nv.info._ZN2at6native40_GLOBAL__N__2351210d_8_Shape_cu_49f7391c35CatArrayBatchedCopy_alignedK_contigINS1_10OpaqueTypeILj1EEEjLi1ELi128ELi1ELi16EEEvPT_NS1_25CatArrInputTensorMetadataIS5_T0_XT2_EXT3_EEENS1_16TensorSizeStrideIS8_Lj4EEEiS8_ --------------------------
	.section	.nv.info._ZN2at6native40_GLOBAL__N__2351210d_8_Shape_cu_49f7391c35CatArrayBatchedCopy_alignedK_contigINS1_10OpaqueTypeILj1EEEjLi1ELi128ELi1ELi16EEEvPT_NS1_25CatArrInputTensorMetadataIS5_T0_XT2_EXT3_EEENS1_16TensorSizeStrideIS8_Lj4EEEiS8_,"",@"SHT_CUDA_INFO"
	.sectionflags	@""
	.align	4


	//----- nvinfo : EIATTR_CUDA_API_VERSION
	.align		4
        /*0000*/ 	.byte	0x04, 0x37
        /*0002*/ 	.short	(.L_4793 - .L_4792)
.L_4792:
        /*0004*/ 	.word	0x00000082


	//----- nvinfo : EIATTR_SW2861232_WAR
	.align		4
.L_4793:
        /*0008*/ 	.byte	0x01, 0x35
	.zero		2


	//----- nvinfo : EIATTR_PARAM_CBANK
	.align		4
        /*000c*/ 	.byte	0x04, 0x0a
        /*000e*/ 	.short	(.L_4795 - .L_4794)
	.align		4
.L_4794:
        /*0010*/ 	.word	index@(.nv.constant0._ZN2at6native40_GLOBAL__N__2351210d_8_Shape_cu_49f7391c35CatArrayBatchedCopy_alignedK_contigINS1_10OpaqueTypeILj1EEEjLi1ELi128ELi1ELi16EEEvPT_NS1_25CatArrInputTensorMetadataIS5_T0_XT2_EXT3_EEENS1_16TensorSizeStrideIS8_Lj4EEEiS8_)
        /*0014*/ 	.short	0x0160
        /*0016*/ 	.short	0x0ad0


	//----- nvinfo : EIATTR_CBANK_PARAM_SIZE
	.align		4
.L_4795:
        /*0018*/ 	.byte	0x03, 0x19
        /*001a*/ 	.short	0x0ad0


	//----- nvinfo : EIATTR_KPARAM_INFO
	.align		4
        /*001c*/ 	.byte	0x04, 0x17
        /*001e*/ 	.short	(.L_4797 - .L_4796)
.L_4796:
        /*0020*/ 	.word	0x00000000
        /*0024*/ 	.short	0x0004
        /*0026*/ 	.short	0x0acc
        /*0028*/ 	.byte	0x00, 0xf0, 0x11, 0x00


	//----- nvinfo : EIATTR_KPARAM_INFO
	.align		4
.L_4797:
        /*002c*/ 	.byte	0x04, 0x17
        /*002e*/ 	.short	(.L_4799 - .L_4798)
.L_4798:
        /*0030*/ 	.word	0x00000000
        /*0034*/ 	.short	0x0003
        /*0036*/ 	.short	0x0ac8
        /*0038*/ 	.byte	0x00, 0xf0, 0x11, 0x00


	//----- nvinfo : EIATTR_KPARAM_INFO
	.align		4
.L_4799:
        /*003c*/ 	.byte	0x04, 0x17
        /*003e*/ 	.short	(.L_4801 - .L_4800)
.L_4800:
        /*0040*/ 	.word	0x00000000
        /*0044*/ 	.short	0x0002
        /*0046*/ 	.short	0x0aa8
        /*0048*/ 	.byte	0x00, 0xf0, 0x81, 0x00


	//----- nvinfo : EIATTR_KPARAM_INFO
	.align		4
.L_4801:
        /*004c*/ 	.byte	0x04, 0x17
        /*004e*/ 	.short	(.L_4803 - .L_4802)
.L_4802:
        /*0050*/ 	.word	0x00000000
        /*0054*/ 	.short	0x0001
        /*0056*/ 	.short	0x0008
        /*0058*/ 	.byte	0x00, 0xf0, 0x81, 0x2a


	//----- nvinfo : EIATTR_KPARAM_INFO
	.align		4
.L_4803:
        /*005c*/ 	.byte	0x04, 0x17
        /*005e*/ 	.short	(.L_4805 - .L_4804)
.L_4804:
        /*0060*/ 	.word	0x00000000
        /*0064*/ 	.short	0x0000
        /*0066*/ 	.short	0x0000
        /*0068*/ 	.byte	0x00, 0xf0, 0x21, 0x00


	//----- nvinfo : EIATTR_MAXREG_COUNT
	.align		4
.L_4805:
        /*006c*/ 	.byte	0x03, 0x1b
        /*006e*/ 	.short	0x00ff


	//----- nvinfo : EIATTR_MERCURY_ISA_VERSION
	.align		4
        /*0070*/ 	.byte	0x03, 0x5f
        /*0072*/ 	.short	0x0000


	//----- nvinfo : EIATTR_EXIT_INSTR_OFFSETS
	.align		4
        /*0074*/ 	.byte	0x04, 0x1c
        /*0076*/ 	.short	(.L_4807 - .L_4806)


	//   ....[0]....
.L_4806:
        /*0078*/ 	.word	0x000000a0


	//   ....[1]....
        /*007c*/ 	.word	0x00000740


	//   ....[2]....
        /*0080*/ 	.word	0x000008e0


	//   ....[3]....
        /*0084*/ 	.word	0x00000b80


	//----- nvinfo : EIATTR_CRS_STACK_SIZE
	.align		4
.L_4807:
        /*0088*/ 	.byte	0x04, 0x1e
        /*008a*/ 	.short	(.L_4809 - .L_4808)
.L_4808:
        /*008c*/ 	.word	0x00000000
.L_4809:


//--------------------- .nv.info._ZN2at6native40_GLOBAL__N__2351210d_8_Shape_cu_49f7391c30CatArrayBatchedCopy_vectorizedINS1_10OpaqueTypeILj1EEEjLi1ELi128ELi1ELi16ELi16EEEvPcNS1_25CatArrInputTensorMetadataIT_T0_XT2_EXT3_EEENS1_16TensorSizeStrideIS8_Lj4EEEiS8_ --------------------------
	.section	.nv.info._ZN2at6native40_GLOBAL__N__2351210d_8_Shape_cu_49f7391c30CatArrayBatchedCopy_vectorizedINS1_10OpaqueTypeILj1EEEjLi1ELi128ELi1ELi16ELi16EEEvPcNS1_25CatArrInputTensorMetadataIT_T0_XT2_EXT3_EEENS1_16TensorSizeStrideIS8_Lj4EEEiS8_,"",@"SHT_CUDA_INFO"
	.sectionflags	@""
	.align	4


	//----- nvinfo : EIATTR_CUDA_API_VERSION
	.align		4
        /*0000*/ 	.byte	0x04, 0x37
        /*0002*/ 	.short	(.L_4811 - .L_4810)
.L_4810:
        /*0004*/ 	.word	0x00000082


	//----- nvinfo : EIATTR_SW2861232_WAR
	.align		4
.L_4811:
        /*0008*/ 	.byte	0x01, 0x35
	.zero		2


	//----- nvinfo : EIATTR_PARAM_CBANK
	.align		4
        /*000c*/ 	.byte	0x04, 0x0a
        /*000e*/ 	.short	(.L_4813 - .L_4812)
	.align		4
.L_4812:
        /*0010*/ 	.word	index@(.nv.constant0._ZN2at6native40_GLOBAL__N__2351210d_8_Shape_cu_49f7391c30CatArrayBatchedCopy_vectorizedINS1_10OpaqueTypeILj1EEEjLi1ELi128ELi1ELi16ELi16EEEvPcNS1_25CatArrInputTensorMetadataIT_T0_XT2_EXT3_EEENS1_16TensorSizeStrideIS8_Lj4EEEiS8_)
        /*0014*/ 	.short	0x0160
        /*0016*/ 	.short	0x0ad0


	//----- nvinfo : EIATTR_CBANK_PARAM_SIZE
	.align		4
.L_4813:
        /*0018*/ 	.byte	0x03, 0x19
        /*001a*/ 	.short	0x0ad0


	//----- nvinfo : EIATTR_KPARAM_INFO
	.align		4
        /*001c*/ 	.byte	0x04, 0x17
        /*001e*/ 	.short	(.L_4815 - .L_4814)
.L_4814:
        /*0020*/ 	.word	0x00000000
        /*0024*/ 	.short	0x0004
        /*0026*/ 	.short	0x0acc
        /*0028*/ 	.byte	0x00, 0xf0, 0x11, 0x00


	//----- nvinfo : EIATTR_KPARAM_INFO
	.align		4
.L_4815:
        /*002c*/ 	.byte	0x04, 0x17
        /*002e*/ 	.short	(.L_4817 - .L_4816)
.L_4816:
        /*0030*/ 	.word	0x00000000
        /*0034*/ 	.short	0x0003
        /*0036*/ 	.short	0x0ac8
        /*0038*/ 	.byte	0x00, 0xf0, 0x11, 0x00


	//----- nvinfo : EIATTR_KPARAM_INFO
	.align		4
.L_4817:
        /*003c*/ 	.byte	0x04, 0x17
        /*003e*/ 	.short	(.L_4819 - .L_4818)
.L_4818:
        /*0040*/ 	.word	0x00000000
        /*0044*/ 	.short	0x0002
        /*0046*/ 	.short	0x0aa8
        /*0048*/ 	.byte	0x00, 0xf0, 0x81, 0x00


	//----- nvinfo : EIATTR_KPARAM_INFO
	.align		4
.L_4819:
        /*004c*/ 	.byte	0x04, 0x17
        /*004e*/ 	.short	(.L_4821 - .L_4820)
.L_4820:
        /*0050*/ 	.word	0x00000000
        /*0054*/ 	.short	0x0001
        /*0056*/ 	.short	0x0008
        /*0058*/ 	.byte	0x00, 0xf0, 0x81, 0x2a


	//----- nvinfo : EIATTR_KPARAM_INFO
	.align		4
.L_4821:
        /*005c*/ 	.byte	0x04, 0x17
        /*005e*/ 	.short	(.L_4823 - .L_4822)
.L_4822:
        /*0060*/ 	.word	0x00000000
        /*0064*/ 	.short	0x0000
        /*0066*/ 	.short	0x0000
        /*0068*/ 	.byte	0x00, 0xf0, 0x21, 0x00


	//----- nvinfo : EIATTR_MAXREG_COUNT
	.align		4
.L_4823:
        /*006c*/ 	.byte	0x03, 0x1b
        /*006e*/ 	.short	0x00ff


	//----- nvinfo : EIATTR_MERCURY_ISA_VERSION
	.align		4
        /*0070*/ 	.byte	0x03, 0x5f
        /*0072*/ 	.short	0x0000


	//----- nvinfo : EIATTR_EXIT_INSTR_OFFSETS
	.align		4
        /*0074*/ 	.byte	0x04, 0x1c
        /*0076*/ 	.short	(.L_4825 - .L_4824)


	//   ....[0]....
.L_4824:
        /*0078*/ 	.word	0x000000a0


	//   ....[1]....
        /*007c*/ 	.word	0x000001d0


	//----- nvinfo : EIATTR_CRS_STACK_SIZE
	.align		4
.L_4825:
        /*0080*/ 	.byte	0x04, 0x1e
        /*0082*/ 	.short	(.L_4827 - .L_4826)
.L_4826:
        /*0084*/ 	.word	0x00000000
.L_4827:


//--------------------- .nv.callgraph             --------------------------
	.section	.nv.callgraph,"",@"SHT_CUDA_CALLGRAPH"
	.align	4
	.sectionentsize	8
	.align		4
        /*0000*/ 	.word	0x00000000
	.align		4
        /*0004*/ 	.word	0xffffffff
	.align		4
        /*0008*/ 	.word	0x00000000
	.align		4
        /*000c*/ 	.word	0xfffffffe
	.align		4
        /*0010*/ 	.word	0x00000000
	.align		4
        /*0014*/ 	.word	0xfffffffd
	.align		4
        /*0018*/ 	.word	0x00000000
	.align		4
        /*001c*/ 	.word	0xfffffffc


//--------------------- .nv.rel.action            --------------------------
	.section	.nv.rel.action,"",@"SHT_CUDA_RELOCINFO"
	.align	8
	.sectionentsize	8
        /*0000*/ 	.byte	0x73, 0x00, 0x00, 0x00, 0x00, 0x00, 0x00, 0x00, 0x00, 0x00, 0x00, 0x11, 0x25, 0x00, 0x05, 0x36


//--------------------- .nv.constant4             --------------------------
	.section	.nv.constant4,"a",@progbits
	.align	8
	.align		8
.nv.constant4:
        /*0000*/ 	.dword	_ZN38_INTERNAL_2351210d_8_Shape_cu_49f7391c4cuda3std3__45__cpo5beginE
	.align		8
        /*0008*/ 	.dword	_ZN38_INTERNAL_2351210d_8_Shape_cu_49f7391c4cuda3std3__45__cpo3endE
	.align		8
        /*0010*/ 	.dword	_ZN38_INTERNAL_2351210d_8_Shape_cu_49f7391c4cuda3std3__45__cpo6cbeginE
	.align		8
        /*0018*/ 	.dword	_ZN38_INTERNAL_2351210d_8_Shape_cu_49f7391c4cuda3std3__45__cpo4cendE
	.align		8
        /*0020*/ 	.dword	_ZN38_INTERNAL_2351210d_8_Shape_cu_49f7391c4cuda3std3__45__cpo6rbeginE
	.align		8
        /*0028*/ 	.dword	_ZN38_INTERNAL_2351210d_8_Shape_cu_49f7391c4cuda3std3__45__cpo4rendE
	.align		8
        /*0030*/ 	.dword	_ZN38_INTERNAL_2351210d_8_Shape_cu_49f7391c4cuda3std3__45__cpo7crbeginE
	.align		8
        /*0038*/ 	.dword	_ZN38_INTERNAL_2351210d_8_Shape_cu_49f7391c4cuda3std3__45__cpo5crendE
	.align		8
        /*0040*/ 	.dword	_ZN38_INTERNAL_2351210d_8_Shape_cu_49f7391c4cuda3std3__440_GLOBAL__N__2351210d_8_Shape_cu_49f7391c6ignoreE
	.align		8
        /*0048*/ 	.dword	_ZN38_INTERNAL_2351210d_8_Shape_cu_49f7391c4cuda3std3__419piecewise_constructE
	.align		8
        /*0050*/ 	.dword	_ZN38_INTERNAL_2351210d_8_Shape_cu_49f7391c4cuda3std3__48in_placeE
	.align		8
        /*0058*/ 	.dword	_ZN38_INTERNAL_2351210d_8_Shape_cu_49f7391c4cuda3std3__420unreachable_sentinelE
	.align		8
        /*0060*/ 	.dword	_ZN38_INTERNAL_2351210d_8_Shape_cu_49f7391c4cuda3std6ranges3__45__cpo4swapE
	.align		8
        /*0068*/ 	.dword	_ZN38_INTERNAL_2351210d_8_Shape_cu_49f7391c4cuda3std6ranges3__45__cpo9iter_moveE
	.align		8
        /*0070*/ 	.dword	_ZN38_INTERNAL_2351210d_8_Shape_cu_49f7391c4cuda3std6ranges3__45__cpo5beginE
	.align		8
        /*0078*/ 	.dword	_ZN38_INTERNAL_2351210d_8_Shape_cu_49f7391c4cuda3std6ranges3__45__cpo3endE
	.align		8
        /*0080*/ 	.dword	_ZN38_INTERNAL_2351210d_8_Shape_cu_49f7391c4cuda3std6ranges3__45__cpo6cbeginE
	.align		8
        /*0088*/ 	.dword	_ZN38_INTERNAL_2351210d_8_Shape_cu_49f7391c4cuda3std6ranges3__45__cpo4cendE
	.align		8
        /*0090*/ 	.dword	_ZN38_INTERNAL_2351210d_8_Shape_cu_49f7391c4cuda3std6ranges3__45__cpo7advanceE
	.align		8
        /*0098*/ 	.dword	_ZN38_INTERNAL_2351210d_8_Shape_cu_49f7391c4cuda3std6ranges3__45__cpo9iter_swapE
	.align		8
        /*00a0*/ 	.dword	_ZN38_INTERNAL_2351210d_8_Shape_cu_49f7391c4cuda3std6ranges3__45__cpo4nextE
	.align		8
        /*00a8*/ 	.dword	_ZN38_INTERNAL_2351210d_8_Shape_cu_49f7391c4cuda3std6ranges3__45__cpo4prevE
	.align		8
        /*00b0*/ 	.dword	_ZN38_INTERNAL_2351210d_8_Shape_cu_49f7391c4cuda3std6ranges3__45__cpo4dataE
	.align		8
        /*00b8*/ 	.dword	_ZN38_INTERNAL_2351210d_8_Shape_cu_49f7391c4cuda3std6ranges3__45__cpo5cdataE
	.align		8
        /*00c0*/ 	.dword	_ZN38_INTERNAL_2351210d_8_Shape_cu_49f7391c4cuda3std6ranges3__45__cpo4sizeE
	.align		8
        /*00c8*/ 	.dword	_ZN38_INTERNAL_2351210d_8_Shape_cu_49f7391c4cuda3std6ranges3__45__cpo5ssizeE
	.align		8
        /*00d0*/ 	.dword	_ZN38_INTERNAL_2351210d_8_Shape_cu_49f7391c4cuda3std6ranges3__45__cpo8distanceE
	.align		8
        /*00d8*/ 	.dword	_ZN38_INTERNAL_2351210d_8_Shape_cu_49f7391c6thrust23THRUST_300001_SM_800_NS6system6detail10sequential3seqE


//--------------------- .nv.constant2._ZN2at6native40_GLOBAL__N__2351210d_8_Shape_cu_49f7391c19CatArrayBatchedCopyINS1_10OpaqueTypeILj16EEEjLi4ELi64ELi64EEEvPT_NS1_25CatArrInputTensorMetadataIS5_T0_XT2_EXT3_EEENS1_16TensorSizeStrideIS8_Lj4EEEiS8_ --------------------------
	.section	.nv.constant2._ZN2at6native40_GLOBAL__N__2351210d_8_Shape_cu_49f7391c19CatArrayBatchedCopyINS1_10OpaqueTypeILj16EEEjLi4ELi64ELi64EEEvPT_NS1_25CatArrInputTensorMetadataIS5_T0_XT2_EXT3_EEENS1_16TensorSizeStrideIS8_Lj4EEEiS8_,"a",@progbits
	.sectionflags	@""
	.align	4
.nv.constant2._ZN2at6native40_GLOBAL__N__2351210d_8_Shape_cu_49f7391c19CatArrayBatchedCopyINS1_10OpaqueTypeILj16EEEjLi4ELi64ELi64EEEvPT_NS1_25CatArrInputTensorMetadataIS5_T0_XT2_EXT3_EEENS1_16TensorSizeStrideIS8_Lj4EEEiS8_:
        /*0000*/ 	.byte	0x08, 0x00, 0x00, 0x00, 0x00, 0x00, 0x00, 0x00


//--------------------- .nv.constant0._ZN2at6native40_GLOBAL__N__2351210d_8_Shape_cu_49f7391c19CatArrayBatchedCopyINS1_10OpaqueTypeILj16EEEjLi4ELi64ELi64EEEvPT_NS1_25CatArrInputTensorMetadataIS5_T0_XT2_EXT3_EEENS1_16TensorSizeStrideIS8_Lj4EEEiS8_ --------------------------
	.section	.nv.constant0._ZN2at6native40_GLOBAL__N__2351210d_8_Shape_cu_49f7391c19CatArrayBatchedCopyINS1_10OpaqueTypeILj16EEEjLi4ELi64ELi64EEEvPT_NS1_25CatArrInputTensorMetadataIS5_T0_XT2_EXT3_EEENS1_16TensorSizeStrideIS8_Lj4EEEiS8_,"a",@progbits
	.sectionflags	@""
	.align	4
.nv.constant0._ZN2at6native40_GLOBAL__N__2351210d_8_Shape_cu_49f7391c19CatArrayBatchedCopyINS1_10OpaqueTypeILj16EEEjLi4ELi64ELi64EEEvPT_NS1_25CatArrInputTensorMetadataIS5_T0_XT2_EXT3_EEENS1_16TensorSizeStrideIS8_Lj4EEEiS8_:
	.zero		3792


//--------------------- .nv.constant2._ZN2at6native40_GLOBAL__N__2351210d_8_Shape_cu_49f7391c26CatArrayBatchedCopy_contigINS1_10OpaqueTypeILj16EEEjLi4ELi64ELi64EEEvPT_NS1_25CatArrInputTensorMetadataIS5_T0_XT2_EXT3_EEENS1_16TensorSizeStrideIS8_Lj4EEEiS8_ --------------------------
	.section	.nv.constant2._ZN2at6native40_GLOBAL__N__2351210d_8_Shape_cu_49f7391c26CatArrayBatchedCopy_contigINS1_10OpaqueTypeILj16EEEjLi4ELi64ELi64EEEvPT_NS1_25CatArrInputTensorMetadataIS5_T0_XT2_EXT3_EEENS1_16TensorSizeStrideIS8_Lj4EEEiS8_,"a",@progbits
	.sectionflags	@""
	.align	4
.nv.constant2._ZN2at6native40_GLOBAL__N__2351210d_8_Shape_cu_49f7391c26CatArrayBatchedCopy_contigINS1_10OpaqueTypeILj16EEEjLi4ELi64ELi64EEEvPT_NS1_25CatArrInputTensorMetadataIS5_T0_XT2_EXT3_EEENS1_16TensorSizeStrideIS8_Lj4EEEiS8_:
        /*0000*/ 	.byte	0x08, 0x00, 0x00, 0x00, 0x00, 0x00, 0x00, 0x00


//--------------------- .nv.constant0._ZN2at6native40_GLOBAL__N__2351210d_8_Shape_cu_49f7391c26CatArrayBatchedCopy_contigINS1_10OpaqueTypeILj16EEEjLi4ELi64ELi64EEEvPT_NS1_25CatArrInputTensorMetadataIS5_T0_XT2_EXT3_EEENS1_16TensorSizeStrideIS8_Lj4EEEiS8_ --------------------------
	.section	.nv.constant0._ZN2at6native40_GLOBAL__N__2351210d_8_Shape_cu_49f7391c26CatArrayBatchedCopy_contigINS1_10OpaqueTypeILj16EEEjLi4ELi64ELi64EEEvPT_NS1_25CatArrInputTensorMetadataIS5_T0_XT2_EXT3_EEENS1_16TensorSizeStrideIS8_Lj4EEEiS8_,"a",@progbits
	.sectionflags	@""
	.align	4
.nv.constant0._ZN2at6native40_GLOBAL__N__2351210d_8_Shape_cu_49f7391c26CatArrayBatchedCopy_contigINS1_10OpaqueTypeILj16EEEjLi4ELi64ELi64EEEvPT_NS1_25CatArrInputTensorMetadataIS5_T0_XT2_EXT3_EEENS1_16TensorSizeStrideIS8_Lj4EEEiS8_:
	.zero		3792


//--------------------- .nv.constant2._ZN2at6native40_GLOBAL__N__2351210d_8_Shape_cu_49f7391c35CatArrayBatchedCopy_alignedK_contigINS1_10OpaqueTypeILj16EEEjLi4ELi64ELi64ELi8EEEvPT_NS1_25CatArrInputTensorMetadataIS5_T0_XT2_EXT3_EEENS1_16TensorSizeStrideIS8_Lj4EEEiS8_ --------------------------
	.section	.nv.constant2._ZN2at6native40_GLOBAL__N__2351210d_8_Shape_cu_49f7391c35CatArrayBatchedCopy_alignedK_contigINS1_10OpaqueTypeILj16EEEjLi4ELi64ELi64ELi8EEEvPT_NS1_25CatArrInputTensorMetadataIS5_T0_XT2_EXT3_EEENS1_16TensorSizeStrideIS8_Lj4EEEiS8_,"a",@progbits
	.sectionflags	@""
	.align	4
.nv.constant2._ZN2at6native40_GLOBAL__N__2351210d_8_Shape_cu_49f7391c35CatArrayBatchedCopy_alignedK_contigINS1_10OpaqueTypeILj16EEEjLi4ELi64ELi64ELi8EEEvPT_NS1_25CatArrInputTensorMetadataIS5_T0_XT2_EXT3_EEENS1_16TensorSizeStrideIS8_Lj4EEEiS8_:
        /*0000*/ 	.byte	0x08, 0x00, 0x00, 0x00, 0x00, 0x00, 0x00, 0x00


//--------------------- .nv.constant0._ZN2at6native40_GLOBAL__N__2351210d_8_Shape_cu_49f7391c35CatArrayBatchedCopy_alignedK_contigINS1_10OpaqueTypeILj16EEEjLi4ELi64ELi64ELi8EEEvPT_NS1_25CatArrInputTensorMetadataIS5_T0_XT2_EXT3_EEENS1_16TensorSizeStrideIS8_Lj4EEEiS8_ --------------------------
	.section	.nv.constant0._ZN2at6native40_GLOBAL__N__2351210d_8_Shape_cu_49f7391c35CatArrayBatchedCopy_alignedK_contigINS1_10OpaqueTypeILj16EEEjLi4ELi64ELi64ELi8EEEvPT_NS1_25CatArrInputTensorMetadataIS5_T0_XT2_EXT3_EEENS1_16TensorSizeStrideIS8_Lj4EEEiS8_,"a",@progbits
	.sectionflags	@""
	.align	4
.nv.constant0._ZN2at6native40_GLOBAL__N__2351210d_8_Shape_cu_49f7391c35CatArrayBatchedCopy_alignedK_contigINS1_10OpaqueTypeILj16EEEjLi4ELi64ELi64ELi8EEEvPT_NS1_25CatArrInputTensorMetadataIS5_T0_XT2_EXT3_EEENS1_16TensorSizeStrideIS8_Lj4EEEiS8_:
	.zero		3792


//--------------------- .nv.constant2._ZN2at6native40_GLOBAL__N__2351210d_8_Shape_cu_49f7391c35CatArrayBatchedCopy_alignedK_contigINS1_10OpaqueTypeILj16EEEjLi4ELi64ELi64ELi16EEEvPT_NS1_25CatArrInputTensorMetadataIS5_T0_XT2_EXT3_EEENS1_16TensorSizeStrideIS8_Lj4EEEiS8_ --------------------------
	.section	.nv.constant2._ZN2at6native40_GLOBAL__N__2351210d_8_Shape_cu_49f7391c35CatArrayBatchedCopy_alignedK_contigINS1_10OpaqueTypeILj16EEEjLi4ELi64ELi64ELi16EEEvPT_NS1_25CatArrInputTensorMetadataIS5_T0_XT2_EXT3_EEENS1_16TensorSizeStrideIS8_Lj4EEEiS8_,"a",@progbits
	.sectionflags	@""
	.align	4
.nv.constant2._ZN2at6native40_GLOBAL__N__2351210d_8_Shape_cu_49f7391c35CatArrayBatchedCopy_alignedK_contigINS1_10OpaqueTypeILj16EEEjLi4ELi64ELi64ELi16EEEvPT_NS1_25CatArrInputTensorMetadataIS5_T0_XT2_EXT3_EEENS1_16TensorSizeStrideIS8_Lj4EEEiS8_:
        /*0000*/ 	.byte	0x08, 0x00, 0x00, 0x00, 0x00, 0x00, 0x00, 0x00


//--------------------- .nv.constant0._ZN2at6native40_GLOBAL__N__2351210d_8_Shape_cu_49f7391c35CatArrayBatchedCopy_alignedK_contigINS1_10OpaqueTypeILj16EEEjLi4ELi64ELi64ELi16EEEvPT_NS1_25CatArrInputTensorMetadataIS5_T0_XT2_EXT3_EEENS1_16TensorSizeStrideIS8_Lj4EEEiS8_ --------------------------
	.section	.nv.constant0._ZN2at6native40_GLOBAL__N__2351210d_8_Shape_cu_49f7391c35CatArrayBatchedCopy_alignedK_contigINS1_10OpaqueTypeILj16EEEjLi4ELi64ELi64ELi16EEEvPT_NS1_25CatArrInputTensorMetadataIS5_T0_XT2_EXT3_EEENS1_16TensorSizeStrideIS8_Lj4EEEiS8_,"a",@progbits
	.sectionflags	@""
	.align	4
.nv.constant0._ZN2at6native40_GLOBAL__N__2351210d_8_Shape_cu_49f7391c35CatArrayBatchedCopy_alignedK_contigINS1_10OpaqueTypeILj16EEEjLi4ELi64ELi64ELi16EEEvPT_NS1_25CatArrInputTensorMetadataIS5_T0_XT2_EXT3_EEENS1_16TensorSizeStrideIS8_Lj4EEEiS8_:
	.zero		3792


//--------------------- .nv.constant2._ZN2at6native40_GLOBAL__N__2351210d_8_Shape_cu_49f7391c30CatArrayBatchedCopy_vectorizedINS1_10OpaqueTypeILj16EEEjLi4ELi64ELi64ELi16ELi1EEEvPcNS1_25CatArrInputTensorMetadataIT_T0_XT2_EXT3_EEENS1_16TensorSizeStrideIS8_Lj4EEEiS8_ --------------------------
	.section	.nv.constant2._ZN2at6native40_GLOBAL__N__2351210d_8_Shape_cu_49f7391c30CatArrayBatchedCopy_vectorizedINS1_10OpaqueTypeILj16EEEjLi4ELi64ELi64ELi16ELi1EEEvPcNS1_25CatArrInputTensorMetadataIT_T0_XT2_EXT3_EEENS1_16TensorSizeStrideIS8_Lj4EEEiS8_,"a",@progbits
	.sectionflags	@""
	.align	4
.nv.constant2._ZN2at6native40_GLOBAL__N__2351210d_8_Shape_cu_49f7391c30CatArrayBatchedCopy_vectorizedINS1_10OpaqueTypeILj16EEEjLi4ELi64ELi64ELi16ELi1EEEvPcNS1_25CatArrInputTensorMetadataIT_T0_XT2_EXT3_EEENS1_16TensorSizeStrideIS8_Lj4EEEiS8_:
        /*0000*/ 	.byte	0x08, 0x00, 0x00, 0x00, 0x00, 0x00, 0x00, 0x00


//--------------------- .nv.constant0._ZN2at6native40_GLOBAL__N__2351210d_8_Shape_cu_49f7391c30CatArrayBatchedCopy_vectorizedINS1_10OpaqueTypeILj16EEEjLi4ELi64ELi64ELi16ELi1EEEvPcNS1_25CatArrInputTensorMetadataIT_T0_XT2_EXT3_EEENS1_16TensorSizeStrideIS8_Lj4EEEiS8_ --------------------------
	.section	.nv.constant0._ZN2at6native40_GLOBAL__N__2351210d_8_Shape_cu_49f7391c30CatArrayBatchedCopy_vectorizedINS1_10OpaqueTypeILj16EEEjLi4ELi64ELi64ELi16ELi1EEEvPcNS1_25CatArrInputTensorMetadataIT_T0_XT2_EXT3_EEENS1_16TensorSizeStrideIS8_Lj4EEEiS8_,"a",@progbits
	.sectionflags	@""
	.align	4
.nv.constant0._ZN2at6native40_GLOBAL__N__2351210d_8_Shape_cu_49f7391c30CatArrayBatchedCopy_vectorizedINS1_10OpaqueTypeILj16EEEjLi4ELi64ELi64ELi16ELi1EEEvPcNS1_25CatArrInputTensorMetadataIT_T0_XT2_EXT3_EEENS1_16TensorSizeStrideIS8_Lj4EEEiS8_:
	.zero		3792


//--------------------- .nv.constant2._ZN2at6native40_GLOBAL__N__2351210d_8_Shape_cu_49f7391c19CatArrayBatchedCopyINS1_10OpaqueTypeILj16EEEjLi3ELi64ELi64EEEvPT_NS1_25CatArrInputTensorMetadataIS5_T0_XT2_EXT3_EEENS1_16TensorSizeStrideIS8_Lj4EEEiS8_ --------------------------
	.section	.nv.constant2._ZN2at6native40_GLOBAL__N__2351210d_8_Shape_cu_49f7391c19CatArrayBatchedCopyINS1_10OpaqueTypeILj16EEEjLi3ELi64ELi64EEEvPT_NS1_25CatArrInputTensorMetadataIS5_T0_XT2_EXT3_EEENS1_16TensorSizeStrideIS8_Lj4EEEiS8_,"a",@progbits
	.sectionflags	@""
	.align	4
.nv.constant2._ZN2at6native40_GLOBAL__N__2351210d_8_Shape_cu_49f7391c19CatArrayBatchedCopyINS1_10OpaqueTypeILj16EEEjLi3ELi64ELi64EEEvPT_NS1_25CatArrInputTensorMetadataIS5_T0_XT2_EXT3_EEENS1_16TensorSizeStrideIS8_Lj4EEEiS8_:
        /*0000*/ 	.byte	0x08, 0x00, 0x00, 0x00, 0x00, 0x00, 0x00, 0x00


//--------------------- .nv.constant0._ZN2at6native40_GLOBAL__N__2351210d_8_Shape_cu_49f7391c19CatArrayBatchedCopyINS1_10OpaqueTypeILj16EEEjLi3ELi64ELi64EEEvPT_NS1_25CatArrInputTensorMetadataIS5_T0_XT2_EXT3_EEENS1_16TensorSizeStrideIS8_Lj4EEEiS8_ --------------------------
	.section	.nv.constant0._ZN2at6native40_GLOBAL__N__2351210d_8_Shape_cu_49f7391c19CatArrayBatchedCopyINS1_10OpaqueTypeILj16EEEjLi3ELi64ELi64EEEvPT_NS1_25CatArrInputTensorMetadataIS5_T0_XT2_EXT3_EEENS1_16TensorSizeStrideIS8_Lj4EEEiS8_,"a",@progbits
	.sectionflags	@""
	.align	4
.nv.constant0._ZN2at6native40_GLOBAL__N__2351210d_8_Shape_cu_49f7391c19CatArrayBatchedCopyINS1_10OpaqueTypeILj16EEEjLi3ELi64ELi64EEEvPT_NS1_25CatArrInputTensorMetadataIS5_T0_XT2_EXT3_EEENS1_16TensorSizeStrideIS8_Lj4EEEiS8_:
	.zero		3792


//--------------------- .nv.constant2._ZN2at6native40_GLOBAL__N__2351210d_8_Shape_cu_49f7391c26CatArrayBatchedCopy_contigINS1_10OpaqueTypeILj16EEEjLi3ELi64ELi64EEEvPT_NS1_25CatArrInputTensorMetadataIS5_T0_XT2_EXT3_EEENS1_16TensorSizeStrideIS8_Lj4EEEiS8_ --------------------------
	.section	.nv.constant2._ZN2at6native40_GLOBAL__N__2351210d_8_Shape_cu_49f7391c26CatArrayBatchedCopy_contigINS1_10OpaqueTypeILj16EEEjLi3ELi64ELi64EEEvPT_NS1_25CatArrInputTensorMetadataIS5_T0_XT2_EXT3_EEENS1_16TensorSizeStrideIS8_Lj4EEEiS8_,"a",@progbits
	.sectionflags	@""
	.align	4
.nv.constant2._ZN2at6native40_GLOBAL__N__2351210d_8_Shape_cu_49f7391c26CatArrayBatchedCopy_contigINS1_10OpaqueTypeILj16EEEjLi3ELi64ELi64EEEvPT_NS1_25CatArrInputTensorMetadataIS5_T0_XT2_EXT3_EEENS1_16TensorSizeStrideIS8_Lj4EEEiS8_:
        /*0000*/ 	.byte	0x08, 0x00, 0x00, 0x00, 0x00, 0x00, 0x00, 0x00


//--------------------- .nv.constant0._ZN2at6native40_GLOBAL__N__2351210d_8_Shape_cu_49f7391c26CatArrayBatchedCopy_contigINS1_10OpaqueTypeILj16EEEjLi3ELi64ELi64EEEvPT_NS1_25CatArrInputTensorMetadataIS5_T0_XT2_EXT3_EEENS1_16TensorSizeStrideIS8_Lj4EEEiS8_ --------------------------
	.section	.nv.constant0._ZN2at6native40_GLOBAL__N__2351210d_8_Shape_cu_49f7391c26CatArrayBatchedCopy_contigINS1_10OpaqueTypeILj16EEEjLi3ELi64ELi64EEEvPT_NS1_25CatArrInputTensorMetadataIS5_T0_XT2_EXT3_EEENS1_16TensorSizeStrideIS8_Lj4EEEiS8_,"a",@progbits
	.sectionflags	@""
	.align	4
.nv.constant0._ZN2at6native40_GLOBAL__N__2351210d_8_Shape_cu_49f7391c26CatArrayBatchedCopy_contigINS1_10OpaqueTypeILj16EEEjLi3ELi64ELi64EEEvPT_NS1_25CatArrInputTensorMetadataIS5_T0_XT2_EXT3_EEENS1_16TensorSizeStrideIS8_Lj4EEEiS8_:
	.zero		3792


//--------------------- .nv.constant2._ZN2at6native40_GLOBAL__N__2351210d_8_Shape_cu_49f7391c35CatArrayBatchedCopy_alignedK_contigINS1_10OpaqueTypeILj16EEEjLi3ELi64ELi64ELi8EEEvPT_NS1_25CatArrInputTensorMetadataIS5_T0_XT2_EXT3_EEENS1_16TensorSizeStrideIS8_Lj4EEEiS8_ --------------------------
	.section	.nv.constant2._ZN2at6native40_GLOBAL__N__2351210d_8_Shape_cu_49f7391c35CatArrayBatchedCopy_alignedK_contigINS1_10OpaqueTypeILj16EEEjLi3ELi64ELi64ELi8EEEvPT_NS1_25CatArrInputTensorMetadataIS5_T0_XT2_EXT3_EEENS1_16TensorSizeStrideIS8_Lj4EEEiS8_,"a",@progbits
	.sectionflags	@""
	.align	4
.nv.constant2._ZN2at6native40_GLOBAL__N__2351210d_8_Shape_cu_49f7391c35CatArrayBatchedCopy_alignedK_contigINS1_10OpaqueTypeILj16EEEjLi3ELi64ELi64ELi8EEEvPT_NS1_25CatArrInputTensorMetadataIS5_T0_XT2_EXT3_EEENS1_16TensorSizeStrideIS8_Lj4EEEiS8_:
        /*0000*/ 	.byte	0x08, 0x00, 0x00, 0x00, 0x00, 0x00, 0x00, 0x00


//--------------------- .nv.constant0._ZN2at6native40_GLOBAL__N__2351210d_8_Shape_cu_49f7391c35CatArrayBatchedCopy_alignedK_contigINS1_10OpaqueTypeILj16EEEjLi3ELi64ELi64ELi8EEEvPT_NS1_25CatArrInputTensorMetadataIS5_T0_XT2_EXT3_EEENS1_16TensorSizeStrideIS8_Lj4EEEiS8_ --------------------------
	.section	.nv.constant0._ZN2at6native40_GLOBAL__N__2351210d_8_Shape_cu_49f7391c35CatArrayBatchedCopy_alignedK_contigINS1_10OpaqueTypeILj16EEEjLi3ELi64ELi64ELi8EEEvPT_NS1_25CatArrInputTensorMetadataIS5_T0_XT2_EXT3_EEENS1_16TensorSizeStrideIS8_Lj4EEEiS8_,"a",@progbits
	.sectionflags	@""
	.align	4
.nv.constant0._ZN2at6native40_GLOBAL__N__2351210d_8_Shape_cu_49f7391c35CatArrayBatchedCopy_alignedK_contigINS1_10OpaqueTypeILj16EEEjLi3ELi64ELi64ELi8EEEvPT_NS1_25CatArrInputTensorMetadataIS5_T0_XT2_EXT3_EEENS1_16TensorSizeStrideIS8_Lj4EEEiS8_:
	.zero		3792


//--------------------- .nv.constant2._ZN2at6native40_GLOBAL__N__2351210d_8_Shape_cu_49f7391c35CatArrayBatchedCopy_alignedK_contigINS1_10OpaqueTypeILj16EEEjLi3ELi64ELi64ELi16EEEvPT_NS1_25CatArrInputTensorMetadataIS5_T0_XT2_EXT3_EEENS1_16TensorSizeStrideIS8_Lj4EEEiS8_ --------------------------
	.section	.nv.constant2._ZN2at6native40_GLOBAL__N__2351210d_8_Shape_cu_49f7391c35CatArrayBatchedCopy_alignedK_contigINS1_10OpaqueTypeILj16EEEjLi3ELi64ELi64ELi16EEEvPT_NS1_25CatArrInputTensorMetadataIS5_T0_XT2_EXT3_EEENS1_16TensorSizeStrideIS8_Lj4EEEiS8_,"a",@progbits
	.sectionflags	@""
	.align	4
.nv.constant2._ZN2at6native40_GLOBAL__N__2351210d_8_Shape_cu_49f7391c35CatArrayBatchedCopy_alignedK_contigINS1_10OpaqueTypeILj16EEEjLi3ELi64ELi64ELi16EEEvPT_NS1_25CatArrInputTensorMetadataIS5_T0_XT2_EXT3_EEENS1_16TensorSizeStrideIS8_Lj4EEEiS8_:
        /*0000*/ 	.byte	0x08, 0x00, 0x00, 0x00, 0x00, 0x00, 0x00, 0x00


//--------------------- .nv.constant0._ZN2at6native40_GLOBAL__N__2351210d_8_Shape_cu_49f7391c35CatArrayBatchedCopy_alignedK_contigINS1_10OpaqueTypeILj16EEEjLi3ELi64ELi64ELi16EEEvPT_NS1_25CatArrInputTensorMetadataIS5_T0_XT2_EXT3_EEENS1_16TensorSizeStrideIS8_Lj4EEEiS8_ --------------------------
	.section	.nv.constant0._ZN2at6native40_GLOBAL__N__2351210d_8_Shape_cu_49f7391c35CatArrayBatchedCopy_alignedK_contigINS1_10OpaqueTypeILj16EEEjLi3ELi64ELi64ELi16EEEvPT_NS1_25CatArrInputTensorMetadataIS5_T0_XT2_EXT3_EEENS1_16TensorSizeStrideIS8_Lj4EEEiS8_,"a",@progbits
	.sectionflags	@""
	.align	4
.nv.constant0._ZN2at6native40_GLOBAL__N__2351210d_8_Shape_cu_49f7391c35CatArrayBatchedCopy_alignedK_contigINS1_10OpaqueTypeILj16EEEjLi3ELi64ELi64ELi16EEEvPT_NS1_25CatArrInputTensorMetadataIS5_T0_XT2_EXT3_EEENS1_16TensorSizeStrideIS8_Lj4EEEiS8_:
	.zero		3792


//--------------------- .nv.constant2._ZN2at6native40_GLOBAL__N__2351210d_8_Shape_cu_49f7391c30CatArrayBatchedCopy_vectorizedINS1_10OpaqueTypeILj16EEEjLi3ELi64ELi64ELi16ELi1EEEvPcNS1_25CatArrInputTensorMetadataIT_T0_XT2_EXT3_EEENS1_16TensorSizeStrideIS8_Lj4EEEiS8_ --------------------------
	.section	.nv.constant2._ZN2at6native40_GLOBAL__N__2351210d_8_Shape_cu_49f7391c30CatArrayBatchedCopy_vectorizedINS1_10OpaqueTypeILj16EEEjLi3ELi64ELi64ELi16ELi1EEEvPcNS1_25CatArrInputTensorMetadataIT_T0_XT2_EXT3_EEENS1_16TensorSizeStrideIS8_Lj4EEEiS8_,"a",@progbits
	.sectionflags	@""
	.align	4
.nv.constant2._ZN2at6native40_GLOBAL__N__2351210d_8_Shape_cu_49f7391c30CatArrayBatchedCopy_vectorizedINS1_10OpaqueTypeILj16EEEjLi3ELi64ELi64ELi16ELi1EEEvPcNS1_25CatArrInputTensorMetadataIT_T0_XT2_EXT3_EEENS1_16TensorSizeStrideIS8_Lj4EEEiS8_:
        /*0000*/ 	.byte	0x08, 0x00, 0x00, 0x00, 0x00, 0x00, 0x00, 0x00


//--------------------- .nv.constant0._ZN2at6native40_GLOBAL__N__2351210d_8_Shape_cu_49f7391c30CatArrayBatchedCopy_vectorizedINS1_10OpaqueTypeILj16EEEjLi3ELi64ELi64ELi16ELi1EEEvPcNS1_25CatArrInputTensorMetadataIT_T0_XT2_EXT3_EEENS1_16TensorSizeStrideIS8_Lj4EEEiS8_ --------------------------
	.section	.nv.constant0._ZN2at6native40_GLOBAL__N__2351210d_8_Shape_cu_49f7391c30CatArrayBatchedCopy_vectorizedINS1_10OpaqueTypeILj16EEEjLi3ELi64ELi64ELi16ELi1EEEvPcNS1_25CatArrInputTensorMetadataIT_T0_XT2_EXT3_EEENS1_16TensorSizeStrideIS8_Lj4EEEiS8_,"a",@progbits
	.sectionflags	@""
	.align	4
.nv.constant0._ZN2at6native40_GLOBAL__N__2351210d_8_Shape_cu_49f7391c30CatArrayBatchedCopy_vectorizedINS1_10OpaqueTypeILj16EEEjLi3ELi64ELi64ELi16ELi1EEEvPcNS1_25CatArrInputTensorMetadataIT_T0_XT2_EXT3_EEENS1_16TensorSizeStrideIS8_Lj4EEEiS8_:
	.zero		3792


//--------------------- .nv.constant2._ZN2at6native40_GLOBAL__N__2351210d_8_Shape_cu_49f7391c19CatArrayBatchedCopyINS1_10OpaqueTypeILj16EEEjLi2ELi64ELi64EEEvPT_NS1_25CatArrInputTensorMetadataIS5_T0_XT2_EXT3_EEENS1_16TensorSizeStrideIS8_Lj4EEEiS8_ --------------------------
	.section	.nv.constant2._ZN2at6native40_GLOBAL__N__2351210d_8_Shape_cu_49f7391c19CatArrayBatchedCopyINS1_10OpaqueTypeILj16EEEjLi2ELi64ELi64EEEvPT_NS1_25CatArrInputTensorMetadataIS5_T0_XT2_EXT3_EEENS1_16TensorSizeStrideIS8_Lj4EEEiS8_,"a",@progbits
	.sectionflags	@""
	.align	4
.nv.constant2._ZN2at6native40_GLOBAL__N__2351210d_8_Shape_cu_49f7391c19CatArrayBatchedCopyINS1_10OpaqueTypeILj16EEEjLi2ELi64ELi64EEEvPT_NS1_25CatArrInputTensorMetadataIS5_T0_XT2_EXT3_EEENS1_16TensorSizeStrideIS8_Lj4EEEiS8_:
        /*0000*/ 	.byte	0x08, 0x00, 0x00, 0x00, 0x00, 0x00, 0x00, 0x00


//--------------------- .nv.constant0._ZN2at6native40_GLOBAL__N__2351210d_8_Shape_cu_49f7391c19CatArrayBatchedCopyINS1_10OpaqueTypeILj16EEEjLi2ELi64ELi64EEEvPT_NS1_25CatArrInputTensorMetadataIS5_T0_XT2_EXT3_EEENS1_16TensorSizeStrideIS8_Lj4EEEiS8_ --------------------------
	.section	.nv.constant0._ZN2at6native40_GLOBAL__N__2351210d_8_Shape_cu_49f7391c19CatArrayBatchedCopyINS1_10OpaqueTypeILj16EEEjLi2ELi64ELi64EEEvPT_NS1_25CatArrInputTensorMetadataIS5_T0_XT2_EXT3_EEENS1_16TensorSizeStrideIS8_Lj4EEEiS8_,"a",@progbits
	.sectionflags	@""
	.align	4
.nv.constant0._ZN2at6native40_GLOBAL__N__2351210d_8_Shape_cu_49f7391c19CatArrayBatchedCopyINS1_10OpaqueTypeILj16EEEjLi2ELi64ELi64EEEvPT_NS1_25CatArrInputTensorMetadataIS5_T0_XT2_EXT3_EEENS1_16TensorSizeStrideIS8_Lj4EEEiS8_:
	.zero		3792


//--------------------- .nv.constant2._ZN2at6native40_GLOBAL__N__2351210d_8_Shape_cu_49f7391c26CatArrayBatchedCopy_contigINS1_10OpaqueTypeILj16EEEjLi2ELi64ELi64EEEvPT_NS1_25CatArrInputTensorMetadataIS5_T0_XT2_EXT3_EEENS1_16TensorSizeStrideIS8_Lj4EEEiS8_ --------------------------
	.section	.nv.constant2._ZN2at6native40_GLOBAL__N__2351210d_8_Shape_cu_49f7391c26CatArrayBatchedCopy_contigINS1_10OpaqueTypeILj16EEEjLi2ELi64ELi64EEEvPT_NS1_25CatArrInputTensorMetadataIS5_T0_XT2_EXT3_EEENS1_16TensorSizeStrideIS8_Lj4EEEiS8_,"a",@progbits
	.sectionflags	@""
	.align	4
.nv.constant2._ZN2at6native40_GLOBAL__N__2351210d_8_Shape_cu_49f7391c26CatArrayBatchedCopy_contigINS1_10OpaqueTypeILj16EEEjLi2ELi64ELi64EEEvPT_NS1_25CatArrInputTensorMetadataIS5_T0_XT2_EXT3_EEENS1_16TensorSizeStrideIS8_Lj4EEEiS8_:
        /*0000*/ 	.byte	0x08, 0x00, 0x00, 0x00, 0x00, 0x00, 0x00, 0x00


//--------------------- .nv.constant0._ZN2at6native40_GLOBAL__N__2351210d_8_Shape_cu_49f7391c26CatArrayBatchedCopy_contigINS1_10OpaqueTypeILj16EEEjLi2ELi64ELi64EEEvPT_NS1_25CatArrInputTensorMetadataIS5_T0_XT2_EXT3_EEENS1_16TensorSizeStrideIS8_Lj4EEEiS8_ --------------------------
	.section	.nv.constant0._ZN2at6native40_GLOBAL__N__2351210d_8_Shape_cu_49f7391c26CatArrayBatchedCopy_contigINS1_10OpaqueTypeILj16EEEjLi2ELi64ELi64EEEvPT_NS1_25CatArrInputTensorMetadataIS5_T0_XT2_EXT3_EEENS1_16TensorSizeStrideIS8_Lj4EEEiS8_,"a",@progbits
	.sectionflags	@""
	.align	4
.nv.constant0._ZN2at6native40_GLOBAL__N__2351210d_8_Shape_cu_49f7391c26CatArrayBatchedCopy_contigINS1_10OpaqueTypeILj16EEEjLi2ELi64ELi64EEEvPT_NS1_25CatArrInputTensorMetadataIS5_T0_XT2_EXT3_EEENS1_16TensorSizeStrideIS8_Lj4EEEiS8_:
	.zero		3792


//--------------------- .nv.constant2._ZN2at6native40_GLOBAL__N__2351210d_8_Shape_cu_49f7391c35CatArrayBatchedCopy_alignedK_contigINS1_10OpaqueTypeILj16EEEjLi2ELi64ELi64ELi8EEEvPT_NS1_25CatArrInputTensorMetadataIS5_T0_XT2_EXT3_EEENS1_16TensorSizeStrideIS8_Lj4EEEiS8_ --------------------------
	.section	.nv.constant2._ZN2at6native40_GLOBAL__N__2351210d_8_Shape_cu_49f7391c35CatArrayBatchedCopy_alignedK_contigINS1_10OpaqueTypeILj16EEEjLi2ELi64ELi64ELi8EEEvPT_NS1_25CatArrInputTensorMetadataIS5_T0_XT2_EXT3_EEENS1_16TensorSizeStrideIS8_Lj4EEEiS8_,"a",@progbits
	.sectionflags	@""
	.align	4
.nv.constant2._ZN2at6native40_GLOBAL__N__2351210d_8_Shape_cu_49f7391c35CatArrayBatchedCopy_alignedK_contigINS1_10OpaqueTypeILj16EEEjLi2ELi64ELi64ELi8EEEvPT_NS1_25CatArrInputTensorMetadataIS5_T0_XT2_EXT3_EEENS1_16TensorSizeStrideIS8_Lj4EEEiS8_:
        /*0000*/ 	.byte	0x08, 0x00, 0x00, 0x00, 0x00, 0x00, 0x00, 0x00


//--------------------- .nv.constant0._ZN2at6native40_GLOBAL__N__2351210d_8_Shape_cu_49f7391c35CatArrayBatchedCopy_alignedK_contigINS1_10OpaqueTypeILj16EEEjLi2ELi64ELi64ELi8EEEvPT_NS1_25CatArrInputTensorMetadataIS5_T0_XT2_EXT3_EEENS1_16TensorSizeStrideIS8_Lj4EEEiS8_ --------------------------
	.section	.nv.constant0._ZN2at6native40_GLOBAL__N__2351210d_8_Shape_cu_49f7391c35CatArrayBatchedCopy_alignedK_contigINS1_10OpaqueTypeILj16EEEjLi2ELi64ELi64ELi8EEEvPT_NS1_25CatArrInputTensorMetadataIS5_T0_XT2_EXT3_EEENS1_16TensorSizeStrideIS8_Lj4EEEiS8_,"a",@progbits
	.sectionflags	@""
	.align	4
.nv.constant0._ZN2at6native40_GLOBAL__N__2351210d_8_Shape_cu_49f7391c35CatArrayBatchedCopy_alignedK_contigINS1_10OpaqueTypeILj16EEEjLi2ELi64ELi64ELi8EEEvPT_NS1_25CatArrInputTensorMetadataIS5_T0_XT2_EXT3_EEENS1_16TensorSizeStrideIS8_Lj4EEEiS8_:
	.zero		3792


//--------------------- .nv.constant2._ZN2at6native40_GLOBAL__N__2351210d_8_Shape_cu_49f7391c35CatArrayBatchedCopy_alignedK_contigINS1_10OpaqueTypeILj16EEEjLi2ELi64ELi64ELi16EEEvPT_NS1_25CatArrInputTensorMetadataIS5_T0_XT2_EXT3_EEENS1_16TensorSizeStrideIS8_Lj4EEEiS8_ --------------------------
	.section	.nv.constant2._ZN2at6native40_GLOBAL__N__2351210d_8_Shape_cu_49f7391c35CatArrayBatchedCopy_alignedK_contigINS1_10OpaqueTypeILj16EEEjLi2ELi64ELi64ELi16EEEvPT_NS1_25CatArrInputTensorMetadataIS5_T0_XT2_EXT3_EEENS1_16TensorSizeStrideIS8_Lj4EEEiS8_,"a",@progbits
	.sectionflags	@""
	.align	4
.nv.constant2._ZN2at6native40_GLOBAL__N__2351210d_8_Shape_cu_49f7391c35CatArrayBatchedCopy_alignedK_contigINS1_10OpaqueTypeILj16EEEjLi2ELi64ELi64ELi16EEEvPT_NS1_25CatArrInputTensorMetadataIS5_T0_XT2_EXT3_EEENS1_16TensorSizeStrideIS8_Lj4EEEiS8_:
        /*0000*/ 	.byte	0x08, 0x00, 0x00, 0x00, 0x00, 0x00, 0x00, 0x00


//--------------------- .nv.constant0._ZN2at6native40_GLOBAL__N__2351210d_8_Shape_cu_49f7391c35CatArrayBatchedCopy_alignedK_contigINS1_10OpaqueTypeILj16EEEjLi2ELi64ELi64ELi16EEEvPT_NS1_25CatArrInputTensorMetadataIS5_T0_XT2_EXT3_EEENS1_16TensorSizeStrideIS8_Lj4EEEiS8_ --------------------------
	.section	.nv.constant0._ZN2at6native40_GLOBAL__N__2351210d_8_Shape_cu_49f7391c35CatArrayBatchedCopy_alignedK_contigINS1_10OpaqueTypeILj16EEEjLi2ELi64ELi64ELi16EEEvPT_NS1_25CatArrInputTensorMetadataIS5_T0_XT2_EXT3_EEENS1_16TensorSizeStrideIS8_Lj4EEEiS8_,"a",@progbits
	.sectionflags	@""
	.align	4
.nv.constant0._ZN2at6native40_GLOBAL__N__2351210d_8_Shape_cu_49f7391c35CatArrayBatchedCopy_alignedK_contigINS1_10OpaqueTypeILj16EEEjLi2ELi64ELi64ELi16EEEvPT_NS1_25CatArrInputTensorMetadataIS5_T0_XT2_EXT3_EEENS1_16TensorSizeStrideIS8_Lj4EEEiS8_:
	.zero		3792


//--------------------- .nv.constant2._ZN2at6native40_GLOBAL__N__2351210d_8_Shape_cu_49f7391c30CatArrayBatchedCopy_vectorizedINS1_10OpaqueTypeILj16EEEjLi2ELi64ELi64ELi16ELi1EEEvPcNS1_25CatArrInputTensorMetadataIT_T0_XT2_EXT3_EEENS1_16TensorSizeStrideIS8_Lj4EEEiS8_ --------------------------
	.section	.nv.constant2._ZN2at6native40_GLOBAL__N__2351210d_8_Shape_cu_49f7391c30CatArrayBatchedCopy_vectorizedINS1_10OpaqueTypeILj16EEEjLi2ELi64ELi64ELi16ELi1EEEvPcNS1_25CatArrInputTensorMetadataIT_T0_XT2_EXT3_EEENS1_16TensorSizeStrideIS8_Lj4EEEiS8_,"a",@progbits
	.sectionflags	@""
	.align	4
.nv.constant2._ZN2at6native40_GLOBAL__N__2351210d_8_Shape_cu_49f7391c30CatArrayBatchedCopy_vectorizedINS1_10OpaqueTypeILj16EEEjLi2ELi64ELi64ELi16ELi1EEEvPcNS1_25CatArrInputTensorMetadataIT_T0_XT2_EXT3_EEENS1_16TensorSizeStrideIS8_Lj4EEEiS8_:
        /*0000*/ 	.byte	0x08, 0x00, 0x00, 0x00, 0x00, 0x00, 0x00, 0x00


//--------------------- .nv.constant0._ZN2at6native40_GLOBAL__N__2351210d_8_Shape_cu_49f7391c30CatArrayBatchedCopy_vectorizedINS1_10OpaqueTypeILj16EEEjLi2ELi64ELi64ELi16ELi1EEEvPcNS1_25CatArrInputTensorMetadataIT_T0_XT2_EXT3_EEENS1_16TensorSizeStrideIS8_Lj4EEEiS8_ --------------------------
	.section	.nv.constant0._ZN2at6native40_GLOBAL__N__2351210d_8_Shape_cu_49f7391c30CatArrayBatchedCopy_vectorizedINS1_10OpaqueTypeILj16EEEjLi2ELi64ELi64ELi16ELi1EEEvPcNS1_25CatArrInputTensorMetadataIT_T0_XT2_EXT3_EEENS1_16TensorSizeStrideIS8_Lj4EEEiS8_,"a",@progbits
	.sectionflags	@""
	.align	4
.nv.constant0._ZN2at6native40_GLOBAL__N__2351210d_8_Shape_cu_49f7391c30CatArrayBatchedCopy_vectorizedINS1_10OpaqueTypeILj16EEEjLi2ELi64ELi64ELi16ELi1EEEvPcNS1_25CatArrInputTensorMetadataIT_T0_XT2_EXT3_EEENS1_16TensorSizeStrideIS8_Lj4EEEiS8_:
	.zero		3792


//--------------------- .nv.constant2._ZN2at6native40_GLOBAL__N__2351210d_8_Shape_cu_49f7391c19CatArrayBatchedCopyINS1_10OpaqueTypeILj16EEEjLi1ELi64ELi64EEEvPT_NS1_25CatArrInputTensorMetadataIS5_T0_XT2_EXT3_EEENS1_16TensorSizeStrideIS8_Lj4EEEiS8_ --------------------------
	.section	.nv.constant2._ZN2at6native40_GLOBAL__N__2351210d_8_Shape_cu_49f7391c19CatArrayBatchedCopyINS1_10OpaqueTypeILj16EEEjLi1ELi64ELi64EEEvPT_NS1_25CatArrInputTensorMetadataIS5_T0_XT2_EXT3_EEENS1_16TensorSizeStrideIS8_Lj4EEEiS8_,"a",@progbits
	.sectionflags	@""
	.align	4
.nv.constant2._ZN2at6native40_GLOBAL__N__2351210d_8_Shape_cu_49f7391c19CatArrayBatchedCopyINS1_10OpaqueTypeILj16EEEjLi1ELi64ELi64EEEvPT_NS1_25CatArrInputTensorMetadataIS5_T0_XT2_EXT3_EEENS1_16TensorSizeStrideIS8_Lj4EEEiS8_:
        /*0000*/ 	.byte	0x08, 0x00, 0x00, 0x00, 0x00, 0x00, 0x00, 0x00


//--------------------- .nv.constant0._ZN2at6native40_GLOBAL__N__2351210d_8_Shape_cu_49f7391c19CatArrayBatchedCopyINS1_10OpaqueTypeILj16EEEjLi1ELi64ELi64EEEvPT_NS1_25CatArrInputTensorMetadataIS5_T0_XT2_EXT3_EEENS1_16TensorSizeStrideIS8_Lj4EEEiS8_ --------------------------
	.section	.nv.constant0._ZN2at6native40_GLOBAL__N__2351210d_8_Shape_cu_49f7391c19CatArrayBatchedCopyINS1_10OpaqueTypeILj16EEEjLi1ELi64ELi64EEEvPT_NS1_25CatArrInputTensorMetadataIS5_T0_XT2_EXT3_EEENS1_16TensorSizeStrideIS8_Lj4EEEiS8_,"a",@progbits
	.sectionflags	@""
	.align	4
.nv.constant0._ZN2at6native40_GLOBAL__N__2351210d_8_Shape_cu_49f7391c19CatArrayBatchedCopyINS1_10OpaqueTypeILj16EEEjLi1ELi64ELi64EEEvPT_NS1_25CatArrInputTensorMetadataIS5_T0_XT2_EXT3_EEENS1_16TensorSizeStrideIS8_Lj4EEEiS8_:
	.zero		3792


//--------------------- .nv.constant2._ZN2at6native40_GLOBAL__N__2351210d_8_Shape_cu_49f7391c26CatArrayBatchedCopy_contigINS1_10OpaqueTypeILj16EEEjLi1ELi64ELi64EEEvPT_NS1_25CatArrInputTensorMetadataIS5_T0_XT2_EXT3_EEENS1_16TensorSizeStrideIS8_Lj4EEEiS8_ --------------------------
	.section	.nv.constant2._ZN2at6native40_GLOBAL__N__2351210d_8_Shape_cu_49f7391c26CatArrayBatchedCopy_contigINS1_10OpaqueTypeILj16EEEjLi1ELi64ELi64EEEvPT_NS1_25CatArrInputTensorMetadataIS5_T0_XT2_EXT3_EEENS1_16TensorSizeStrideIS8_Lj4EEEiS8_,"a",@progbits
	.sectionflags	@""
	.align	4
.nv.constant2._ZN2at6native40_GLOBAL__N__2351210d_8_Shape_cu_49f7391c26CatArrayBatchedCopy_contigINS1_10OpaqueTypeILj16EEEjLi1ELi64ELi64EEEvPT_NS1_25CatArrInputTensorMetadataIS5_T0_XT2_EXT3_EEENS1_16TensorSizeStrideIS8_Lj4EEEiS8_:
        /*0000*/ 	.byte	0x08, 0x00, 0x00, 0x00, 0x00, 0x00, 0x00, 0x00


//--------------------- .nv.constant0._ZN2at6native40_GLOBAL__N__2351210d_8_Shape_cu_49f7391c26CatArrayBatchedCopy_contigINS1_10OpaqueTypeILj16EEEjLi1ELi64ELi64EEEvPT_NS1_25CatArrInputTensorMetadataIS5_T0_XT2_EXT3_EEENS1_16TensorSizeStrideIS8_Lj4EEEiS8_ --------------------------
	.section	.nv.constant0._ZN2at6native40_GLOBAL__N__2351210d_8_Shape_cu_49f7391c26CatArrayBatchedCopy_contigINS1_10OpaqueTypeILj16EEEjLi1ELi64ELi64EEEvPT_NS1_25CatArrInputTensorMetadataIS5_T0_XT2_EXT3_EEENS1_16TensorSizeStrideIS8_Lj4EEEiS8_,"a",@progbits
	.sectionflags	@""
	.align	4
.nv.constant0._ZN2at6native40_GLOBAL__N__2351210d_8_Shape_cu_49f7391c26CatArrayBatchedCopy_contigINS1_10OpaqueTypeILj16EEEjLi1ELi64ELi64EEEvPT_NS1_25CatArrInputTensorMetadataIS5_T0_XT2_EXT3_EEENS1_16TensorSizeStrideIS8_Lj4EEEiS8_:
	.zero		3792


//--------------------- .nv.constant2._ZN2at6native40_GLOBAL__N__2351210d_8_Shape_cu_49f7391c35CatArrayBatchedCopy_alignedK_contigINS1_10OpaqueTypeILj16EEEjLi1ELi64ELi64ELi8EEEvPT_NS1_25CatArrInputTensorMetadataIS5_T0_XT2_EXT3_EEENS1_16TensorSizeStrideIS8_Lj4EEEiS8_ --------------------------
	.section	.nv.constant2._ZN2at6native40_GLOBAL__N__2351210d_8_Shape_cu_49f7391c35CatArrayBatchedCopy_alignedK_contigINS1_10OpaqueTypeILj16EEEjLi1ELi64ELi64ELi8EEEvPT_NS1_25CatArrInputTensorMetadataIS5_T0_XT2_EXT3_EEENS1_16TensorSizeStrideIS8_Lj4EEEiS8_,"a",@progbits
	.sectionflags	@""
	.align	4
.nv.constant2._ZN2at6native40_GLOBAL__N__2351210d_8_Shape_cu_49f7391c35CatArrayBatchedCopy_alignedK_contigINS1_10OpaqueTypeILj16EEEjLi1ELi64ELi64ELi8EEEvPT_NS1_25CatArrInputTensorMetadataIS5_T0_XT2_EXT3_EEENS1_16TensorSizeStrideIS8_Lj4EEEiS8_:
        /*0000*/ 	.byte	0x08, 0x00, 0x00, 0x00, 0x00, 0x00, 0x00, 0x00


//--------------------- .nv.constant0._ZN2at6native40_GLOBAL__N__2351210d_8_Shape_cu_49f7391c35CatArrayBatchedCopy_alignedK_contigINS1_10OpaqueTypeILj16EEEjLi1ELi64ELi64ELi8EEEvPT_NS1_25CatArrInputTensorMetadataIS5_T0_XT2_EXT3_EEENS1_16TensorSizeStrideIS8_Lj4EEEiS8_ --------------------------
	.section	.nv.constant0._ZN2at6native40_GLOBAL__N__2351210d_8_Shape_cu_49f7391c35CatArrayBatchedCopy_alignedK_contigINS1_10OpaqueTypeILj16EEEjLi1ELi64ELi64ELi8EEEvPT_NS1_25CatArrInputTensorMetadataIS5_T0_XT2_EXT3_EEENS1_16TensorSizeStrideIS8_Lj4EEEiS8_,"a",@progbits
	.sectionflags	@""
	.align	4
.nv.constant0._ZN2at6native40_GLOBAL__N__2351210d_8_Shape_cu_49f7391c35CatArrayBatchedCopy_alignedK_contigINS1_10OpaqueTypeILj16EEEjLi1ELi64ELi64ELi8EEEvPT_NS1_25CatArrInputTensorMetadataIS5_T0_XT2_EXT3_EEENS1_16TensorSizeStrideIS8_Lj4EEEiS8_:
	.zero		3792


//--------------------- .nv.constant2._ZN2at6native40_GLOBAL__N__2351210d_8_Shape_cu_49f7391c35CatArrayBatchedCopy_alignedK_contigINS1_10OpaqueTypeILj16EEEjLi1ELi64ELi64ELi16EEEvPT_NS1_25CatArrInputTensorMetadataIS5_T0_XT2_EXT3_EEENS1_16TensorSizeStrideIS8_Lj4EEEiS8_ --------------------------
	.section	.nv.constant2._ZN2at6native40_GLOBAL__N__2351210d_8_Shape_cu_49f7391c35CatArrayBatchedCopy_alignedK_contigINS1_10OpaqueTypeILj16EEEjLi1ELi64ELi64ELi16EEEvPT_NS1_25CatArrInputTensorMetadataIS5_T0_XT2_EXT3_EEENS1_16TensorSizeStrideIS8_Lj4EEEiS8_,"a",@progbits
	.sectionflags	@""
	.align	4
.nv.constant2._ZN2at6native40_GLOBAL__N__2351210d_8_Shape_cu_49f7391c35CatArrayBatchedCopy_alignedK_contigINS1_10OpaqueTypeILj16EEEjLi1ELi64ELi64ELi16EEEvPT_NS1_25CatArrInputTensorMetadataIS5_T0_XT2_EXT3_EEENS1_16TensorSizeStrideIS8_Lj4EEEiS8_:
        /*0000*/ 	.byte	0x08, 0x00, 0x00, 0x00, 0x00, 0x00, 0x00, 0x00


//--------------------- .nv.constant0._ZN2at6native40_GLOBAL__N__2351210d_8_Shape_cu_49f7391c35CatArrayBatchedCopy_alignedK_contigINS1_10OpaqueTypeILj16EEEjLi1ELi64ELi64ELi16EEEvPT_NS1_25CatArrInputTensorMetadataIS5_T0_XT2_EXT3_EEENS1_16TensorSizeStrideIS8_Lj4EEEiS8_ --------------------------
	.section	.nv.constant0._ZN2at6native40_GLOBAL__N__2351210d_8_Shape_cu_49f7391c35CatArrayBatchedCopy_alignedK_contigINS1_10OpaqueTypeILj16EEEjLi1ELi64ELi64ELi16EEEvPT_NS1_25CatArrInputTensorMetadataIS5_T0_XT2_EXT3_EEENS1_16TensorSizeStrideIS8_Lj4EEEiS8_,"a",@progbits
	.sectionflags	@""
	.align	4
.nv.constant0._ZN2at6native40_GLOBAL__N__2351210d_8_Shape_cu_49f7391c35CatArrayBatchedCopy_alignedK_contigINS1_10OpaqueTypeILj16EEEjLi1ELi64ELi64ELi16EEEvPT_NS1_25CatArrInputTensorMetadataIS5_T0_XT2_EXT3_EEENS1_16TensorSizeStrideIS8_Lj4EEEiS8_:
	.zero		3792


//--------------------- .nv.constant2._ZN2at6native40_GLOBAL__N__2351210d_8_Shape_cu_49f7391c30CatArrayBatchedCopy_vectorizedINS1_10OpaqueTypeILj16EEEjLi1ELi64ELi64ELi16ELi1EEEvPcNS1_25CatArrInputTensorMetadataIT_T0_XT2_EXT3_EEENS1_16TensorSizeStrideIS8_Lj4EEEiS8_ --------------------------
	.section	.nv.constant2._ZN2at6native40_GLOBAL__N__2351210d_8_Shape_cu_49f7391c30CatArrayBatchedCopy_vectorizedINS1_10OpaqueTypeILj16EEEjLi1ELi64ELi64ELi16ELi1EEEvPcNS1_25CatArrInputTensorMetadataIT_T0_XT2_EXT3_EEENS1_16TensorSizeStrideIS8_Lj4EEEiS8_,"a",@progbits
	.sectionflags	@""
	.align	4
.nv.constant2._ZN2at6native40_GLOBAL__N__2351210d_8_Shape_cu_49f7391c30CatArrayBatchedCopy_vectorizedINS1_10OpaqueTypeILj16EEEjLi1ELi64ELi64ELi16ELi1EEEvPcNS1_25CatArrInputTensorMetadataIT_T0_XT2_EXT3_EEENS1_16TensorSizeStrideIS8_Lj4EEEiS8_:
        /*0000*/ 	.byte	0x08, 0x00, 0x00, 0x00, 0x00, 0x00, 0x00, 0x00


//--------------------- .nv.constant0._ZN2at6native40_GLOBAL__N__2351210d_8_Shape_cu_49f7391c30CatArrayBatchedCopy_vectorizedINS1_10OpaqueTypeILj16EEEjLi1ELi64ELi64ELi16ELi1EEEvPcNS1_25CatArrInputTensorMetadataIT_T0_XT2_EXT3_EEENS1_16TensorSizeStrideIS8_Lj4EEEiS8_ --------------------------
	.section	.nv.constant0._ZN2at6native40_GLOBAL__N__2351210d_8_Shape_cu_49f7391c30CatArrayBatchedCopy_vectorizedINS1_10OpaqueTypeILj16EEEjLi1ELi64ELi64ELi16ELi1EEEvPcNS1_25CatArrInputTensorMetadataIT_T0_XT2_EXT3_EEENS1_16TensorSizeStrideIS8_Lj4EEEiS8_,"a",@progbits
	.sectionflags	@""
	.align	4
.nv.constant0._ZN2at6native40_GLOBAL__N__2351210d_8_Shape_cu_49f7391c30CatArrayBatchedCopy_vectorizedINS1_10OpaqueTypeILj16EEEjLi1ELi64ELi64ELi16ELi1EEEvPcNS1_25CatArrInputTensorMetadataIT_T0_XT2_EXT3_EEENS1_16TensorSizeStrideIS8_Lj4EEEiS8_:
	.zero		3792


//--------------------- .nv.constant2._ZN2at6native40_GLOBAL__N__2351210d_8_Shape_cu_49f7391c19CatArrayBatchedCopyINS1_10OpaqueTypeILj8EEEjLi4ELi64ELi64EEEvPT_NS1_25CatArrInputTensorMetadataIS5_T0_XT2_EXT3_EEENS1_16TensorSizeStrideIS8_Lj4EEEiS8_ --------------------------
	.section	.nv.constant2._ZN2at6native40_GLOBAL__N__2351210d_8_Shape_cu_49f7391c19CatArrayBatchedCopyINS1_10OpaqueTypeILj8EEEjLi4ELi64ELi64EEEvPT_NS1_25CatArrInputTensorMetadataIS5_T0_XT2_EXT3_EEENS1_16TensorSizeStrideIS8_Lj4EEEiS8_,"a",@progbits
	.sectionflags	@""
	.align	4
.nv.constant2._ZN2at6native40_GLOBAL__N__2351210d_8_Shape_cu_49f7391c19CatArrayBatchedCopyINS1_10OpaqueTypeILj8EEEjLi4ELi64ELi64EEEvPT_NS1_25CatArrInputTensorMetadataIS5_T0_XT2_EXT3_EEENS1_16TensorSizeStrideIS8_Lj4EEEiS8_:
        /*0000*/ 	.byte	0x08, 0x00, 0x00, 0x00, 0x00, 0x00, 0x00, 0x00


//--------------------- .nv.constant0._ZN2at6native40_GLOBAL__N__2351210d_8_Shape_cu_49f7391c19CatArrayBatchedCopyINS1_10OpaqueTypeILj8EEEjLi4ELi64ELi64EEEvPT_NS1_25CatArrInputTensorMetadataIS5_T0_XT2_EXT3_EEENS1_16TensorSizeStrideIS8_Lj4EEEiS8_ --------------------------
	.section	.nv.constant0._ZN2at6native40_GLOBAL__N__2351210d_8_Shape_cu_49f7391c19CatArrayBatchedCopyINS1_10OpaqueTypeILj8EEEjLi4ELi64ELi64EEEvPT_NS1_25CatArrInputTensorMetadataIS5_T0_XT2_EXT3_EEENS1_16TensorSizeStrideIS8_Lj4EEEiS8_,"a",@progbits
	.sectionflags	@""
	.align	4
.nv.constant0._ZN2at6native40_GLOBAL__N__2351210d_8_Shape_cu_49f7391c19CatArrayBatchedCopyINS1_10OpaqueTypeILj8EEEjLi4ELi64ELi64EEEvPT_NS1_25CatArrInputTensorMetadataIS5_T0_XT2_EXT3_EEENS1_16TensorSizeStrideIS8_Lj4EEEiS8_:
	.zero		3792


//--------------------- .nv.constant2._ZN2at6native40_GLOBAL__N__2351210d_8_Shape_cu_49f7391c26CatArrayBatchedCopy_contigINS1_10OpaqueTypeILj8EEEjLi4ELi64ELi64EEEvPT_NS1_25CatArrInputTensorMetadataIS5_T0_XT2_EXT3_EEENS1_16TensorSizeStrideIS8_Lj4EEEiS8_ --------------------------
	.section	.nv.constant2._ZN2at6native40_GLOBAL__N__2351210d_8_Shape_cu_49f7391c26CatArrayBatchedCopy_contigINS1_10OpaqueTypeILj8EEEjLi4ELi64ELi64EEEvPT_NS1_25CatArrInputTensorMetadataIS5_T0_XT2_EXT3_EEENS1_16TensorSizeStrideIS8_Lj4EEEiS8_,"a",@progbits
	.sectionflags	@""
	.align	4
.nv.constant2._ZN2at6native40_GLOBAL__N__2351210d_8_Shape_cu_49f7391c26CatArrayBatchedCopy_contigINS1_10OpaqueTypeILj8EEEjLi4ELi64ELi64EEEvPT_NS1_25CatArrInputTensorMetadataIS5_T0_XT2_EXT3_EEENS1_16TensorSizeStrideIS8_Lj4EEEiS8_:
        /*0000*/ 	.byte	0x08, 0x00, 0x00, 0x00, 0x00, 0x00, 0x00, 0x00


//--------------------- .nv.constant0._ZN2at6native40_GLOBAL__N__2351210d_8_Shape_cu_49f7391c26CatArrayBatchedCopy_contigINS1_10OpaqueTypeILj8EEEjLi4ELi64ELi64EEEvPT_NS1_25CatArrInputTensorMetadataIS5_T0_XT2_EXT3_EEENS1_16TensorSizeStrideIS8_Lj4EEEiS8_ --------------------------
	.section	.nv.constant0._ZN2at6native40_GLOBAL__N__2351210d_8_Shape_cu_49f7391c26CatArrayBatchedCopy_contigINS1_10OpaqueTypeILj8EEEjLi4ELi64ELi64EEEvPT_NS1_25CatArrInputTensorMetadataIS5_T0_XT2_EXT3_EEENS1_16TensorSizeStrideIS8_Lj4EEEiS8_,"a",@progbits
	.sectionflags	@""
	.align	4
.nv.constant0._ZN2at6native40_GLOBAL__N__2351210d_8_Shape_cu_49f7391c26CatArrayBatchedCopy_contigINS1_10OpaqueTypeILj8EEEjLi4ELi64ELi64EEEvPT_NS1_25CatArrInputTensorMetadataIS5_T0_XT2_EXT3_EEENS1_16TensorSizeStrideIS8_Lj4EEEiS8_:
	.zero		3792


//--------------------- .nv.constant2._ZN2at6native40_GLOBAL__N__2351210d_8_Shape_cu_49f7391c35CatArrayBatchedCopy_alignedK_contigINS1_10OpaqueTypeILj8EEEjLi4ELi64ELi64ELi8EEEvPT_NS1_25CatArrInputTensorMetadataIS5_T0_XT2_EXT3_EEENS1_16TensorSizeStrideIS8_Lj4EEEiS8_ --------------------------
	.section	.nv.constant2._ZN2at6native40_GLOBAL__N__2351210d_8_Shape_cu_49f7391c35CatArrayBatchedCopy_alignedK_contigINS1_10OpaqueTypeILj8EEEjLi4ELi64ELi64ELi8EEEvPT_NS1_25CatArrInputTensorMetadataIS5_T0_XT2_EXT3_EEENS1_16TensorSizeStrideIS8_Lj4EEEiS8_,"a",@progbits
	.sectionflags	@""
	.align	4
.nv.constant2._ZN2at6native40_GLOBAL__N__2351210d_8_Shape_cu_49f7391c35CatArrayBatchedCopy_alignedK_contigINS1_10OpaqueTypeILj8EEEjLi4ELi64ELi64ELi8EEEvPT_NS1_25CatArrInputTensorMetadataIS5_T0_XT2_EXT3_EEENS1_16TensorSizeStrideIS8_Lj4EEEiS8_:
        /*0000*/ 	.byte	0x08, 0x00, 0x00, 0x00, 0x00, 0x00, 0x00, 0x00


//--------------------- .nv.constant0._ZN2at6native40_GLOBAL__N__2351210d_8_Shape_cu_49f7391c35CatArrayBatchedCopy_alignedK_contigINS1_10OpaqueTypeILj8EEEjLi4ELi64ELi64ELi8EEEvPT_NS1_25CatArrInputTensorMetadataIS5_T0_XT2_EXT3_EEENS1_16TensorSizeStrideIS8_Lj4EEEiS8_ --------------------------
	.section	.nv.constant0._ZN2at6native40_GLOBAL__N__2351210d_8_Shape_cu_49f7391c35CatArrayBatchedCopy_alignedK_contigINS1_10OpaqueTypeILj8EEEjLi4ELi64ELi64ELi8EEEvPT_NS1_25CatArrInputTensorMetadataIS5_T0_XT2_EXT3_EEENS1_16TensorSizeStrideIS8_Lj4EEEiS8_,"a",@progbits
	.sectionflags	@""
	.align	4
.nv.constant0._ZN2at6native40_GLOBAL__N__2351210d_8_Shape_cu_49f7391c35CatArrayBatchedCopy_alignedK_contigINS1_10OpaqueTypeILj8EEEjLi4ELi64ELi64ELi8EEEvPT_NS1_25CatArrInputTensorMetadataIS5_T0_XT2_EXT3_EEENS1_16TensorSizeStrideIS8_Lj4EEEiS8_:
	.zero		3792


//--------------------- .nv.constant2._ZN2at6native40_GLOBAL__N__2351210d_8_Shape_cu_49f7391c35CatArrayBatchedCopy_alignedK_contigINS1_10OpaqueTypeILj8EEEjLi4ELi64ELi64ELi16EEEvPT_NS1_25CatArrInputTensorMetadataIS5_T0_XT2_EXT3_EEENS1_16TensorSizeStrideIS8_Lj4EEEiS8_ --------------------------
	.section	.nv.constant2._ZN2at6native40_GLOBAL__N__2351210d_8_Shape_cu_49f7391c35CatArrayBatchedCopy_alignedK_contigINS1_10OpaqueTypeILj8EEEjLi4ELi64ELi64ELi16EEEvPT_NS1_25CatArrInputTensorMetadataIS5_T0_XT2_EXT3_EEENS1_16TensorSizeStrideIS8_Lj4EEEiS8_,"a",@progbits
	.sectionflags	@""
	.align	4
.nv.constant2._ZN2at6native40_GLOBAL__N__2351210d_8_Shape_cu_49f7391c35CatArrayBatchedCopy_alignedK_contigINS1_10OpaqueTypeILj8EEEjLi4ELi64ELi64ELi16EEEvPT_NS1_25CatArrInputTensorMetadataIS5_T0_XT2_EXT3_EEENS1_16TensorSizeStrideIS8_Lj4EEEiS8_:
        /*0000*/ 	.byte	0x08, 0x00, 0x00, 0x00, 0x00, 0x00, 0x00, 0x00


//--------------------- .nv.constant0._ZN2at6native40_GLOBAL__N__2351210d_8_Shape_cu_49f7391c35CatArrayBatchedCopy_alignedK_contigINS1_10OpaqueTypeILj8EEEjLi4ELi64ELi64ELi16EEEvPT_NS1_25CatArrInputTensorMetadataIS5_T0_XT2_EXT3_EEENS1_16TensorSizeStrideIS8_Lj4EEEiS8_ --------------------------
	.section	.nv.constant0._ZN2at6native40_GLOBAL__N__2351210d_8_Shape_cu_49f7391c35CatArrayBatchedCopy_alignedK_contigINS1_10OpaqueTypeILj8EEEjLi4ELi64ELi64ELi16EEEvPT_NS1_25CatArrInputTensorMetadataIS5_T0_XT2_EXT3_EEENS1_16TensorSizeStrideIS8_Lj4EEEiS8_,"a",@progbits
	.sectionflags	@""
	.align	4
.nv.constant0._ZN2at6native40_GLOBAL__N__2351210d_8_Shape_cu_49f7391c35CatArrayBatchedCopy_alignedK_contigINS1_10OpaqueTypeILj8EEEjLi4ELi64ELi64ELi16EEEvPT_NS1_25CatArrInputTensorMetadataIS5_T0_XT2_EXT3_EEENS1_16TensorSizeStrideIS8_Lj4EEEiS8_:
	.zero		3792


//--------------------- .nv.constant2._ZN2at6native40_GLOBAL__N__2351210d_8_Shape_cu_49f7391c30CatArrayBatchedCopy_vectorizedINS1_10OpaqueTypeILj8EEEjLi4ELi64ELi64ELi16ELi2EEEvPcNS1_25CatArrInputTensorMetadataIT_T0_XT2_EXT3_EEENS1_16TensorSizeStrideIS8_Lj4EEEiS8_ --------------------------
	.section	.nv.constant2._ZN2at6native40_GLOBAL__N__2351210d_8_Shape_cu_49f7391c30CatArrayBatchedCopy_vectorizedINS1_10OpaqueTypeILj8EEEjLi4ELi64ELi64ELi16ELi2EEEvPcNS1_25CatArrInputTensorMetadataIT_T0_XT2_EXT3_EEENS1_16TensorSizeStrideIS8_Lj4EEEiS8_,"a",@progbits
	.sectionflags	@""
	.align	4
.nv.constant2._ZN2at6native40_GLOBAL__N__2351210d_8_Shape_cu_49f7391c30CatArrayBatchedCopy_vectorizedINS1_10OpaqueTypeILj8EEEjLi4ELi64ELi64ELi16ELi2EEEvPcNS1_25CatArrInputTensorMetadataIT_T0_XT2_EXT3_EEENS1_16TensorSizeStrideIS8_Lj4EEEiS8_:
        /*0000*/ 	.byte	0x08, 0x00, 0x00, 0x00, 0x00, 0x00, 0x00, 0x00


//--------------------- .nv.constant0._ZN2at6native40_GLOBAL__N__2351210d_8_Shape_cu_49f7391c30CatArrayBatchedCopy_vectorizedINS1_10OpaqueTypeILj8EEEjLi4ELi64ELi64ELi16ELi2EEEvPcNS1_25CatArrInputTensorMetadataIT_T0_XT2_EXT3_EEENS1_16TensorSizeStrideIS8_Lj4EEEiS8_ --------------------------
	.section	.nv.constant0._ZN2at6native40_GLOBAL__N__2351210d_8_Shape_cu_49f7391c30CatArrayBatchedCopy_vectorizedINS1_10OpaqueTypeILj8EEEjLi4ELi64ELi64ELi16ELi2EEEvPcNS1_25CatArrInputTensorMetadataIT_T0_XT2_EXT3_EEENS1_16TensorSizeStrideIS8_Lj4EEEiS8_,"a",@progbits
	.sectionflags	@""
	.align	4
.nv.constant0._ZN2at6native40_GLOBAL__N__2351210d_8_Shape_cu_49f7391c30CatArrayBatchedCopy_vectorizedINS1_10OpaqueTypeILj8EEEjLi4ELi64ELi64ELi16ELi2EEEvPcNS1_25CatArrInputTensorMetadataIT_T0_XT2_EXT3_EEENS1_16TensorSizeStrideIS8_Lj4EEEiS8_:
	.zero		3792


//--------------------- .nv.constant2._ZN2at6native40_GLOBAL__N__2351210d_8_Shape_cu_49f7391c19CatArrayBatchedCopyINS1_10OpaqueTypeILj8EEEjLi3ELi64ELi64EEEvPT_NS1_25CatArrInputTensorMetadataIS5_T0_XT2_EXT3_EEENS1_16TensorSizeStrideIS8_Lj4EEEiS8_ --------------------------
	.section	.nv.constant2._ZN2at6native40_GLOBAL__N__2351210d_8_Shape_cu_49f7391c19CatArrayBatchedCopyINS1_10OpaqueTypeILj8EEEjLi3ELi64ELi64EEEvPT_NS1_25CatArrInputTensorMetadataIS5_T0_XT2_EXT3_EEENS1_16TensorSizeStrideIS8_Lj4EEEiS8_,"a",@progbits
	.sectionflags	@""
	.align	4
.nv.constant2._ZN2at6native40_GLOBAL__N__2351210d_8_Shape_cu_49f7391c19CatArrayBatchedCopyINS1_10OpaqueTypeILj8EEEjLi3ELi64ELi64EEEvPT_NS1_25CatArrInputTensorMetadataIS5_T0_XT2_EXT3_EEENS1_16TensorSizeStrideIS8_Lj4EEEiS8_:
        /*0000*/ 	.byte	0x08, 0x00, 0x00, 0x00, 0x00, 0x00, 0x00, 0x00


//--------------------- .nv.constant0._ZN2at6native40_GLOBAL__N__2351210d_8_Shape_cu_49f7391c19CatArrayBatchedCopyINS1_10OpaqueTypeILj8EEEjLi3ELi64ELi64EEEvPT_NS1_25CatArrInputTensorMetadataIS5_T0_XT2_EXT3_EEENS1_16TensorSizeStrideIS8_Lj4EEEiS8_ --------------------------
	.section	.nv.constant0._ZN2at6native40_GLOBAL__N__2351210d_8_Shape_cu_49f7391c19CatArrayBatchedCopyINS1_10OpaqueTypeILj8EEEjLi3ELi64ELi64EEEvPT_NS1_25CatArrInputTensorMetadataIS5_T0_XT2_EXT3_EEENS1_16TensorSizeStrideIS8_Lj4EEEiS8_,"a",@progbits
	.sectionflags	@""
	.align	4
.nv.constant0._ZN2at6native40_GLOBAL__N__2351210d_8_Shape_cu_49f7391c19CatArrayBatchedCopyINS1_10OpaqueTypeILj8EEEjLi3ELi64ELi64EEEvPT_NS1_25CatArrInputTensorMetadataIS5_T0_XT2_EXT3_EEENS1_16TensorSizeStrideIS8_Lj4EEEiS8_:
	.zero		3792


//--------------------- .nv.constant2._ZN2at6native40_GLOBAL__N__2351210d_8_Shape_cu_49f7391c26CatArrayBatchedCopy_contigINS1_10OpaqueTypeILj8EEEjLi3ELi64ELi64EEEvPT_NS1_25CatArrInputTensorMetadataIS5_T0_XT2_EXT3_EEENS1_16TensorSizeStrideIS8_Lj4EEEiS8_ --------------------------
	.section	.nv.constant2._ZN2at6native40_GLOBAL__N__2351210d_8_Shape_cu_49f7391c26CatArrayBatchedCopy_contigINS1_10OpaqueTypeILj8EEEjLi3ELi64ELi64EEEvPT_NS1_25CatArrInputTensorMetadataIS5_T0_XT2_EXT3_EEENS1_16TensorSizeStrideIS8_Lj4EEEiS8_,"a",@progbits
	.sectionflags	@""
	.align	4
.nv.constant2._ZN2at6native40_GLOBAL__N__2351210d_8_Shape_cu_49f7391c26CatArrayBatchedCopy_contigINS1_10OpaqueTypeILj8EEEjLi3ELi64ELi64EEEvPT_NS1_25CatArrInputTensorMetadataIS5_T0_XT2_EXT3_EEENS1_16TensorSizeStrideIS8_Lj4EEEiS8_:
        /*0000*/ 	.byte	0x08, 0x00, 0x00, 0x00, 0x00, 0x00, 0x00, 0x00


//--------------------- .nv.constant0._ZN2at6native40_GLOBAL__N__2351210d_8_Shape_cu_49f7391c26CatArrayBatchedCopy_contigINS1_10OpaqueTypeILj8EEEjLi3ELi64ELi64EEEvPT_NS1_25CatArrInputTensorMetadataIS5_T0_XT2_EXT3_EEENS1_16TensorSizeStrideIS8_Lj4EEEiS8_ --------------------------
	.section	.nv.constant0._ZN2at6native40_GLOBAL__N__2351210d_8_Shape_cu_49f7391c26CatArrayBatchedCopy_contigINS1_10OpaqueTypeILj8EEEjLi3ELi64ELi64EEEvPT_NS1_25CatArrInputTensorMetadataIS5_T0_XT2_EXT3_EEENS1_16TensorSizeStrideIS8_Lj4EEEiS8_,"a",@progbits
	.sectionflags	@""
	.align	4
.nv.constant0._ZN2at6native40_GLOBAL__N__2351210d_8_Shape_cu_49f7391c26CatArrayBatchedCopy_contigINS1_10OpaqueTypeILj8EEEjLi3ELi64ELi64EEEvPT_NS1_25CatArrInputTensorMetadataIS5_T0_XT2_EXT3_EEENS1_16TensorSizeStrideIS8_Lj4EEEiS8_:
	.zero		3792


//--------------------- .nv.constant2._ZN2at6native40_GLOBAL__N__2351210d_8_Shape_cu_49f7391c35CatArrayBatchedCopy_alignedK_contigINS1_10OpaqueTypeILj8EEEjLi3ELi64ELi64ELi8EEEvPT_NS1_25CatArrInputTensorMetadataIS5_T0_XT2_EXT3_EEENS1_16TensorSizeStrideIS8_Lj4EEEiS8_ --------------------------
	.section	.nv.constant2._ZN2at6native40_GLOBAL__N__2351210d_8_Shape_cu_49f7391c35CatArrayBatchedCopy_alignedK_contigINS1_10OpaqueTypeILj8EEEjLi3ELi64ELi64ELi8EEEvPT_NS1_25CatArrInputTensorMetadataIS5_T0_XT2_EXT3_EEENS1_16TensorSizeStrideIS8_Lj4EEEiS8_,"a",@progbits
	.sectionflags	@""
	.align	4
.nv.constant2._ZN2at6native40_GLOBAL__N__2351210d_8_Shape_cu_49f7391c35CatArrayBatchedCopy_alignedK_contigINS1_10OpaqueTypeILj8EEEjLi3ELi64ELi64ELi8EEEvPT_NS1_25CatArrInputTensorMetadataIS5_T0_XT2_EXT3_EEENS1_16TensorSizeStrideIS8_Lj4EEEiS8_:
        /*0000*/ 	.byte	0x08, 0x00, 0x00, 0x00, 0x00, 0x00, 0x00, 0x00


//--------------------- .nv.constant0._ZN2at6native40_GLOBAL__N__2351210d_8_Shape_cu_49f7391c35CatArrayBatchedCopy_alignedK_contigINS1_10OpaqueTypeILj8EEEjLi3ELi64ELi64ELi8EEEvPT_NS1_25CatArrInputTensorMetadataIS5_T0_XT2_EXT3_EEENS1_16TensorSizeStrideIS8_Lj4EEEiS8_ --------------------------
	.section	.nv.constant0._ZN2at6native40_GLOBAL__N__2351210d_8_Shape_cu_49f7391c35CatArrayBatchedCopy_alignedK_contigINS1_10OpaqueTypeILj8EEEjLi3ELi64ELi64ELi8EEEvPT_NS1_25CatArrInputTensorMetadataIS5_T0_XT2_EXT3_EEENS1_16TensorSizeStrideIS8_Lj4EEEiS8_,"a",@progbits
	.sectionflags	@""
	.align	4
.nv.constant0._ZN2at6native40_GLOBAL__N__2351210d_8_Shape_cu_49f7391c35CatArrayBatchedCopy_alignedK_contigINS1_10OpaqueTypeILj8EEEjLi3ELi64ELi64ELi8EEEvPT_NS1_25CatArrInputTensorMetadataIS5_T0_XT2_EXT3_EEENS1_16TensorSizeStrideIS8_Lj4EEEiS8_:
	.zero		3792


//--------------------- .nv.constant2._ZN2at6native40_GLOBAL__N__2351210d_8_Shape_cu_49f7391c35CatArrayBatchedCopy_alignedK_contigINS1_10OpaqueTypeILj8EEEjLi3ELi64ELi64ELi16EEEvPT_NS1_25CatArrInputTensorMetadataIS5_T0_XT2_EXT3_EEENS1_16TensorSizeStrideIS8_Lj4EEEiS8_ --------------------------
	.section	.nv.constant2._ZN2at6native40_GLOBAL__N__2351210d_8_Shape_cu_49f7391c35CatArrayBatchedCopy_alignedK_contigINS1_10OpaqueTypeILj8EEEjLi3ELi64ELi64ELi16EEEvPT_NS1_25CatArrInputTensorMetadataIS5_T0_XT2_EXT3_EEENS1_16TensorSizeStrideIS8_Lj4EEEiS8_,"a",@progbits
	.sectionflags	@""
	.align	4
.nv.constant2._ZN2at6native40_GLOBAL__N__2351210d_8_Shape_cu_49f7391c35CatArrayBatchedCopy_alignedK_contigINS1_10OpaqueTypeILj8EEEjLi3ELi64ELi64ELi16EEEvPT_NS1_25CatArrInputTensorMetadataIS5_T0_XT2_EXT3_EEENS1_16TensorSizeStrideIS8_Lj4EEEiS8_:
        /*0000*/ 	.byte	0x08, 0x00, 0x00, 0x00, 0x00, 0x00, 0x00, 0x00


//--------------------- .nv.constant0._ZN2at6native40_GLOBAL__N__2351210d_8_Shape_cu_49f7391c35CatArrayBatchedCopy_alignedK_contigINS1_10OpaqueTypeILj8EEEjLi3ELi64ELi64ELi16EEEvPT_NS1_25CatArrInputTensorMetadataIS5_T0_XT2_EXT3_EEENS1_16TensorSizeStrideIS8_Lj4EEEiS8_ --------------------------
	.section	.nv.constant0._ZN2at6native40_GLOBAL__N__2351210d_8_Shape_cu_49f7391c35CatArrayBatchedCopy_alignedK_contigINS1_10OpaqueTypeILj8EEEjLi3ELi64ELi64ELi16EEEvPT_NS1_25CatArrInputTensorMetadataIS5_T0_XT2_EXT3_EEENS1_16TensorSizeStrideIS8_Lj4EEEiS8_,"a",@progbits
	.sectionflags	@""
	.align	4
.nv.constant0._ZN2at6native40_GLOBAL__N__2351210d_8_Shape_cu_49f7391c35CatArrayBatchedCopy_alignedK_contigINS1_10OpaqueTypeILj8EEEjLi3ELi64ELi64ELi16EEEvPT_NS1_25CatArrInputTensorMetadataIS5_T0_XT2_EXT3_EEENS1_16TensorSizeStrideIS8_Lj4EEEiS8_:
	.zero		3792


//--------------------- .nv.constant2._ZN2at6native40_GLOBAL__N__2351210d_8_Shape_cu_49f7391c30CatArrayBatchedCopy_vectorizedINS1_10OpaqueTypeILj8EEEjLi3ELi64ELi64ELi16ELi2EEEvPcNS1_25CatArrInputTensorMetadataIT_T0_XT2_EXT3_EEENS1_16TensorSizeStrideIS8_Lj4EEEiS8_ --------------------------
	.section	.nv.constant2._ZN2at6native40_GLOBAL__N__2351210d_8_Shape_cu_49f7391c30CatArrayBatchedCopy_vectorizedINS1_10OpaqueTypeILj8EEEjLi3ELi64ELi64ELi16ELi2EEEvPcNS1_25CatArrInputTensorMetadataIT_T0_XT2_EXT3_EEENS1_16TensorSizeStrideIS8_Lj4EEEiS8_,"a",@progbits
	.sectionflags	@""
	.align	4
.nv.constant2._ZN2at6native40_GLOBAL__N__2351210d_8_Shape_cu_49f7391c30CatArrayBatchedCopy_vectorizedINS1_10OpaqueTypeILj8EEEjLi3ELi64ELi64ELi16ELi2EEEvPcNS1_25CatArrInputTensorMetadataIT_T0_XT2_EXT3_EEENS1_16TensorSizeStrideIS8_Lj4EEEiS8_:
        /*0000*/ 	.byte	0x08, 0x00, 0x00, 0x00, 0x00, 0x00, 0x00, 0x00


//--------------------- .nv.constant0._ZN2at6native40_GLOBAL__N__2351210d_8_Shape_cu_49f7391c30CatArrayBatchedCopy_vectorizedINS1_10OpaqueTypeILj8EEEjLi3ELi64ELi64ELi16ELi2EEEvPcNS1_25CatArrInputTensorMetadataIT_T0_XT2_EXT3_EEENS1_16TensorSizeStrideIS8_Lj4EEEiS8_ --------------------------
	.section	.nv.constant0._ZN2at6native40_GLOBAL__N__2351210d_8_Shape_cu_49f7391c30CatArrayBatchedCopy_vectorizedINS1_10OpaqueTypeILj8EEEjLi3ELi64ELi64ELi16ELi2EEEvPcNS1_25CatArrInputTensorMetadataIT_T0_XT2_EXT3_EEENS1_16TensorSizeStrideIS8_Lj4EEEiS8_,"a",@progbits
	.sectionflags	@""
	.align	4
.nv.constant0._ZN2at6native40_GLOBAL__N__2351210d_8_Shape_cu_49f7391c30CatArrayBatchedCopy_vectorizedINS1_10OpaqueTypeILj8EEEjLi3ELi64ELi64ELi16ELi2EEEvPcNS1_25CatArrInputTensorMetadataIT_T0_XT2_EXT3_EEENS1_16TensorSizeStrideIS8_Lj4EEEiS8_:
	.zero		3792


//--------------------- .nv.constant2._ZN2at6native40_GLOBAL__N__2351210d_8_Shape_cu_49f7391c19CatArrayBatchedCopyINS1_10OpaqueTypeILj8EEEjLi2ELi64ELi64EEEvPT_NS1_25CatArrInputTensorMetadataIS5_T0_XT2_EXT3_EEENS1_16TensorSizeStrideIS8_Lj4EEEiS8_ --------------------------
	.section	.nv.constant2._ZN2at6native40_GLOBAL__N__2351210d_8_Shape_cu_49f7391c19CatArrayBatchedCopyINS1_10OpaqueTypeILj8EEEjLi2ELi64ELi64EEEvPT_NS1_25CatArrInputTensorMetadataIS5_T0_XT2_EXT3_EEENS1_16TensorSizeStrideIS8_Lj4EEEiS8_,"a",@progbits
	.sectionflags	@""
	.align	4
.nv.constant2._ZN2at6native40_GLOBAL__N__2351210d_8_Shape_cu_49f7391c19CatArrayBatchedCopyINS1_10OpaqueTypeILj8EEEjLi2ELi64ELi64EEEvPT_NS1_25CatArrInputTensorMetadataIS5_T0_XT2_EXT3_EEENS1_16TensorSizeStrideIS8_Lj4EEEiS8_:
        /*0000*/ 	.byte	0x08, 0x00, 0x00, 0x00, 0x00, 0x00, 0x00, 0x00


//--------------------- .nv.constant0._ZN2at6native40_GLOBAL__N__2351210d_8_Shape_cu_49f7391c19CatArrayBatchedCopyINS1_10OpaqueTypeILj8EEEjLi2ELi64ELi64EEEvPT_NS1_25CatArrInputTensorMetadataIS5_T0_XT2_EXT3_EEENS1_16TensorSizeStrideIS8_Lj4EEEiS8_ --------------------------
	.section	.nv.constant0._ZN2at6native40_GLOBAL__N__2351210d_8_Shape_cu_49f7391c19CatArrayBatchedCopyINS1_10OpaqueTypeILj8EEEjLi2ELi64ELi64EEEvPT_NS1_25CatArrInputTensorMetadataIS5_T0_XT2_EXT3_EEENS1_16TensorSizeStrideIS8_Lj4EEEiS8_,"a",@progbits
	.sectionflags	@""
	.align	4
.nv.constant0._ZN2at6native40_GLOBAL__N__2351210d_8_Shape_cu_49f7391c19CatArrayBatchedCopyINS1_10OpaqueTypeILj8EEEjLi2ELi64ELi64EEEvPT_NS1_25CatArrInputTensorMetadataIS5_T0_XT2_EXT3_EEENS1_16TensorSizeStrideIS8_Lj4EEEiS8_:
	.zero		3792


//--------------------- .nv.constant2._ZN2at6native40_GLOBAL__N__2351210d_8_Shape_cu_49f7391c26CatArrayBatchedCopy_contigINS1_10OpaqueTypeILj8EEEjLi2ELi64ELi64EEEvPT_NS1_25CatArrInputTensorMetadataIS5_T0_XT2_EXT3_EEENS1_16TensorSizeStrideIS8_Lj4EEEiS8_ --------------------------
	.section	.nv.constant2._ZN2at6native40_GLOBAL__N__2351210d_8_Shape_cu_49f7391c26CatArrayBatchedCopy_contigINS1_10OpaqueTypeILj8EEEjLi2ELi64ELi64EEEvPT_NS1_25CatArrInputTensorMetadataIS5_T0_XT2_EXT3_EEENS1_16TensorSizeStrideIS8_Lj4EEEiS8_,"a",@progbits
	.sectionflags	@""
	.align	4
.nv.constant2._ZN2at6native40_GLOBAL__N__2351210d_8_Shape_cu_49f7391c26CatArrayBatchedCopy_contigINS1_10OpaqueTypeILj8EEEjLi2ELi64ELi64EEEvPT_NS1_25CatArrInputTensorMetadataIS5_T0_XT2_EXT3_EEENS1_16TensorSizeStrideIS8_Lj4EEEiS8_:
        /*0000*/ 	.byte	0x08, 0x00, 0x00, 0x00, 0x00, 0x00, 0x00, 0x00


//--------------------- .nv.constant0._ZN2at6native40_GLOBAL__N__2351210d_8_Shape_cu_49f7391c26CatArrayBatchedCopy_contigINS1_10OpaqueTypeILj8EEEjLi2ELi64ELi64EEEvPT_NS1_25CatArrInputTensorMetadataIS5_T0_XT2_EXT3_EEENS1_16TensorSizeStrideIS8_Lj4EEEiS8_ --------------------------
	.section	.nv.constant0._ZN2at6native40_GLOBAL__N__2351210d_8_Shape_cu_49f7391c26CatArrayBatchedCopy_contigINS1_10OpaqueTypeILj8EEEjLi2ELi64ELi64EEEvPT_NS1_25CatArrInputTensorMetadataIS5_T0_XT2_EXT3_EEENS1_16TensorSizeStrideIS8_Lj4EEEiS8_,"a",@progbits
	.sectionflags	@""
	.align	4
.nv.constant0._ZN2at6native40_GLOBAL__N__2351210d_8_Shape_cu_49f7391c26CatArrayBatchedCopy_contigINS1_10OpaqueTypeILj8EEEjLi2ELi64ELi64EEEvPT_NS1_25CatArrInputTensorMetadataIS5_T0_XT2_EXT3_EEENS1_16TensorSizeStrideIS8_Lj4EEEiS8_:
	.zero		3792


//--------------------- .nv.constant2._ZN2at6native40_GLOBAL__N__2351210d_8_Shape_cu_49f7391c35CatArrayBatchedCopy_alignedK_contigINS1_10OpaqueTypeILj8EEEjLi2ELi64ELi64ELi8EEEvPT_NS1_25CatArrInputTensorMetadataIS5_T0_XT2_EXT3_EEENS1_16TensorSizeStrideIS8_Lj4EEEiS8_ --------------------------
	.section	.nv.constant2._ZN2at6native40_GLOBAL__N__2351210d_8_Shape_cu_49f7391c35CatArrayBatchedCopy_alignedK_contigINS1_10OpaqueTypeILj8EEEjLi2ELi64ELi64ELi8EEEvPT_NS1_25CatArrInputTensorMetadataIS5_T0_XT2_EXT3_EEENS1_16TensorSizeStrideIS8_Lj4EEEiS8_,"a",@progbits
	.sectionflags	@""
	.align	4
.nv.constant2._ZN2at6native40_GLOBAL__N__2351210d_8_Shape_cu_49f7391c35CatArrayBatchedCopy_alignedK_contigINS1_10OpaqueTypeILj8EEEjLi2ELi64ELi64ELi8EEEvPT_NS1_25CatArrInputTensorMetadataIS5_T0_XT2_EXT3_EEENS1_16TensorSizeStrideIS8_Lj4EEEiS8_:
        /*0000*/ 	.byte	0x08, 0x00, 0x00, 0x00, 0x00, 0x00, 0x00, 0x00


//--------------------- .nv.constant0._ZN2at6native40_GLOBAL__N__2351210d_8_Shape_cu_49f7391c35CatArrayBatchedCopy_alignedK_contigINS1_10OpaqueTypeILj8EEEjLi2ELi64ELi64ELi8EEEvPT_NS1_25CatArrInputTensorMetadataIS5_T0_XT2_EXT3_EEENS1_16TensorSizeStrideIS8_Lj4EEEiS8_ --------------------------
	.section	.nv.constant0._ZN2at6native40_GLOBAL__N__2351210d_8_Shape_cu_49f7391c35CatArrayBatchedCopy_alignedK_contigINS1_10OpaqueTypeILj8EEEjLi2ELi64ELi64ELi8EEEvPT_NS1_25CatArrInputTensorMetadataIS5_T0_XT2_EXT3_EEENS1_16TensorSizeStrideIS8_Lj4EEEiS8_,"a",@progbits
	.sectionflags	@""
	.align	4
.nv.constant0._ZN2at6native40_GLOBAL__N__2351210d_8_Shape_cu_49f7391c35CatArrayBatchedCopy_alignedK_contigINS1_10OpaqueTypeILj8EEEjLi2ELi64ELi64ELi8EEEvPT_NS1_25CatArrInputTensorMetadataIS5_T0_XT2_EXT3_EEENS1_16TensorSizeStrideIS8_Lj4EEEiS8_:
	.zero		3792


//--------------------- .nv.constant2._ZN2at6native40_GLOBAL__N__2351210d_8_Shape_cu_49f7391c35CatArrayBatchedCopy_alignedK_contigINS1_10OpaqueTypeILj8EEEjLi2ELi64ELi64ELi16EEEvPT_NS1_25CatArrInputTensorMetadataIS5_T0_XT2_EXT3_EEENS1_16TensorSizeStrideIS8_Lj4EEEiS8_ --------------------------
	.section	.nv.constant2._ZN2at6native40_GLOBAL__N__2351210d_8_Shape_cu_49f7391c35CatArrayBatchedCopy_alignedK_contigINS1_10OpaqueTypeILj8EEEjLi2ELi64ELi64ELi16EEEvPT_NS1_25CatArrInputTensorMetadataIS5_T0_XT2_EXT3_EEENS1_16TensorSizeStrideIS8_Lj4EEEiS8_,"a",@progbits
	.sectionflags	@""
	.align	4
.nv.constant2._ZN2at6native40_GLOBAL__N__2351210d_8_Shape_cu_49f7391c35CatArrayBatchedCopy_alignedK_contigINS1_10OpaqueTypeILj8EEEjLi2ELi64ELi64ELi16EEEvPT_NS1_25CatArrInputTensorMetadataIS5_T0_XT2_EXT3_EEENS1_16TensorSizeStrideIS8_Lj4EEEiS8_:
        /*0000*/ 	.byte	0x08, 0x00, 0x00, 0x00, 0x00, 0x00, 0x00, 0x00


//--------------------- .nv.constant0._ZN2at6native40_GLOBAL__N__2351210d_8_Shape_cu_49f7391c35CatArrayBatchedCopy_alignedK_contigINS1_10OpaqueTypeILj8EEEjLi2ELi64ELi64ELi16EEEvPT_NS1_25CatArrInputTensorMetadataIS5_T0_XT2_EXT3_EEENS1_16TensorSizeStrideIS8_Lj4EEEiS8_ --------------------------
	.section	.nv.constant0._ZN2at6native40_GLOBAL__N__2351210d_8_Shape_cu_49f7391c35CatArrayBatchedCopy_alignedK_contigINS1_10OpaqueTypeILj8EEEjLi2ELi64ELi64ELi16EEEvPT_NS1_25CatArrInputTensorMetadataIS5_T0_XT2_EXT3_EEENS1_16TensorSizeStrideIS8_Lj4EEEiS8_,"a",@progbits
	.sectionflags	@""
	.align	4
.nv.constant0._ZN2at6native40_GLOBAL__N__2351210d_8_Shape_cu_49f7391c35CatArrayBatchedCopy_alignedK_contigINS1_10OpaqueTypeILj8EEEjLi2ELi64ELi64ELi16EEEvPT_NS1_25CatArrInputTensorMetadataIS5_T0_XT2_EXT3_EEENS1_16TensorSizeStrideIS8_Lj4EEEiS8_:
	.zero		3792


//--------------------- .nv.constant2._ZN2at6native40_GLOBAL__N__2351210d_8_Shape_cu_49f7391c30CatArrayBatchedCopy_vectorizedINS1_10OpaqueTypeILj8EEEjLi2ELi64ELi64ELi16ELi2EEEvPcNS1_25CatArrInputTensorMetadataIT_T0_XT2_EXT3_EEENS1_16TensorSizeStrideIS8_Lj4EEEiS8_ --------------------------
	.section	.nv.constant2._ZN2at6native40_GLOBAL__N__2351210d_8_Shape_cu_49f7391c30CatArrayBatchedCopy_vectorizedINS1_10OpaqueTypeILj8EEEjLi2ELi64ELi64ELi16ELi2EEEvPcNS1_25CatArrInputTensorMetadataIT_T0_XT2_EXT3_EEENS1_16TensorSizeStrideIS8_Lj4EEEiS8_,"a",@progbits
	.sectionflags	@""
	.align	4
.nv.constant2._ZN2at6native40_GLOBAL__N__2351210d_8_Shape_cu_49f7391c30CatArrayBatchedCopy_vectorizedINS1_10OpaqueTypeILj8EEEjLi2ELi64ELi64ELi16ELi2EEEvPcNS1_25CatArrInputTensorMetadataIT_T0_XT2_EXT3_EEENS1_16TensorSizeStrideIS8_Lj4EEEiS8_:
        /*0000*/ 	.byte	0x08, 0x00, 0x00, 0x00, 0x00, 0x00, 0x00, 0x00


//--------------------- .nv.constant0._ZN2at6native40_GLOBAL__N__2351210d_8_Shape_cu_49f7391c30CatArrayBatchedCopy_vectorizedINS1_10OpaqueTypeILj8EEEjLi2ELi64ELi64ELi16ELi2EEEvPcNS1_25CatArrInputTensorMetadataIT_T0_XT2_EXT3_EEENS1_16TensorSizeStrideIS8_Lj4EEEiS8_ --------------------------
	.section	.nv.constant0._ZN2at6native40_GLOBAL__N__2351210d_8_Shape_cu_49f7391c30CatArrayBatchedCopy_vectorizedINS1_10OpaqueTypeILj8EEEjLi2ELi64ELi64ELi16ELi2EEEvPcNS1_25CatArrInputTensorMetadataIT_T0_XT2_EXT3_EEENS1_16TensorSizeStrideIS8_Lj4EEEiS8_,"a",@progbits
	.sectionflags	@""
	.align	4
.nv.constant0._ZN2at6native40_GLOBAL__N__2351210d_8_Shape_cu_49f7391c30CatArrayBatchedCopy_vectorizedINS1_10OpaqueTypeILj8EEEjLi2ELi64ELi64ELi16ELi2EEEvPcNS1_25CatArrInputTensorMetadataIT_T0_XT2_EXT3_EEENS1_16TensorSizeStrideIS8_Lj4EEEiS8_:
	.zero		3792


//--------------------- .nv.constant2._ZN2at6native40_GLOBAL__N__2351210d_8_Shape_cu_49f7391c19CatArrayBatchedCopyINS1_10OpaqueTypeILj8EEEjLi1ELi64ELi64EEEvPT_NS1_25CatArrInputTensorMetadataIS5_T0_XT2_EXT3_EEENS1_16TensorSizeStrideIS8_Lj4EEEiS8_ --------------------------
	.section	.nv.constant2._ZN2at6native40_GLOBAL__N__2351210d_8_Shape_cu_49f7391c19CatArrayBatchedCopyINS1_10OpaqueTypeILj8EEEjLi1ELi64ELi64EEEvPT_NS1_25CatArrInputTensorMetadataIS5_T0_XT2_EXT3_EEENS1_16TensorSizeStrideIS8_Lj4EEEiS8_,"a",@progbits
	.sectionflags	@""
	.align	4
.nv.constant2._ZN2at6native40_GLOBAL__N__2351210d_8_Shape_cu_49f7391c19CatArrayBatchedCopyINS1_10OpaqueTypeILj8EEEjLi1ELi64ELi64EEEvPT_NS1_25CatArrInputTensorMetadataIS5_T0_XT2_EXT3_EEENS1_16TensorSizeStrideIS8_Lj4EEEiS8_:
        /*0000*/ 	.byte	0x08, 0x00, 0x00, 0x00, 0x00, 0x00, 0x00, 0x00


//--------------------- .nv.constant0._ZN2at6native40_GLOBAL__N__2351210d_8_Shape_cu_49f7391c19CatArrayBatchedCopyINS1_10OpaqueTypeILj8EEEjLi1ELi64ELi64EEEvPT_NS1_25CatArrInputTensorMetadataIS5_T0_XT2_EXT3_EEENS1_16TensorSizeStrideIS8_Lj4EEEiS8_ --------------------------
	.section	.nv.constant0._ZN2at6native40_GLOBAL__N__2351210d_8_Shape_cu_49f7391c19CatArrayBatchedCopyINS1_10OpaqueTypeILj8EEEjLi1ELi64ELi64EEEvPT_NS1_25CatArrInputTensorMetadataIS5_T0_XT2_EXT3_EEENS1_16TensorSizeStrideIS8_Lj4EEEiS8_,"a",@progbits
	.sectionflags	@""
	.align	4
.nv.constant0._ZN2at6native40_GLOBAL__N__2351210d_8_Shape_cu_49f7391c19CatArrayBatchedCopyINS1_10OpaqueTypeILj8EEEjLi1ELi64ELi64EEEvPT_NS1_25CatArrInputTensorMetadataIS5_T0_XT2_EXT3_EEENS1_16TensorSizeStrideIS8_Lj4EEEiS8_:
	.zero		3792


//--------------------- .nv.constant2._ZN2at6native40_GLOBAL__N__2351210d_8_Shape_cu_49f7391c26CatArrayBatchedCopy_contigINS1_10OpaqueTypeILj8EEEjLi1ELi64ELi64EEEvPT_NS1_25CatArrInputTensorMetadataIS5_T0_XT2_EXT3_EEENS1_16TensorSizeStrideIS8_Lj4EEEiS8_ --------------------------
	.section	.nv.constant2._ZN2at6native40_GLOBAL__N__2351210d_8_Shape_cu_49f7391c26CatArrayBatchedCopy_contigINS1_10OpaqueTypeILj8EEEjLi1ELi64ELi64EEEvPT_NS1_25CatArrInputTensorMetadataIS5_T0_XT2_EXT3_EEENS1_16TensorSizeStrideIS8_Lj4EEEiS8_,"a",@progbits
	.sectionflags	@""
	.align	4
.nv.constant2._ZN2at6native40_GLOBAL__N__2351210d_8_Shape_cu_49f7391c26CatArrayBatchedCopy_contigINS1_10OpaqueTypeILj8EEEjLi1ELi64ELi64EEEvPT_NS1_25CatArrInputTensorMetadataIS5_T0_XT2_EXT3_EEENS1_16TensorSizeStrideIS8_Lj4EEEiS8_:
        /*0000*/ 	.byte	0x08, 0x00, 0x00, 0x00, 0x00, 0x00, 0x00, 0x00


//--------------------- .nv.constant0._ZN2at6native40_GLOBAL__N__2351210d_8_Shape_cu_49f7391c26CatArrayBatchedCopy_contigINS1_10OpaqueTypeILj8EEEjLi1ELi64ELi64EEEvPT_NS1_25CatArrInputTensorMetadataIS5_T0_XT2_EXT3_EEENS1_16TensorSizeStrideIS8_Lj4EEEiS8_ --------------------------
	.section	.nv.constant0._ZN2at6native40_GLOBAL__N__2351210d_8_Shape_cu_49f7391c26CatArrayBatchedCopy_contigINS1_10OpaqueTypeILj8EEEjLi1ELi64ELi64EEEvPT_NS1_25CatArrInputTensorMetadataIS5_T0_XT2_EXT3_EEENS1_16TensorSizeStrideIS8_Lj4EEEiS8_,"a",@progbits
	.sectionflags	@""
	.align	4
.nv.constant0._ZN2at6native40_GLOBAL__N__2351210d_8_Shape_cu_49f7391c26CatArrayBatchedCopy_contigINS1_10OpaqueTypeILj8EEEjLi1ELi64ELi64EEEvPT_NS1_25CatArrInputTensorMetadataIS5_T0_XT2_EXT3_EEENS1_16TensorSizeStrideIS8_Lj4EEEiS8_:
	.zero		3792


//--------------------- .nv.constant2._ZN2at6native40_GLOBAL__N__2351210d_8_Shape_cu_49f7391c35CatArrayBatchedCopy_alignedK_contigINS1_10OpaqueTypeILj8EEEjLi1ELi64ELi64ELi8EEEvPT_NS1_25CatArrInputTensorMetadataIS5_T0_XT2_EXT3_EEENS1_16TensorSizeStrideIS8_Lj4EEEiS8_ --------------------------
	.section	.nv.constant2._ZN2at6native40_GLOBAL__N__2351210d_8_Shape_cu_49f7391c35CatArrayBatchedCopy_alignedK_contigINS1_10OpaqueTypeILj8EEEjLi1ELi64ELi64ELi8EEEvPT_NS1_25CatArrInputTensorMetadataIS5_T0_XT2_EXT3_EEENS1_16TensorSizeStrideIS8_Lj4EEEiS8_,"a",@progbits
	.sectionflags	@""
	.align	4
.nv.constant2._ZN2at6native40_GLOBAL__N__2351210d_8_Shape_cu_49f7391c35CatArrayBatchedCopy_alignedK_contigINS1_10OpaqueTypeILj8EEEjLi1ELi64ELi64ELi8EEEvPT_NS1_25CatArrInputTensorMetadataIS5_T0_XT2_EXT3_EEENS1_16TensorSizeStrideIS8_Lj4EEEiS8_:
        /*0000*/ 	.byte	0x08, 0x00, 0x00, 0x00, 0x00, 0x00, 0x00, 0x00


//--------------------- .nv.constant0._ZN2at6native40_GLOBAL__N__2351210d_8_Shape_cu_49f7391c35CatArrayBatchedCopy_alignedK_contigINS1_10OpaqueTypeILj8EEEjLi1ELi64ELi64ELi8EEEvPT_NS1_25CatArrInputTensorMetadataIS5_T0_XT2_EXT3_EEENS1_16TensorSizeStrideIS8_Lj4EEEiS8_ --------------------------
	.section	.nv.constant0._ZN2at6native40_GLOBAL__N__2351210d_8_Shape_cu_49f7391c35CatArrayBatchedCopy_alignedK_contigINS1_10OpaqueTypeILj8EEEjLi1ELi64ELi64ELi8EEEvPT_NS1_25CatArrInputTensorMetadataIS5_T0_XT2_EXT3_EEENS1_16TensorSizeStrideIS8_Lj4EEEiS8_,"a",@progbits
	.sectionflags	@""
	.align	4
.nv.constant0._ZN2at6native40_GLOBAL__N__2351210d_8_Shape_cu_49f7391c35CatArrayBatchedCopy_alignedK_contigINS1_10OpaqueTypeILj8EEEjLi1ELi64ELi64ELi8EEEvPT_NS1_25CatArrInputTensorMetadataIS5_T0_XT2_EXT3_EEENS1_16TensorSizeStrideIS8_Lj4EEEiS8_:
	.zero		3792


//--------------------- .nv.constant2._ZN2at6native40_GLOBAL__N__2351210d_8_Shape_cu_49f7391c35CatArrayBatchedCopy_alignedK_contigINS1_10OpaqueTypeILj8EEEjLi1ELi64ELi64ELi16EEEvPT_NS1_25CatArrInputTensorMetadataIS5_T0_XT2_EXT3_EEENS1_16TensorSizeStrideIS8_Lj4EEEiS8_ --------------------------
	.section	.nv.constant2._ZN2at6native40_GLOBAL__N__2351210d_8_Shape_cu_49f7391c35CatArrayBatchedCopy_alignedK_contigINS1_10OpaqueTypeILj8EEEjLi1ELi64ELi64ELi16EEEvPT_NS1_25CatArrInputTensorMetadataIS5_T0_XT2_EXT3_EEENS1_16TensorSizeStrideIS8_Lj4EEEiS8_,"a",@progbits
	.sectionflags	@""
	.align	4
.nv.constant2._ZN2at6native40_GLOBAL__N__2351210d_8_Shape_cu_49f7391c35CatArrayBatchedCopy_alignedK_contigINS1_10OpaqueTypeILj8EEEjLi1ELi64ELi64ELi16EEEvPT_NS1_25CatArrInputTensorMetadataIS5_T0_XT2_EXT3_EEENS1_16TensorSizeStrideIS8_Lj4EEEiS8_:
        /*0000*/ 	.byte	0x08, 0x00, 0x00, 0x00, 0x00, 0x00, 0x00, 0x00


//--------------------- .nv.constant0._ZN2at6native40_GLOBAL__N__2351210d_8_Shape_cu_49f7391c35CatArrayBatchedCopy_alignedK_contigINS1_10OpaqueTypeILj8EEEjLi1ELi64ELi64ELi16EEEvPT_NS1_25CatArrInputTensorMetadataIS5_T0_XT2_EXT3_EEENS1_16TensorSizeStrideIS8_Lj4EEEiS8_ --------------------------
	.section	.nv.constant0._ZN2at6native40_GLOBAL__N__2351210d_8_Shape_cu_49f7391c35CatArrayBatchedCopy_alignedK_contigINS1_10OpaqueTypeILj8EEEjLi1ELi64ELi64ELi16EEEvPT_NS1_25CatArrInputTensorMetadataIS5_T0_XT2_EXT3_EEENS1_16TensorSizeStrideIS8_Lj4EEEiS8_,"a",@progbits
	.sectionflags	@""
	.align	4
.nv.constant0._ZN2at6native40_GLOBAL__N__2351210d_8_Shape_cu_49f7391c35CatArrayBatchedCopy_alignedK_contigINS1_10OpaqueTypeILj8EEEjLi1ELi64ELi64ELi16EEEvPT_NS1_25CatArrInputTensorMetadataIS5_T0_XT2_EXT3_EEENS1_16TensorSizeStrideIS8_Lj4EEEiS8_:
	.zero		3792


//--------------------- .nv.constant2._ZN2at6native40_GLOBAL__N__2351210d_8_Shape_cu_49f7391c30CatArrayBatchedCopy_vectorizedINS1_10OpaqueTypeILj8EEEjLi1ELi64ELi64ELi16ELi2EEEvPcNS1_25CatArrInputTensorMetadataIT_T0_XT2_EXT3_EEENS1_16TensorSizeStrideIS8_Lj4EEEiS8_ --------------------------
	.section	.nv.constant2._ZN2at6native40_GLOBAL__N__2351210d_8_Shape_cu_49f7391c30CatArrayBatchedCopy_vectorizedINS1_10OpaqueTypeILj8EEEjLi1ELi64ELi64ELi16ELi2EEEvPcNS1_25CatArrInputTensorMetadataIT_T0_XT2_EXT3_EEENS1_16TensorSizeStrideIS8_Lj4EEEiS8_,"a",@progbits
	.sectionflags	@""
	.align	4
.nv.constant2._ZN2at6native40_GLOBAL__N__2351210d_8_Shape_cu_49f7391c30CatArrayBatchedCopy_vectorizedINS1_10OpaqueTypeILj8EEEjLi1ELi64ELi64ELi16ELi2EEEvPcNS1_25CatArrInputTensorMetadataIT_T0_XT2_EXT3_EEENS1_16TensorSizeStrideIS8_Lj4EEEiS8_:
        /*0000*/ 	.byte	0x08, 0x00, 0x00, 0x00, 0x00, 0x00, 0x00, 0x00


//--------------------- .nv.constant0._ZN2at6native40_GLOBAL__N__2351210d_8_Shape_cu_49f7391c30CatArrayBatchedCopy_vectorizedINS1_10OpaqueTypeILj8EEEjLi1ELi64ELi64ELi16ELi2EEEvPcNS1_25CatArrInputTensorMetadataIT_T0_XT2_EXT3_EEENS1_16TensorSizeStrideIS8_Lj4EEEiS8_ --------------------------
	.section	.nv.constant0._ZN2at6native40_GLOBAL__N__2351210d_8_Shape_cu_49f7391c30CatArrayBatchedCopy_vectorizedINS1_10OpaqueTypeILj8EEEjLi1ELi64ELi64ELi16ELi2EEEvPcNS1_25CatArrInputTensorMetadataIT_T0_XT2_EXT3_EEENS1_16TensorSizeStrideIS8_Lj4EEEiS8_,"a",@progbits
	.sectionflags	@""
	.align	4
.nv.constant0._ZN2at6native40_GLOBAL__N__2351210d_8_Shape_cu_49f7391c30CatArrayBatchedCopy_vectorizedINS1_10OpaqueTypeILj8EEEjLi1ELi64ELi64ELi16ELi2EEEvPcNS1_25CatArrInputTensorMetadataIT_T0_XT2_EXT3_EEENS1_16TensorSizeStrideIS8_Lj4EEEiS8_:
	.zero		3792


//--------------------- .nv.constant2._ZN2at6native40_GLOBAL__N__2351210d_8_Shape_cu_49f7391c19CatArrayBatchedCopyINS1_10OpaqueTypeILj4EEEjLi4ELi64ELi64EEEvPT_NS1_25CatArrInputTensorMetadataIS5_T0_XT2_EXT3_EEENS1_16TensorSizeStrideIS8_Lj4EEEiS8_ --------------------------
	.section	.nv.constant2._ZN2at6native40_GLOBAL__N__2351210d_8_Shape_cu_49f7391c19CatArrayBatchedCopyINS1_10OpaqueTypeILj4EEEjLi4ELi64ELi64EEEvPT_NS1_25CatArrInputTensorMetadataIS5_T0_XT2_EXT3_EEENS1_16TensorSizeStrideIS8_Lj4EEEiS8_,"a",@progbits
	.sectionflags	@""
	.align	4
.nv.constant2._ZN2at6native40_GLOBAL__N__2351210d_8_Shape_cu_49f7391c19CatArrayBatchedCopyINS1_10OpaqueTypeILj4EEEjLi4ELi64ELi64EEEvPT_NS1_25CatArrInputTensorMetadataIS5_T0_XT2_EXT3_EEENS1_16TensorSizeStrideIS8_Lj4EEEiS8_:
        /*0000*/ 	.byte	0x08, 0x00, 0x00, 0x00, 0x00, 0x00, 0x00, 0x00


//--------------------- .nv.constant0._ZN2at6native40_GLOBAL__N__2351210d_8_Shape_cu_49f7391c19CatArrayBatchedCopyINS1_10OpaqueTypeILj4EEEjLi4ELi64ELi64EEEvPT_NS1_25CatArrInputTensorMetadataIS5_T0_XT2_EXT3_EEENS1_16TensorSizeStrideIS8_Lj4EEEiS8_ --------------------------
	.section	.nv.constant0._ZN2at6native40_GLOBAL__N__2351210d_8_Shape_cu_49f7391c19CatArrayBatchedCopyINS1_10OpaqueTypeILj4EEEjLi4ELi64ELi64EEEvPT_NS1_25CatArrInputTensorMetadataIS5_T0_XT2_EXT3_EEENS1_16TensorSizeStrideIS8_Lj4EEEiS8_,"a",@progbits
	.sectionflags	@""
	.align	4
.nv.constant0._ZN2at6native40_GLOBAL__N__2351210d_8_Shape_cu_49f7391c19CatArrayBatchedCopyINS1_10OpaqueTypeILj4EEEjLi4ELi64ELi64EEEvPT_NS1_25CatArrInputTensorMetadataIS5_T0_XT2_EXT3_EEENS1_16TensorSizeStrideIS8_Lj4EEEiS8_:
	.zero		3792


//--------------------- .nv.constant2._ZN2at6native40_GLOBAL__N__2351210d_8_Shape_cu_49f7391c26CatArrayBatchedCopy_contigINS1_10OpaqueTypeILj4EEEjLi4ELi64ELi64EEEvPT_NS1_25CatArrInputTensorMetadataIS5_T0_XT2_EXT3_EEENS1_16TensorSizeStrideIS8_Lj4EEEiS8_ --------------------------
	.section	.nv.constant2._ZN2at6native40_GLOBAL__N__2351210d_8_Shape_cu_49f7391c26CatArrayBatchedCopy_contigINS1_10OpaqueTypeILj4EEEjLi4ELi64ELi64EEEvPT_NS1_25CatArrInputTensorMetadataIS5_T0_XT2_EXT3_EEENS1_16TensorSizeStrideIS8_Lj4EEEiS8_,"a",@progbits
	.sectionflags	@""
	.align	4
.nv.constant2._ZN2at6native40_GLOBAL__N__2351210d_8_Shape_cu_49f7391c26CatArrayBatchedCopy_contigINS1_10OpaqueTypeILj4EEEjLi4ELi64ELi64EEEvPT_NS1_25CatArrInputTensorMetadataIS5_T0_XT2_EXT3_EEENS1_16TensorSizeStrideIS8_Lj4EEEiS8_:
        /*0000*/ 	.byte	0x08, 0x00, 0x00, 0x00, 0x00, 0x00, 0x00, 0x00


//--------------------- .nv.constant0._ZN2at6native40_GLOBAL__N__2351210d_8_Shape_cu_49f7391c26CatArrayBatchedCopy_contigINS1_10OpaqueTypeILj4EEEjLi4ELi64ELi64EEEvPT_NS1_25CatArrInputTensorMetadataIS5_T0_XT2_EXT3_EEENS1_16TensorSizeStrideIS8_Lj4EEEiS8_ --------------------------
	.section	.nv.constant0._ZN2at6native40_GLOBAL__N__2351210d_8_Shape_cu_49f7391c26CatArrayBatchedCopy_contigINS1_10OpaqueTypeILj4EEEjLi4ELi64ELi64EEEvPT_NS1_25CatArrInputTensorMetadataIS5_T0_XT2_EXT3_EEENS1_16TensorSizeStrideIS8_Lj4EEEiS8_,"a",@progbits
	.sectionflags	@""
	.align	4
.nv.constant0._ZN2at6native40_GLOBAL__N__2351210d_8_Shape_cu_49f7391c26CatArrayBatchedCopy_contigINS1_10OpaqueTypeILj4EEEjLi4ELi64ELi64EEEvPT_NS1_25CatArrInputTensorMetadataIS5_T0_XT2_EXT3_EEENS1_16TensorSizeStrideIS8_Lj4EEEiS8_:
	.zero		3792


//--------------------- .nv.constant2._ZN2at6native40_GLOBAL__N__2351210d_8_Shape_cu_49f7391c35CatArrayBatchedCopy_alignedK_contigINS1_10OpaqueTypeILj4EEEjLi4ELi64ELi64ELi8EEEvPT_NS1_25CatArrInputTensorMetadataIS5_T0_XT2_EXT3_EEENS1_16TensorSizeStrideIS8_Lj4EEEiS8_ --------------------------
	.section	.nv.constant2._ZN2at6native40_GLOBAL__N__2351210d_8_Shape_cu_49f7391c35CatArrayBatchedCopy_alignedK_contigINS1_10OpaqueTypeILj4EEEjLi4ELi64ELi64ELi8EEEvPT_NS1_25CatArrInputTensorMetadataIS5_T0_XT2_EXT3_EEENS1_16TensorSizeStrideIS8_Lj4EEEiS8_,"a",@progbits
	.sectionflags	@""
	.align	4
.nv.constant2._ZN2at6native40_GLOBAL__N__2351210d_8_Shape_cu_49f7391c35CatArrayBatchedCopy_alignedK_contigINS1_10OpaqueTypeILj4EEEjLi4ELi64ELi64ELi8EEEvPT_NS1_25CatArrInputTensorMetadataIS5_T0_XT2_EXT3_EEENS1_16TensorSizeStrideIS8_Lj4EEEiS8_:
        /*0000*/ 	.byte	0x08, 0x00, 0x00, 0x00, 0x00, 0x00, 0x00, 0x00


//--------------------- .nv.constant0._ZN2at6native40_GLOBAL__N__2351210d_8_Shape_cu_49f7391c35CatArrayBatchedCopy_alignedK_contigINS1_10OpaqueTypeILj4EEEjLi4ELi64ELi64ELi8EEEvPT_NS1_25CatArrInputTensorMetadataIS5_T0_XT2_EXT3_EEENS1_16TensorSizeStrideIS8_Lj4EEEiS8_ --------------------------
	.section	.nv.constant0._ZN2at6native40_GLOBAL__N__2351210d_8_Shape_cu_49f7391c35CatArrayBatchedCopy_alignedK_contigINS1_10OpaqueTypeILj4EEEjLi4ELi64ELi64ELi8EEEvPT_NS1_25CatArrInputTensorMetadataIS5_T0_XT2_EXT3_EEENS1_16TensorSizeStrideIS8_Lj4EEEiS8_,"a",@progbits
	.sectionflags	@""
	.align	4
.nv.constant0._ZN2at6native40_GLOBAL__N__2351210d_8_Shape_cu_49f7391c35CatArrayBatchedCopy_alignedK_contigINS1_10OpaqueTypeILj4EEEjLi4ELi64ELi64ELi8EEEvPT_NS1_25CatArrInputTensorMetadataIS5_T0_XT2_EXT3_EEENS1_16TensorSizeStrideIS8_Lj4EEEiS8_:
	.zero		3792


//--------------------- .nv.constant2._ZN2at6native40_GLOBAL__N__2351210d_8_Shape_cu_49f7391c35CatArrayBatchedCopy_alignedK_contigINS1_10OpaqueTypeILj4EEEjLi4ELi64ELi64ELi16EEEvPT_NS1_25CatArrInputTensorMetadataIS5_T0_XT2_EXT3_EEENS1_16TensorSizeStrideIS8_Lj4EEEiS8_ --------------------------
	.section	.nv.constant2._ZN2at6native40_GLOBAL__N__2351210d_8_Shape_cu_49f7391c35CatArrayBatchedCopy_alignedK_contigINS1_10OpaqueTypeILj4EEEjLi4ELi64ELi64ELi16EEEvPT_NS1_25CatArrInputTensorMetadataIS5_T0_XT2_EXT3_EEENS1_16TensorSizeStrideIS8_Lj4EEEiS8_,"a",@progbits
	.sectionflags	@""
	.align	4
.nv.constant2._ZN2at6native40_GLOBAL__N__2351210d_8_Shape_cu_49f7391c35CatArrayBatchedCopy_alignedK_contigINS1_10OpaqueTypeILj4EEEjLi4ELi64ELi64ELi16EEEvPT_NS1_25CatArrInputTensorMetadataIS5_T0_XT2_EXT3_EEENS1_16TensorSizeStrideIS8_Lj4EEEiS8_:
        /*0000*/ 	.byte	0x08, 0x00, 0x00, 0x00, 0x00, 0x00, 0x00, 0x00


//--------------------- .nv.constant0._ZN2at6native40_GLOBAL__N__2351210d_8_Shape_cu_49f7391c35CatArrayBatchedCopy_alignedK_contigINS1_10OpaqueTypeILj4EEEjLi4ELi64ELi64ELi16EEEvPT_NS1_25CatArrInputTensorMetadataIS5_T0_XT2_EXT3_EEENS1_16TensorSizeStrideIS8_Lj4EEEiS8_ --------------------------
	.section	.nv.constant0._ZN2at6native40_GLOBAL__N__2351210d_8_Shape_cu_49f7391c35CatArrayBatchedCopy_alignedK_contigINS1_10OpaqueTypeILj4EEEjLi4ELi64ELi64ELi16EEEvPT_NS1_25CatArrInputTensorMetadataIS5_T0_XT2_EXT3_EEENS1_16TensorSizeStrideIS8_Lj4EEEiS8_,"a",@progbits
	.sectionflags	@""
	.align	4
.nv.constant0._ZN2at6native40_GLOBAL__N__2351210d_8_Shape_cu_49f7391c35CatArrayBatchedCopy_alignedK_contigINS1_10OpaqueTypeILj4EEEjLi4ELi64ELi64ELi16EEEvPT_NS1_25CatArrInputTensorMetadataIS5_T0_XT2_EXT3_EEENS1_16TensorSizeStrideIS8_Lj4EEEiS8_:
	.zero		3792


//--------------------- .nv.constant2._ZN2at6native40_GLOBAL__N__2351210d_8_Shape_cu_49f7391c30CatArrayBatchedCopy_vectorizedINS1_10OpaqueTypeILj4EEEjLi4ELi64ELi64ELi16ELi4EEEvPcNS1_25CatArrInputTensorMetadataIT_T0_XT2_EXT3_EEENS1_16TensorSizeStrideIS8_Lj4EEEiS8_ --------------------------
	.section	.nv.constant2._ZN2at6native40_GLOBAL__N__2351210d_8_Shape_cu_49f7391c30CatArrayBatchedCopy_vectorizedINS1_10OpaqueTypeILj4EEEjLi4ELi64ELi64ELi16ELi4EEEvPcNS1_25CatArrInputTensorMetadataIT_T0_XT2_EXT3_EEENS1_16TensorSizeStrideIS8_Lj4EEEiS8_,"a",@progbits
	.sectionflags	@""
	.align	4
.nv.constant2._ZN2at6native40_GLOBAL__N__2351210d_8_Shape_cu_49f7391c30CatArrayBatchedCopy_vectorizedINS1_10OpaqueTypeILj4EEEjLi4ELi64ELi64ELi16ELi4EEEvPcNS1_25CatArrInputTensorMetadataIT_T0_XT2_EXT3_EEENS1_16TensorSizeStrideIS8_Lj4EEEiS8_:
        /*0000*/ 	.byte	0x08, 0x00, 0x00, 0x00, 0x00, 0x00, 0x00, 0x00


//--------------------- .nv.constant0._ZN2at6native40_GLOBAL__N__2351210d_8_Shape_cu_49f7391c30CatArrayBatchedCopy_vectorizedINS1_10OpaqueTypeILj4EEEjLi4ELi64ELi64ELi16ELi4EEEvPcNS1_25CatArrInputTensorMetadataIT_T0_XT2_EXT3_EEENS1_16TensorSizeStrideIS8_Lj4EEEiS8_ --------------------------
	.section	.nv.constant0._ZN2at6native40_GLOBAL__N__2351210d_8_Shape_cu_49f7391c30CatArrayBatchedCopy_vectorizedINS1_10OpaqueTypeILj4EEEjLi4ELi64ELi64ELi16ELi4EEEvPcNS1_25CatArrInputTensorMetadataIT_T0_XT2_EXT3_EEENS1_16TensorSizeStrideIS8_Lj4EEEiS8_,"a",@progbits
	.sectionflags	@""
	.align	4
.nv.constant0._ZN2at6native40_GLOBAL__N__2351210d_8_Shape_cu_49f7391c30CatArrayBatchedCopy_vectorizedINS1_10OpaqueTypeILj4EEEjLi4ELi64ELi64ELi16ELi4EEEvPcNS1_25CatArrInputTensorMetadataIT_T0_XT2_EXT3_EEENS1_16TensorSizeStrideIS8_Lj4EEEiS8_:
	.zero		3792


//--------------------- .nv.constant2._ZN2at6native40_GLOBAL__N__2351210d_8_Shape_cu_49f7391c19CatArrayBatchedCopyINS1_10OpaqueTypeILj4EEEjLi3ELi64ELi64EEEvPT_NS1_25CatArrInputTensorMetadataIS5_T0_XT2_EXT3_EEENS1_16TensorSizeStrideIS8_Lj4EEEiS8_ --------------------------
	.section	.nv.constant2._ZN2at6native40_GLOBAL__N__2351210d_8_Shape_cu_49f7391c19CatArrayBatchedCopyINS1_10OpaqueTypeILj4EEEjLi3ELi64ELi64EEEvPT_NS1_25CatArrInputTensorMetadataIS5_T0_XT2_EXT3_EEENS1_16TensorSizeStrideIS8_Lj4EEEiS8_,"a",@progbits
	.sectionflags	@""
	.align	4
.nv.constant2._ZN2at6native40_GLOBAL__N__2351210d_8_Shape_cu_49f7391c19CatArrayBatchedCopyINS1_10OpaqueTypeILj4EEEjLi3ELi64ELi64EEEvPT_NS1_25CatArrInputTensorMetadataIS5_T0_XT2_EXT3_EEENS1_16TensorSizeStrideIS8_Lj4EEEiS8_:
        /*0000*/ 	.byte	0x08, 0x00, 0x00, 0x00, 0x00, 0x00, 0x00, 0x00


//--------------------- .nv.constant0._ZN2at6native40_GLOBAL__N__2351210d_8_Shape_cu_49f7391c19CatArrayBatchedCopyINS1_10OpaqueTypeILj4EEEjLi3ELi64ELi64EEEvPT_NS1_25CatArrInputTensorMetadataIS5_T0_XT2_EXT3_EEENS1_16TensorSizeStrideIS8_Lj4EEEiS8_ --------------------------
	.section	.nv.constant0._ZN2at6native40_GLOBAL__N__2351210d_8_Shape_cu_49f7391c19CatArrayBatchedCopyINS1_10OpaqueTypeILj4EEEjLi3ELi64ELi64EEEvPT_NS1_25CatArrInputTensorMetadataIS5_T0_XT2_EXT3_EEENS1_16TensorSizeStrideIS8_Lj4EEEiS8_,"a",@progbits
	.sectionflags	@""
	.align	4
.nv.constant0._ZN2at6native40_GLOBAL__N__2351210d_8_Shape_cu_49f7391c19CatArrayBatchedCopyINS1_10OpaqueTypeILj4EEEjLi3ELi64ELi64EEEvPT_NS1_25CatArrInputTensorMetadataIS5_T0_XT2_EXT3_EEENS1_16TensorSizeStrideIS8_Lj4EEEiS8_:
	.zero		3792


//--------------------- .nv.constant2._ZN2at6native40_GLOBAL__N__2351210d_8_Shape_cu_49f7391c26CatArrayBatchedCopy_contigINS1_10OpaqueTypeILj4EEEjLi3ELi64ELi64EEEvPT_NS1_25CatArrInputTensorMetadataIS5_T0_XT2_EXT3_EEENS1_16TensorSizeStrideIS8_Lj4EEEiS8_ --------------------------
	.section	.nv.constant2._ZN2at6native40_GLOBAL__N__2351210d_8_Shape_cu_49f7391c26CatArrayBatchedCopy_contigINS1_10OpaqueTypeILj4EEEjLi3ELi64ELi64EEEvPT_NS1_25CatArrInputTensorMetadataIS5_T0_XT2_EXT3_EEENS1_16TensorSizeStrideIS8_Lj4EEEiS8_,"a",@progbits
	.sectionflags	@""
	.align	4
.nv.constant2._ZN2at6native40_GLOBAL__N__2351210d_8_Shape_cu_49f7391c26CatArrayBatchedCopy_contigINS1_10OpaqueTypeILj4EEEjLi3ELi64ELi64EEEvPT_NS1_25CatArrInputTensorMetadataIS5_T0_XT2_EXT3_EEENS1_16TensorSizeStrideIS8_Lj4EEEiS8_:
        /*0000*/ 	.byte	0x08, 0x00, 0x00, 0x00, 0x00, 0x00, 0x00, 0x00


//--------------------- .nv.constant0._ZN2at6native40_GLOBAL__N__2351210d_8_Shape_cu_49f7391c26CatArrayBatchedCopy_contigINS1_10OpaqueTypeILj4EEEjLi3ELi64ELi64EEEvPT_NS1_25CatArrInputTensorMetadataIS5_T0_XT2_EXT3_EEENS1_16TensorSizeStrideIS8_Lj4EEEiS8_ --------------------------
	.section	.nv.constant0._ZN2at6native40_GLOBAL__N__2351210d_8_Shape_cu_49f7391c26CatArrayBatchedCopy_contigINS1_10OpaqueTypeILj4EEEjLi3ELi64ELi64EEEvPT_NS1_25CatArrInputTensorMetadataIS5_T0_XT2_EXT3_EEENS1_16TensorSizeStrideIS8_Lj4EEEiS8_,"a",@progbits
	.sectionflags	@""
	.align	4
.nv.constant0._ZN2at6native40_GLOBAL__N__2351210d_8_Shape_cu_49f7391c26CatArrayBatchedCopy_contigINS1_10OpaqueTypeILj4EEEjLi3ELi64ELi64EEEvPT_NS1_25CatArrInputTensorMetadataIS5_T0_XT2_EXT3_EEENS1_16TensorSizeStrideIS8_Lj4EEEiS8_:
	.zero		3792


//--------------------- .nv.constant2._ZN2at6native40_GLOBAL__N__2351210d_8_Shape_cu_49f7391c35CatArrayBatchedCopy_alignedK_contigINS1_10OpaqueTypeILj4EEEjLi3ELi64ELi64ELi8EEEvPT_NS1_25CatArrInputTensorMetadataIS5_T0_XT2_EXT3_EEENS1_16TensorSizeStrideIS8_Lj4EEEiS8_ --------------------------
	.section	.nv.constant2._ZN2at6native40_GLOBAL__N__2351210d_8_Shape_cu_49f7391c35CatArrayBatchedCopy_alignedK_contigINS1_10OpaqueTypeILj4EEEjLi3ELi64ELi64ELi8EEEvPT_NS1_25CatArrInputTensorMetadataIS5_T0_XT2_EXT3_EEENS1_16TensorSizeStrideIS8_Lj4EEEiS8_,"a",@progbits
	.sectionflags	@""
	.align	4
.nv.constant2._ZN2at6native40_GLOBAL__N__2351210d_8_Shape_cu_49f7391c35CatArrayBatchedCopy_alignedK_contigINS1_10OpaqueTypeILj4EEEjLi3ELi64ELi64ELi8EEEvPT_NS1_25CatArrInputTensorMetadataIS5_T0_XT2_EXT3_EEENS1_16TensorSizeStrideIS8_Lj4EEEiS8_:
        /*0000*/ 	.byte	0x08, 0x00, 0x00, 0x00, 0x00, 0x00, 0x00, 0x00


//--------------------- .nv.constant0._ZN2at6native40_GLOBAL__N__2351210d_8_Shape_cu_49f7391c35CatArrayBatchedCopy_alignedK_contigINS1_10OpaqueTypeILj4EEEjLi3ELi64ELi64ELi8EEEvPT_NS1_25CatArrInputTensorMetadataIS5_T0_XT2_EXT3_EEENS1_16TensorSizeStrideIS8_Lj4EEEiS8_ --------------------------
	.section	.nv.constant0._ZN2at6native40_GLOBAL__N__2351210d_8_Shape_cu_49f7391c35CatArrayBatchedCopy_alignedK_contigINS1_10OpaqueTypeILj4EEEjLi3ELi64ELi64ELi8EEEvPT_NS1_25CatArrInputTensorMetadataIS5_T0_XT2_EXT3_EEENS1_16TensorSizeStrideIS8_Lj4EEEiS8_,"a",@progbits
	.sectionflags	@""
	.align	4
.nv.constant0._ZN2at6native40_GLOBAL__N__2351210d_8_Shape_cu_49f7391c35CatArrayBatchedCopy_alignedK_contigINS1_10OpaqueTypeILj4EEEjLi3ELi64ELi64ELi8EEEvPT_NS1_25CatArrInputTensorMetadataIS5_T0_XT2_EXT3_EEENS1_16TensorSizeStrideIS8_Lj4EEEiS8_:
	.zero		3792


//--------------------- .nv.constant2._ZN2at6native40_GLOBAL__N__2351210d_8_Shape_cu_49f7391c35CatArrayBatchedCopy_alignedK_contigINS1_10OpaqueTypeILj4EEEjLi3ELi64ELi64ELi16EEEvPT_NS1_25CatArrInputTensorMetadataIS5_T0_XT2_EXT3_EEENS1_16TensorSizeStrideIS8_Lj4EEEiS8_ --------------------------
	.section	.nv.constant2._ZN2at6native40_GLOBAL__N__2351210d_8_Shape_cu_49f7391c35CatArrayBatchedCopy_alignedK_contigINS1_10OpaqueTypeILj4EEEjLi3ELi64ELi64ELi16EEEvPT_NS1_25CatArrInputTensorMetadataIS5_T0_XT2_EXT3_EEENS1_16TensorSizeStrideIS8_Lj4EEEiS8_,"a",@progbits
	.sectionflags	@""
	.align	4
.nv.constant2._ZN2at6native40_GLOBAL__N__2351210d_8_Shape_cu_49f7391c35CatArrayBatchedCopy_alignedK_contigINS1_10OpaqueTypeILj4EEEjLi3ELi64ELi64ELi16EEEvPT_NS1_25CatArrInputTensorMetadataIS5_T0_XT2_EXT3_EEENS1_16TensorSizeStrideIS8_Lj4EEEiS8_:
        /*0000*/ 	.byte	0x08, 0x00, 0x00, 0x00, 0x00, 0x00, 0x00, 0x00


//--------------------- .nv.constant0._ZN2at6native40_GLOBAL__N__2351210d_8_Shape_cu_49f7391c35CatArrayBatchedCopy_alignedK_contigINS1_10OpaqueTypeILj4EEEjLi3ELi64ELi64ELi16EEEvPT_NS1_25CatArrInputTensorMetadataIS5_T0_XT2_EXT3_EEENS1_16TensorSizeStrideIS8_Lj4EEEiS8_ --------------------------
	.section	.nv.constant0._ZN2at6native40_GLOBAL__N__2351210d_8_Shape_cu_49f7391c35CatArrayBatchedCopy_alignedK_contigINS1_10OpaqueTypeILj4EEEjLi3ELi64ELi64ELi16EEEvPT_NS1_25CatArrInputTensorMetadataIS5_T0_XT2_EXT3_EEENS1_16TensorSizeStrideIS8_Lj4EEEiS8_,"a",@progbits
	.sectionflags	@""
	.align	4
.nv.constant0._ZN2at6native40_GLOBAL__N__2351210d_8_Shape_cu_49f7391c35CatArrayBatchedCopy_alignedK_contigINS1_10OpaqueTypeILj4EEEjLi3ELi64ELi64ELi16EEEvPT_NS1_25CatArrInputTensorMetadataIS5_T0_XT2_EXT3_EEENS1_16TensorSizeStrideIS8_Lj4EEEiS8_:
	.zero		3792


//--------------------- .nv.constant2._ZN2at6native40_GLOBAL__N__2351210d_8_Shape_cu_49f7391c30CatArrayBatchedCopy_vectorizedINS1_10OpaqueTypeILj4EEEjLi3ELi64ELi64ELi16ELi4EEEvPcNS1_25CatArrInputTensorMetadataIT_T0_XT2_EXT3_EEENS1_16TensorSizeStrideIS8_Lj4EEEiS8_ --------------------------
	.section	.nv.constant2._ZN2at6native40_GLOBAL__N__2351210d_8_Shape_cu_49f7391c30CatArrayBatchedCopy_vectorizedINS1_10OpaqueTypeILj4EEEjLi3ELi64ELi64ELi16ELi4EEEvPcNS1_25CatArrInputTensorMetadataIT_T0_XT2_EXT3_EEENS1_16TensorSizeStrideIS8_Lj4EEEiS8_,"a",@progbits
	.sectionflags	@""
	.align	4
.nv.constant2._ZN2at6native40_GLOBAL__N__2351210d_8_Shape_cu_49f7391c30CatArrayBatchedCopy_vectorizedINS1_10OpaqueTypeILj4EEEjLi3ELi64ELi64ELi16ELi4EEEvPcNS1_25CatArrInputTensorMetadataIT_T0_XT2_EXT3_EEENS1_16TensorSizeStrideIS8_Lj4EEEiS8_:
        /*0000*/ 	.byte	0x08, 0x00, 0x00, 0x00, 0x00, 0x00, 0x00, 0x00


//--------------------- .nv.constant0._ZN2at6native40_GLOBAL__N__2351210d_8_Shape_cu_49f7391c30CatArrayBatchedCopy_vectorizedINS1_10OpaqueTypeILj4EEEjLi3ELi64ELi64ELi16ELi4EEEvPcNS1_25CatArrInputTensorMetadataIT_T0_XT2_EXT3_EEENS1_16TensorSizeStrideIS8_Lj4EEEiS8_ --------------------------
	.section	.nv.constant0._ZN2at6native40_GLOBAL__N__2351210d_8_Shape_cu_49f7391c30CatArrayBatchedCopy_vectorizedINS1_10OpaqueTypeILj4EEEjLi3ELi64ELi64ELi16ELi4EEEvPcNS1_25CatArrInputTensorMetadataIT_T0_XT2_EXT3_EEENS1_16TensorSizeStrideIS8_Lj4EEEiS8_,"a",@progbits
	.sectionflags	@""
	.align	4
.nv.constant0._ZN2at6native40_GLOBAL__N__2351210d_8_Shape_cu_49f7391c30CatArrayBatchedCopy_vectorizedINS1_10OpaqueTypeILj4EEEjLi3ELi64ELi64ELi16ELi4EEEvPcNS1_25CatArrInputTensorMetadataIT_T0_XT2_EXT3_EEENS1_16TensorSizeStrideIS8_Lj4EEEiS8_:
	.zero		3792


//--------------------- .nv.constant2._ZN2at6native40_GLOBAL__N__2351210d_8_Shape_cu_49f7391c19CatArrayBatchedCopyINS1_10OpaqueTypeILj4EEEjLi2ELi64ELi64EEEvPT_NS1_25CatArrInputTensorMetadataIS5_T0_XT2_EXT3_EEENS1_16TensorSizeStrideIS8_Lj4EEEiS8_ --------------------------
	.section	.nv.constant2._ZN2at6native40_GLOBAL__N__2351210d_8_Shape_cu_49f7391c19CatArrayBatchedCopyINS1_10OpaqueTypeILj4EEEjLi2ELi64ELi64EEEvPT_NS1_25CatArrInputTensorMetadataIS5_T0_XT2_EXT3_EEENS1_16TensorSizeStrideIS8_Lj4EEEiS8_,"a",@progbits
	.sectionflags	@""
	.align	4
.nv.constant2._ZN2at6native40_GLOBAL__N__2351210d_8_Shape_cu_49f7391c19CatArrayBatchedCopyINS1_10OpaqueTypeILj4EEEjLi2ELi64ELi64EEEvPT_NS1_25CatArrInputTensorMetadataIS5_T0_XT2_EXT3_EEENS1_16TensorSizeStrideIS8_Lj4EEEiS8_:
        /*0000*/ 	.byte	0x08, 0x00, 0x00, 0x00, 0x00, 0x00, 0x00, 0x00


//--------------------- .nv.constant0._ZN2at6native40_GLOBAL__N__2351210d_8_Shape_cu_49f7391c19CatArrayBatchedCopyINS1_10OpaqueTypeILj4EEEjLi2ELi64ELi64EEEvPT_NS1_25CatArrInputTensorMetadataIS5_T0_XT2_EXT3_EEENS1_16TensorSizeStrideIS8_Lj4EEEiS8_ --------------------------
	.section	.nv.constant0._ZN2at6native40_GLOBAL__N__2351210d_8_Shape_cu_49f7391c19CatArrayBatchedCopyINS1_10OpaqueTypeILj4EEEjLi2ELi64ELi64EEEvPT_NS1_25CatArrInputTensorMetadataIS5_T0_XT2_EXT3_EEENS1_16TensorSizeStrideIS8_Lj4EEEiS8_,"a",@progbits
	.sectionflags	@""
	.align	4
.nv.constant0._ZN2at6native40_GLOBAL__N__2351210d_8_Shape_cu_49f7391c19CatArrayBatchedCopyINS1_10OpaqueTypeILj4EEEjLi2ELi64ELi64EEEvPT_NS1_25CatArrInputTensorMetadataIS5_T0_XT2_EXT3_EEENS1_16TensorSizeStrideIS8_Lj4EEEiS8_:
	.zero		3792


//--------------------- .nv.constant2._ZN2at6native40_GLOBAL__N__2351210d_8_Shape_cu_49f7391c26CatArrayBatchedCopy_contigINS1_10OpaqueTypeILj4EEEjLi2ELi64ELi64EEEvPT_NS1_25CatArrInputTensorMetadataIS5_T0_XT2_EXT3_EEENS1_16TensorSizeStrideIS8_Lj4EEEiS8_ --------------------------
	.section	.nv.constant2._ZN2at6native40_GLOBAL__N__2351210d_8_Shape_cu_49f7391c26CatArrayBatchedCopy_contigINS1_10OpaqueTypeILj4EEEjLi2ELi64ELi64EEEvPT_NS1_25CatArrInputTensorMetadataIS5_T0_XT2_EXT3_EEENS1_16TensorSizeStrideIS8_Lj4EEEiS8_,"a",@progbits
	.sectionflags	@""
	.align	4
.nv.constant2._ZN2at6native40_GLOBAL__N__2351210d_8_Shape_cu_49f7391c26CatArrayBatchedCopy_contigINS1_10OpaqueTypeILj4EEEjLi2ELi64ELi64EEEvPT_NS1_25CatArrInputTensorMetadataIS5_T0_XT2_EXT3_EEENS1_16TensorSizeStrideIS8_Lj4EEEiS8_:
        /*0000*/ 	.byte	0x08, 0x00, 0x00, 0x00, 0x00, 0x00, 0x00, 0x00


//--------------------- .nv.constant0._ZN2at6native40_GLOBAL__N__2351210d_8_Shape_cu_49f7391c26CatArrayBatchedCopy_contigINS1_10OpaqueTypeILj4EEEjLi2ELi64ELi64EEEvPT_NS1_25CatArrInputTensorMetadataIS5_T0_XT2_EXT3_EEENS1_16TensorSizeStrideIS8_Lj4EEEiS8_ --------------------------
	.section	.nv.constant0._ZN2at6native40_GLOBAL__N__2351210d_8_Shape_cu_49f7391c26CatArrayBatchedCopy_contigINS1_10OpaqueTypeILj4EEEjLi2ELi64ELi64EEEvPT_NS1_25CatArrInputTensorMetadataIS5_T0_XT2_EXT3_EEENS1_16TensorSizeStrideIS8_Lj4EEEiS8_,"a",@progbits
	.sectionflags	@""
	.align	4
.nv.constant0._ZN2at6native40_GLOBAL__N__2351210d_8_Shape_cu_49f7391c26CatArrayBatchedCopy_contigINS1_10OpaqueTypeILj4EEEjLi2ELi64ELi64EEEvPT_NS1_25CatArrInputTensorMetadataIS5_T0_XT2_EXT3_EEENS1_16TensorSizeStrideIS8_Lj4EEEiS8_:
	.zero		3792


//--------------------- .nv.constant2._ZN2at6native40_GLOBAL__N__2351210d_8_Shape_cu_49f7391c35CatArrayBatchedCopy_alignedK_contigINS1_10OpaqueTypeILj4EEEjLi2ELi64ELi64ELi8EEEvPT_NS1_25CatArrInputTensorMetadataIS5_T0_XT2_EXT3_EEENS1_16TensorSizeStrideIS8_Lj4EEEiS8_ --------------------------
	.section	.nv.constant2._ZN2at6native40_GLOBAL__N__2351210d_8_Shape_cu_49f7391c35CatArrayBatchedCopy_alignedK_contigINS1_10OpaqueTypeILj4EEEjLi2ELi64ELi64ELi8EEEvPT_NS1_25CatArrInputTensorMetadataIS5_T0_XT2_EXT3_EEENS1_16TensorSizeStrideIS8_Lj4EEEiS8_,"a",@progbits
	.sectionflags	@""
	.align	4
.nv.constant2._ZN2at6native40_GLOBAL__N__2351210d_8_Shape_cu_49f7391c35CatArrayBatchedCopy_alignedK_contigINS1_10OpaqueTypeILj4EEEjLi2ELi64ELi64ELi8EEEvPT_NS1_25CatArrInputTensorMetadataIS5_T0_XT2_EXT3_EEENS1_16TensorSizeStrideIS8_Lj4EEEiS8_:
        /*0000*/ 	.byte	0x08, 0x00, 0x00, 0x00, 0x00, 0x00, 0x00, 0x00


//--------------------- .nv.constant0._ZN2at6native40_GLOBAL__N__2351210d_8_Shape_cu_49f7391c35CatArrayBatchedCopy_alignedK_contigINS1_10OpaqueTypeILj4EEEjLi2ELi64ELi64ELi8EEEvPT_NS1_25CatArrInputTensorMetadataIS5_T0_XT2_EXT3_EEENS1_16TensorSizeStrideIS8_Lj4EEEiS8_ --------------------------
	.section	.nv.constant0._ZN2at6native40_GLOBAL__N__2351210d_8_Shape_cu_49f7391c35CatArrayBatchedCopy_alignedK_contigINS1_10OpaqueTypeILj4EEEjLi2ELi64ELi64ELi8EEEvPT_NS1_25CatArrInputTensorMetadataIS5_T0_XT2_EXT3_EEENS1_16TensorSizeStrideIS8_Lj4EEEiS8_,"a",@progbits
	.sectionflags	@""
	.align	4
.nv.constant0._ZN2at6native40_GLOBAL__N__2351210d_8_Shape_cu_49f7391c35CatArrayBatchedCopy_alignedK_contigINS1_10OpaqueTypeILj4EEEjLi2ELi64ELi64ELi8EEEvPT_NS1_25CatArrInputTensorMetadataIS5_T0_XT2_EXT3_EEENS1_16TensorSizeStrideIS8_Lj4EEEiS8_:
	.zero		3792


//--------------------- .nv.constant2._ZN2at6native40_GLOBAL__N__2351210d_8_Shape_cu_49f7391c35CatArrayBatchedCopy_alignedK_contigINS1_10OpaqueTypeILj4EEEjLi2ELi64ELi64ELi16EEEvPT_NS1_25CatArrInputTensorMetadataIS5_T0_XT2_EXT3_EEENS1_16TensorSizeStrideIS8_Lj4EEEiS8_ --------------------------
	.section	.nv.constant2._ZN2at6native40_GLOBAL__N__2351210d_8_Shape_cu_49f7391c35CatArrayBatchedCopy_alignedK_contigINS1_10OpaqueTypeILj4EEEjLi2ELi64ELi64ELi16EEEvPT_NS1_25CatArrInputTensorMetadataIS5_T0_XT2_EXT3_EEENS1_16TensorSizeStrideIS8_Lj4EEEiS8_,"a",@progbits
	.sectionflags	@""
	.align	4
.nv.constant2._ZN2at6native40_GLOBAL__N__2351210d_8_Shape_cu_49f7391c35CatArrayBatchedCopy_alignedK_contigINS1_10OpaqueTypeILj4EEEjLi2ELi64ELi64ELi16EEEvPT_NS1_25CatArrInputTensorMetadataIS5_T0_XT2_EXT3_EEENS1_16TensorSizeStrideIS8_Lj4EEEiS8_:
        /*0000*/ 	.byte	0x08, 0x00, 0x00, 0x00, 0x00, 0x00, 0x00, 0x00


//--------------------- .nv.constant0._ZN2at6native40_GLOBAL__N__2351210d_8_Shape_cu_49f7391c35CatArrayBatchedCopy_alignedK_contigINS1_10OpaqueTypeILj4EEEjLi2ELi64ELi64ELi16EEEvPT_NS1_25CatArrInputTensorMetadataIS5_T0_XT2_EXT3_EEENS1_16TensorSizeStrideIS8_Lj4EEEiS8_ --------------------------
	.section	.nv.constant0._ZN2at6native40_GLOBAL__N__2351210d_8_Shape_cu_49f7391c35CatArrayBatchedCopy_alignedK_contigINS1_10OpaqueTypeILj4EEEjLi2ELi64ELi64ELi16EEEvPT_NS1_25CatArrInputTensorMetadataIS5_T0_XT2_EXT3_EEENS1_16TensorSizeStrideIS8_Lj4EEEiS8_,"a",@progbits
	.sectionflags	@""
	.align	4
.nv.constant0._ZN2at6native40_GLOBAL__N__2351210d_8_Shape_cu_49f7391c35CatArrayBatchedCopy_alignedK_contigINS1_10OpaqueTypeILj4EEEjLi2ELi64ELi64ELi16EEEvPT_NS1_25CatArrInputTensorMetadataIS5_T0_XT2_EXT3_EEENS1_16TensorSizeStrideIS8_Lj4EEEiS8_:
	.zero		3792


//--------------------- .nv.constant2._ZN2at6native40_GLOBAL__N__2351210d_8_Shape_cu_49f7391c30CatArrayBatchedCopy_vectorizedINS1_10OpaqueTypeILj4EEEjLi2ELi64ELi64ELi16ELi4EEEvPcNS1_25CatArrInputTensorMetadataIT_T0_XT2_EXT3_EEENS1_16TensorSizeStrideIS8_Lj4EEEiS8_ --------------------------
	.section	.nv.constant2._ZN2at6native40_GLOBAL__N__2351210d_8_Shape_cu_49f7391c30CatArrayBatchedCopy_vectorizedINS1_10OpaqueTypeILj4EEEjLi2ELi64ELi64ELi16ELi4EEEvPcNS1_25CatArrInputTensorMetadataIT_T0_XT2_EXT3_EEENS1_16TensorSizeStrideIS8_Lj4EEEiS8_,"a",@progbits
	.sectionflags	@""
	.align	4
.nv.constant2._ZN2at6native40_GLOBAL__N__2351210d_8_Shape_cu_49f7391c30CatArrayBatchedCopy_vectorizedINS1_10OpaqueTypeILj4EEEjLi2ELi64ELi64ELi16ELi4EEEvPcNS1_25CatArrInputTensorMetadataIT_T0_XT2_EXT3_EEENS1_16TensorSizeStrideIS8_Lj4EEEiS8_:
        /*0000*/ 	.byte	0x08, 0x00, 0x00, 0x00, 0x00, 0x00, 0x00, 0x00


//--------------------- .nv.constant0._ZN2at6native40_GLOBAL__N__2351210d_8_Shape_cu_49f7391c30CatArrayBatchedCopy_vectorizedINS1_10OpaqueTypeILj4EEEjLi2ELi64ELi64ELi16ELi4EEEvPcNS1_25CatArrInputTensorMetadataIT_T0_XT2_EXT3_EEENS1_16TensorSizeStrideIS8_Lj4EEEiS8_ --------------------------
	.section	.nv.constant0._ZN2at6native40_GLOBAL__N__2351210d_8_Shape_cu_49f7391c30CatArrayBatchedCopy_vectorizedINS1_10OpaqueTypeILj4EEEjLi2ELi64ELi64ELi16ELi4EEEvPcNS1_25CatArrInputTensorMetadataIT_T0_XT2_EXT3_EEENS1_16TensorSizeStrideIS8_Lj4EEEiS8_,"a",@progbits
	.sectionflags	@""
	.align	4
.nv.constant0._ZN2at6native40_GLOBAL__N__2351210d_8_Shape_cu_49f7391c30CatArrayBatchedCopy_vectorizedINS1_10OpaqueTypeILj4EEEjLi2ELi64ELi64ELi16ELi4EEEvPcNS1_25CatArrInputTensorMetadataIT_T0_XT2_EXT3_EEENS1_16TensorSizeStrideIS8_Lj4EEEiS8_:
	.zero		3792


//--------------------- .nv.constant2._ZN2at6native40_GLOBAL__N__2351210d_8_Shape_cu_49f7391c19CatArrayBatchedCopyINS1_10OpaqueTypeILj4EEEjLi1ELi64ELi64EEEvPT_NS1_25CatArrInputTensorMetadataIS5_T0_XT2_EXT3_EEENS1_16TensorSizeStrideIS8_Lj4EEEiS8_ --------------------------
	.section	.nv.constant2._ZN2at6native40_GLOBAL__N__2351210d_8_Shape_cu_49f7391c19CatArrayBatchedCopyINS1_10OpaqueTypeILj4EEEjLi1ELi64ELi64EEEvPT_NS1_25CatArrInputTensorMetadataIS5_T0_XT2_EXT3_EEENS1_16TensorSizeStrideIS8_Lj4EEEiS8_,"a",@progbits
	.sectionflags	@""
	.align	4
.nv.constant2._ZN2at6native40_GLOBAL__N__2351210d_8_Shape_cu_49f7391c19CatArrayBatchedCopyINS1_10OpaqueTypeILj4EEEjLi1ELi64ELi64EEEvPT_NS1_25CatArrInputTensorMetadataIS5_T0_XT2_EXT3_EEENS1_16TensorSizeStrideIS8_Lj4EEEiS8_:
        /*0000*/ 	.byte	0x08, 0x00, 0x00, 0x00, 0x00, 0x00, 0x00, 0x00


//--------------------- .nv.constant0._ZN2at6native40_GLOBAL__N__2351210d_8_Shape_cu_49f7391c19CatArrayBatchedCopyINS1_10OpaqueTypeILj4EEEjLi1ELi64ELi64EEEvPT_NS1_25CatArrInputTensorMetadataIS5_T0_XT2_EXT3_EEENS1_16TensorSizeStrideIS8_Lj4EEEiS8_ --------------------------
	.section	.nv.constant0._ZN2at6native40_GLOBAL__N__2351210d_8_Shape_cu_49f7391c19CatArrayBatchedCopyINS1_10OpaqueTypeILj4EEEjLi1ELi64ELi64EEEvPT_NS1_25CatArrInputTensorMetadataIS5_T0_XT2_EXT3_EEENS1_16TensorSizeStrideIS8_Lj4EEEiS8_,"a",@progbits
	.sectionflags	@""
	.align	4
.nv.constant0._ZN2at6native40_GLOBAL__N__2351210d_8_Shape_cu_49f7391c19CatArrayBatchedCopyINS1_10OpaqueTypeILj4EEEjLi1ELi64ELi64EEEvPT_NS1_25CatArrInputTensorMetadataIS5_T0_XT2_EXT3_EEENS1_16TensorSizeStrideIS8_Lj4EEEiS8_:
	.zero		3792


//--------------------- .nv.constant2._ZN2at6native40_GLOBAL__N__2351210d_8_Shape_cu_49f7391c26CatArrayBatchedCopy_contigINS1_10OpaqueTypeILj4EEEjLi1ELi64ELi64EEEvPT_NS1_25CatArrInputTensorMetadataIS5_T0_XT2_EXT3_EEENS1_16TensorSizeStrideIS8_Lj4EEEiS8_ --------------------------
	.section	.nv.constant2._ZN2at6native40_GLOBAL__N__2351210d_8_Shape_cu_49f7391c26CatArrayBatchedCopy_contigINS1_10OpaqueTypeILj4EEEjLi1ELi64ELi64EEEvPT_NS1_25CatArrInputTensorMetadataIS5_T0_XT2_EXT3_EEENS1_16TensorSizeStrideIS8_Lj4EEEiS8_,"a",@progbits
	.sectionflags	@""
	.align	4
.nv.constant2._ZN2at6native40_GLOBAL__N__2351210d_8_Shape_cu_49f7391c26CatArrayBatchedCopy_contigINS1_10OpaqueTypeILj4EEEjLi1ELi64ELi64EEEvPT_NS1_25CatArrInputTensorMetadataIS5_T0_XT2_EXT3_EEENS1_16TensorSizeStrideIS8_Lj4EEEiS8_:
        /*0000*/ 	.byte	0x08, 0x00, 0x00, 0x00, 0x00, 0x00, 0x00, 0x00


//--------------------- .nv.constant0._ZN2at6native40_GLOBAL__N__2351210d_8_Shape_cu_49f7391c26CatArrayBatchedCopy_contigINS1_10OpaqueTypeILj4EEEjLi1ELi64ELi64EEEvPT_NS1_25CatArrInputTensorMetadataIS5_T0_XT2_EXT3_EEENS1_16TensorSizeStrideIS8_Lj4EEEiS8_ --------------------------
	.section	.nv.constant0._ZN2at6native40_GLOBAL__N__2351210d_8_Shape_cu_49f7391c26CatArrayBatchedCopy_contigINS1_10OpaqueTypeILj4EEEjLi1ELi64ELi64EEEvPT_NS1_25CatArrInputTensorMetadataIS5_T0_XT2_EXT3_EEENS1_16TensorSizeStrideIS8_Lj4EEEiS8_,"a",@progbits
	.sectionflags	@""
	.align	4
.nv.constant0._ZN2at6native40_GLOBAL__N__2351210d_8_Shape_cu_49f7391c26CatArrayBatchedCopy_contigINS1_10OpaqueTypeILj4EEEjLi1ELi64ELi64EEEvPT_NS1_25CatArrInputTensorMetadataIS5_T0_XT2_EXT3_EEENS1_16TensorSizeStrideIS8_Lj4EEEiS8_:
	.zero		3792


//--------------------- .nv.constant2._ZN2at6native40_GLOBAL__N__2351210d_8_Shape_cu_49f7391c35CatArrayBatchedCopy_alignedK_contigINS1_10OpaqueTypeILj4EEEjLi1ELi64ELi64ELi8EEEvPT_NS1_25CatArrInputTensorMetadataIS5_T0_XT2_EXT3_EEENS1_16TensorSizeStrideIS8_Lj4EEEiS8_ --------------------------
	.section	.nv.constant2._ZN2at6native40_GLOBAL__N__2351210d_8_Shape_cu_49f7391c35CatArrayBatchedCopy_alignedK_contigINS1_10OpaqueTypeILj4EEEjLi1ELi64ELi64ELi8EEEvPT_NS1_25CatArrInputTensorMetadataIS5_T0_XT2_EXT3_EEENS1_16TensorSizeStrideIS8_Lj4EEEiS8_,"a",@progbits
	.sectionflags	@""
	.align	4
.nv.constant2._ZN2at6native40_GLOBAL__N__2351210d_8_Shape_cu_49f7391c35CatArrayBatchedCopy_alignedK_contigINS1_10OpaqueTypeILj4EEEjLi1ELi64ELi64ELi8EEEvPT_NS1_25CatArrInputTensorMetadataIS5_T0_XT2_EXT3_EEENS1_16TensorSizeStrideIS8_Lj4EEEiS8_:
        /*0000*/ 	.byte	0x08, 0x00, 0x00, 0x00, 0x00, 0x00, 0x00, 0x00


//--------------------- .nv.constant0._ZN2at6native40_GLOBAL__N__2351210d_8_Shape_cu_49f7391c35CatArrayBatchedCopy_alignedK_contigINS1_10OpaqueTypeILj4EEEjLi1ELi64ELi64ELi8EEEvPT_NS1_25CatArrInputTensorMetadataIS5_T0_XT2_EXT3_EEENS1_16TensorSizeStrideIS8_Lj4EEEiS8_ --------------------------
	.section	.nv.constant0._ZN2at6native40_GLOBAL__N__2351210d_8_Shape_cu_49f7391c35CatArrayBatchedCopy_alignedK_contigINS1_10OpaqueTypeILj4EEEjLi1ELi64ELi64ELi8EEEvPT_NS1_25CatArrInputTensorMetadataIS5_T0_XT2_EXT3_EEENS1_16TensorSizeStrideIS8_Lj4EEEiS8_,"a",@progbits
	.sectionflags	@""
	.align	4
.nv.constant0._ZN2at6native40_GLOBAL__N__2351210d_8_Shape_cu_49f7391c35CatArrayBatchedCopy_alignedK_contigINS1_10OpaqueTypeILj4EEEjLi1ELi64ELi64ELi8EEEvPT_NS1_25CatArrInputTensorMetadataIS5_T0_XT2_EXT3_EEENS1_16TensorSizeStrideIS8_Lj4EEEiS8_:
	.zero		3792


//--------------------- .nv.constant2._ZN2at6native40_GLOBAL__N__2351210d_8_Shape_cu_49f7391c35CatArrayBatchedCopy_alignedK_contigINS1_10OpaqueTypeILj4EEEjLi1ELi64ELi64ELi16EEEvPT_NS1_25CatArrInputTensorMetadataIS5_T0_XT2_EXT3_EEENS1_16TensorSizeStrideIS8_Lj4EEEiS8_ --------------------------
	.section	.nv.constant2._ZN2at6native40_GLOBAL__N__2351210d_8_Shape_cu_49f7391c35CatArrayBatchedCopy_alignedK_contigINS1_10OpaqueTypeILj4EEEjLi1ELi64ELi64ELi16EEEvPT_NS1_25CatArrInputTensorMetadataIS5_T0_XT2_EXT3_EEENS1_16TensorSizeStrideIS8_Lj4EEEiS8_,"a",@progbits
	.sectionflags	@""
	.align	4
.nv.constant2._ZN2at6native40_GLOBAL__N__2351210d_8_Shape_cu_49f7391c35CatArrayBatchedCopy_alignedK_contigINS1_10OpaqueTypeILj4EEEjLi1ELi64ELi64ELi16EEEvPT_NS1_25CatArrInputTensorMetadataIS5_T0_XT2_EXT3_EEENS1_16TensorSizeStrideIS8_Lj4EEEiS8_:
        /*0000*/ 	.byte	0x08, 0x00, 0x00, 0x00, 0x00, 0x00, 0x00, 0x00


//--------------------- .nv.constant0._ZN2at6native40_GLOBAL__N__2351210d_8_Shape_cu_49f7391c35CatArrayBatchedCopy_alignedK_contigINS1_10OpaqueTypeILj4EEEjLi1ELi64ELi64ELi16EEEvPT_NS1_25CatArrInputTensorMetadataIS5_T0_XT2_EXT3_EEENS1_16TensorSizeStrideIS8_Lj4EEEiS8_ --------------------------
	.section	.nv.constant0._ZN2at6native40_GLOBAL__N__2351210d_8_Shape_cu_49f7391c35CatArrayBatchedCopy_alignedK_contigINS1_10OpaqueTypeILj4EEEjLi1ELi64ELi64ELi16EEEvPT_NS1_25CatArrInputTensorMetadataIS5_T0_XT2_EXT3_EEENS1_16TensorSizeStrideIS8_Lj4EEEiS8_,"a",@progbits
	.sectionflags	@""
	.align	4
.nv.constant0._ZN2at6native40_GLOBAL__N__2351210d_8_Shape_cu_49f7391c35CatArrayBatchedCopy_alignedK_contigINS1_10OpaqueTypeILj4EEEjLi1ELi64ELi64ELi16EEEvPT_NS1_25CatArrInputTensorMetadataIS5_T0_XT2_EXT3_EEENS1_16TensorSizeStrideIS8_Lj4EEEiS8_:
	.zero		3792


//--------------------- .nv.constant2._ZN2at6native40_GLOBAL__N__2351210d_8_Shape_cu_49f7391c30CatArrayBatchedCopy_vectorizedINS1_10OpaqueTypeILj4EEEjLi1ELi64ELi64ELi16ELi4EEEvPcNS1_25CatArrInputTensorMetadataIT_T0_XT2_EXT3_EEENS1_16TensorSizeStrideIS8_Lj4EEEiS8_ --------------------------
	.section	.nv.constant2._ZN2at6native40_GLOBAL__N__2351210d_8_Shape_cu_49f7391c30CatArrayBatchedCopy_vectorizedINS1_10OpaqueTypeILj4EEEjLi1ELi64ELi64ELi16ELi4EEEvPcNS1_25CatArrInputTensorMetadataIT_T0_XT2_EXT3_EEENS1_16TensorSizeStrideIS8_Lj4EEEiS8_,"a",@progbits
	.sectionflags	@""
	.align	4
.nv.constant2._ZN2at6native40_GLOBAL__N__2351210d_8_Shape_cu_49f7391c30CatArrayBatchedCopy_vectorizedINS1_10OpaqueTypeILj4EEEjLi1ELi64ELi64ELi16ELi4EEEvPcNS1_25CatArrInputTensorMetadataIT_T0_XT2_EXT3_EEENS1_16TensorSizeStrideIS8_Lj4EEEiS8_:
        /*0000*/ 	.byte	0x08, 0x00, 0x00, 0x00, 0x00, 0x00, 0x00, 0x00


//--------------------- .nv.constant0._ZN2at6native40_GLOBAL__N__2351210d_8_Shape_cu_49f7391c30CatArrayBatchedCopy_vectorizedINS1_10OpaqueTypeILj4EEEjLi1ELi64ELi64ELi16ELi4EEEvPcNS1_25CatArrInputTensorMetadataIT_T0_XT2_EXT3_EEENS1_16TensorSizeStrideIS8_Lj4EEEiS8_ --------------------------
	.section	.nv.constant0._ZN2at6native40_GLOBAL__N__2351210d_8_Shape_cu_49f7391c30CatArrayBatchedCopy_vectorizedINS1_10OpaqueTypeILj4EEEjLi1ELi64ELi64ELi16ELi4EEEvPcNS1_25CatArrInputTensorMetadataIT_T0_XT2_EXT3_EEENS1_16TensorSizeStrideIS8_Lj4EEEiS8_,"a",@progbits
	.sectionflags	@""
	.align	4
.nv.constant0._ZN2at6native40_GLOBAL__N__2351210d_8_Shape_cu_49f7391c30CatArrayBatchedCopy_vectorizedINS1_10OpaqueTypeILj4EEEjLi1ELi64ELi64ELi16ELi4EEEvPcNS1_25CatArrInputTensorMetadataIT_T0_XT2_EXT3_EEENS1_16TensorSizeStrideIS8_Lj4EEEiS8_:
	.zero		3792


//--------------------- .nv.constant2._ZN2at6native40_GLOBAL__N__2351210d_8_Shape_cu_49f7391c19CatArrayBatchedCopyINS1_10OpaqueTypeILj2EEEjLi4ELi64ELi64EEEvPT_NS1_25CatArrInputTensorMetadataIS5_T0_XT2_EXT3_EEENS1_16TensorSizeStrideIS8_Lj4EEEiS8_ --------------------------
	.section	.nv.constant2._ZN2at6native40_GLOBAL__N__2351210d_8_Shape_cu_49f7391c19CatArrayBatchedCopyINS1_10OpaqueTypeILj2EEEjLi4ELi64ELi64EEEvPT_NS1_25CatArrInputTensorMetadataIS5_T0_XT2_EXT3_EEENS1_16TensorSizeStrideIS8_Lj4EEEiS8_,"a",@progbits
	.sectionflags	@""
	.align	4
.nv.constant2._ZN2at6native40_GLOBAL__N__2351210d_8_Shape_cu_49f7391c19CatArrayBatchedCopyINS1_10OpaqueTypeILj2EEEjLi4ELi64ELi64EEEvPT_NS1_25CatArrInputTensorMetadataIS5_T0_XT2_EXT3_EEENS1_16TensorSizeStrideIS8_Lj4EEEiS8_:
        /*0000*/ 	.byte	0x08, 0x00, 0x00, 0x00, 0x00, 0x00, 0x00, 0x00


//--------------------- .nv.constant0._ZN2at6native40_GLOBAL__N__2351210d_8_Shape_cu_49f7391c19CatArrayBatchedCopyINS1_10OpaqueTypeILj2EEEjLi4ELi64ELi64EEEvPT_NS1_25CatArrInputTensorMetadataIS5_T0_XT2_EXT3_EEENS1_16TensorSizeStrideIS8_Lj4EEEiS8_ --------------------------
	.section	.nv.constant0._ZN2at6native40_GLOBAL__N__2351210d_8_Shape_cu_49f7391c19CatArrayBatchedCopyINS1_10OpaqueTypeILj2EEEjLi4ELi64ELi64EEEvPT_NS1_25CatArrInputTensorMetadataIS5_T0_XT2_EXT3_EEENS1_16TensorSizeStrideIS8_Lj4EEEiS8_,"a",@progbits
	.sectionflags	@""
	.align	4
.nv.constant0._ZN2at6native40_GLOBAL__N__2351210d_8_Shape_cu_49f7391c19CatArrayBatchedCopyINS1_10OpaqueTypeILj2EEEjLi4ELi64ELi64EEEvPT_NS1_25CatArrInputTensorMetadataIS5_T0_XT2_EXT3_EEENS1_16TensorSizeStrideIS8_Lj4EEEiS8_:
	.zero		3792


//--------------------- .nv.constant2._ZN2at6native40_GLOBAL__N__2351210d_8_Shape_cu_49f7391c26CatArrayBatchedCopy_contigINS1_10OpaqueTypeILj2EEEjLi4ELi64ELi64EEEvPT_NS1_25CatArrInputTensorMetadataIS5_T0_XT2_EXT3_EEENS1_16TensorSizeStrideIS8_Lj4EEEiS8_ --------------------------
	.section	.nv.constant2._ZN2at6native40_GLOBAL__N__2351210d_8_Shape_cu_49f7391c26CatArrayBatchedCopy_contigINS1_10OpaqueTypeILj2EEEjLi4ELi64ELi64EEEvPT_NS1_25CatArrInputTensorMetadataIS5_T0_XT2_EXT3_EEENS1_16TensorSizeStrideIS8_Lj4EEEiS8_,"a",@progbits
	.sectionflags	@""
	.align	4
.nv.constant2._ZN2at6native40_GLOBAL__N__2351210d_8_Shape_cu_49f7391c26CatArrayBatchedCopy_contigINS1_10OpaqueTypeILj2EEEjLi4ELi64ELi64EEEvPT_NS1_25CatArrInputTensorMetadataIS5_T0_XT2_EXT3_EEENS1_16TensorSizeStrideIS8_Lj4EEEiS8_:
        /*0000*/ 	.byte	0x08, 0x00, 0x00, 0x00, 0x00, 0x00, 0x00, 0x00


//--------------------- .nv.constant0._ZN2at6native40_GLOBAL__N__2351210d_8_Shape_cu_49f7391c26CatArrayBatchedCopy_contigINS1_10OpaqueTypeILj2EEEjLi4ELi64ELi64EEEvPT_NS1_25CatArrInputTensorMetadataIS5_T0_XT2_EXT3_EEENS1_16TensorSizeStrideIS8_Lj4EEEiS8_ --------------------------
	.section	.nv.constant0._ZN2at6native40_GLOBAL__N__2351210d_8_Shape_cu_49f7391c26CatArrayBatchedCopy_contigINS1_10OpaqueTypeILj2EEEjLi4ELi64ELi64EEEvPT_NS1_25CatArrInputTensorMetadataIS5_T0_XT2_EXT3_EEENS1_16TensorSizeStrideIS8_Lj4EEEiS8_,"a",@progbits
	.sectionflags	@""
	.align	4
.nv.constant0._ZN2at6native40_GLOBAL__N__2351210d_8_Shape_cu_49f7391c26CatArrayBatchedCopy_contigINS1_10OpaqueTypeILj2EEEjLi4ELi64ELi64EEEvPT_NS1_25CatArrInputTensorMetadataIS5_T0_XT2_EXT3_EEENS1_16TensorSizeStrideIS8_Lj4EEEiS8_:
	.zero		3792


//--------------------- .nv.constant2._ZN2at6native40_GLOBAL__N__2351210d_8_Shape_cu_49f7391c35CatArrayBatchedCopy_alignedK_contigINS1_10OpaqueTypeILj2EEEjLi4ELi64ELi64ELi8EEEvPT_NS1_25CatArrInputTensorMetadataIS5_T0_XT2_EXT3_EEENS1_16TensorSizeStrideIS8_Lj4EEEiS8_ --------------------------
	.section	.nv.constant2._ZN2at6native40_GLOBAL__N__2351210d_8_Shape_cu_49f7391c35CatArrayBatchedCopy_alignedK_contigINS1_10OpaqueTypeILj2EEEjLi4ELi64ELi64ELi8EEEvPT_NS1_25CatArrInputTensorMetadataIS5_T0_XT2_EXT3_EEENS1_16TensorSizeStrideIS8_Lj4EEEiS8_,"a",@progbits
	.sectionflags	@""
	.align	4
.nv.constant2._ZN2at6native40_GLOBAL__N__2351210d_8_Shape_cu_49f7391c35CatArrayBatchedCopy_alignedK_contigINS1_10OpaqueTypeILj2EEEjLi4ELi64ELi64ELi8EEEvPT_NS1_25CatArrInputTensorMetadataIS5_T0_XT2_EXT3_EEENS1_16TensorSizeStrideIS8_Lj4EEEiS8_:
        /*0000*/ 	.byte	0x08, 0x00, 0x00, 0x00, 0x00, 0x00, 0x00, 0x00


//--------------------- .nv.constant0._ZN2at6native40_GLOBAL__N__2351210d_8_Shape_cu_49f7391c35CatArrayBatchedCopy_alignedK_contigINS1_10OpaqueTypeILj2EEEjLi4ELi64ELi64ELi8EEEvPT_NS1_25CatArrInputTensorMetadataIS5_T0_XT2_EXT3_EEENS1_16TensorSizeStrideIS8_Lj4EEEiS8_ --------------------------
	.section	.nv.constant0._ZN2at6native40_GLOBAL__N__2351210d_8_Shape_cu_49f7391c35CatArrayBatchedCopy_alignedK_contigINS1_10OpaqueTypeILj2EEEjLi4ELi64ELi64ELi8EEEvPT_NS1_25CatArrInputTensorMetadataIS5_T0_XT2_EXT3_EEENS1_16TensorSizeStrideIS8_Lj4EEEiS8_,"a",@progbits
	.sectionflags	@""
	.align	4
.nv.constant0._ZN2at6native40_GLOBAL__N__2351210d_8_Shape_cu_49f7391c35CatArrayBatchedCopy_alignedK_contigINS1_10OpaqueTypeILj2EEEjLi4ELi64ELi64ELi8EEEvPT_NS1_25CatArrInputTensorMetadataIS5_T0_XT2_EXT3_EEENS1_16TensorSizeStrideIS8_Lj4EEEiS8_:
	.zero		3792


//--------------------- .nv.constant2._ZN2at6native40_GLOBAL__N__2351210d_8_Shape_cu_49f7391c35CatArrayBatchedCopy_alignedK_contigINS1_10OpaqueTypeILj2EEEjLi4ELi64ELi64ELi16EEEvPT_NS1_25CatArrInputTensorMetadataIS5_T0_XT2_EXT3_EEENS1_16TensorSizeStrideIS8_Lj4EEEiS8_ --------------------------
	.section	.nv.constant2._ZN2at6native40_GLOBAL__N__2351210d_8_Shape_cu_49f7391c35CatArrayBatchedCopy_alignedK_contigINS1_10OpaqueTypeILj2EEEjLi4ELi64ELi64ELi16EEEvPT_NS1_25CatArrInputTensorMetadataIS5_T0_XT2_EXT3_EEENS1_16TensorSizeStrideIS8_Lj4EEEiS8_,"a",@progbits
	.sectionflags	@""
	.align	4
.nv.constant2._ZN2at6native40_GLOBAL__N__2351210d_8_Shape_cu_49f7391c35CatArrayBatchedCopy_alignedK_contigINS1_10OpaqueTypeILj2EEEjLi4ELi64ELi64ELi16EEEvPT_NS1_25CatArrInputTensorMetadataIS5_T0_XT2_EXT3_EEENS1_16TensorSizeStrideIS8_Lj4EEEiS8_:
        /*0000*/ 	.byte	0x08, 0x00, 0x00, 0x00, 0x00, 0x00, 0x00, 0x00


//--------------------- .nv.constant0._ZN2at6native40_GLOBAL__N__2351210d_8_Shape_cu_49f7391c35CatArrayBatchedCopy_alignedK_contigINS1_10OpaqueTypeILj2EEEjLi4ELi64ELi64ELi16EEEvPT_NS1_25CatArrInputTensorMetadataIS5_T0_XT2_EXT3_EEENS1_16TensorSizeStrideIS8_Lj4EEEiS8_ --------------------------
	.section	.nv.constant0._ZN2at6native40_GLOBAL__N__2351210d_8_Shape_cu_49f7391c35CatArrayBatchedCopy_alignedK_contigINS1_10OpaqueTypeILj2EEEjLi4ELi64ELi64ELi16EEEvPT_NS1_25CatArrInputTensorMetadataIS5_T0_XT2_EXT3_EEENS1_16TensorSizeStrideIS8_Lj4EEEiS8_,"a",@progbits
	.sectionflags	@""
	.align	4
.nv.constant0._ZN2at6native40_GLOBAL__N__2351210d_8_Shape_cu_49f7391c35CatArrayBatchedCopy_alignedK_contigINS1_10OpaqueTypeILj2EEEjLi4ELi64ELi64ELi16EEEvPT_NS1_25CatArrInputTensorMetadataIS5_T0_XT2_EXT3_EEENS1_16TensorSizeStrideIS8_Lj4EEEiS8_:
	.zero		3792


//--------------------- .nv.constant2._ZN2at6native40_GLOBAL__N__2351210d_8_Shape_cu_49f7391c30CatArrayBatchedCopy_vectorizedINS1_10OpaqueTypeILj2EEEjLi4ELi64ELi64ELi16ELi8EEEvPcNS1_25CatArrInputTensorMetadataIT_T0_XT2_EXT3_EEENS1_16TensorSizeStrideIS8_Lj4EEEiS8_ --------------------------
	.section	.nv.constant2._ZN2at6native40_GLOBAL__N__2351210d_8_Shape_cu_49f7391c30CatArrayBatchedCopy_vectorizedINS1_10OpaqueTypeILj2EEEjLi4ELi64ELi64ELi16ELi8EEEvPcNS1_25CatArrInputTensorMetadataIT_T0_XT2_EXT3_EEENS1_16TensorSizeStrideIS8_Lj4EEEiS8_,"a",@progbits
	.sectionflags	@""
	.align	4
.nv.constant2._ZN2at6native40_GLOBAL__N__2351210d_8_Shape_cu_49f7391c30CatArrayBatchedCopy_vectorizedINS1_10OpaqueTypeILj2EEEjLi4ELi64ELi64ELi16ELi8EEEvPcNS1_25CatArrInputTensorMetadataIT_T0_XT2_EXT3_EEENS1_16TensorSizeStrideIS8_Lj4EEEiS8_:
        /*0000*/ 	.byte	0x08, 0x00, 0x00, 0x00, 0x00, 0x00, 0x00, 0x00


//--------------------- .nv.constant0._ZN2at6native40_GLOBAL__N__2351210d_8_Shape_cu_49f7391c30CatArrayBatchedCopy_vectorizedINS1_10OpaqueTypeILj2EEEjLi4ELi64ELi64ELi16ELi8EEEvPcNS1_25CatArrInputTensorMetadataIT_T0_XT2_EXT3_EEENS1_16TensorSizeStrideIS8_Lj4EEEiS8_ --------------------------
	.section	.nv.constant0._ZN2at6native40_GLOBAL__N__2351210d_8_Shape_cu_49f7391c30CatArrayBatchedCopy_vectorizedINS1_10OpaqueTypeILj2EEEjLi4ELi64ELi64ELi16ELi8EEEvPcNS1_25CatArrInputTensorMetadataIT_T0_XT2_EXT3_EEENS1_16TensorSizeStrideIS8_Lj4EEEiS8_,"a",@progbits
	.sectionflags	@""
	.align	4
.nv.constant0._ZN2at6native40_GLOBAL__N__2351210d_8_Shape_cu_49f7391c30CatArrayBatchedCopy_vectorizedINS1_10OpaqueTypeILj2EEEjLi4ELi64ELi64ELi16ELi8EEEvPcNS1_25CatArrInputTensorMetadataIT_T0_XT2_EXT3_EEENS1_16TensorSizeStrideIS8_Lj4EEEiS8_:
	.zero		3792


//--------------------- .nv.constant2._ZN2at6native40_GLOBAL__N__2351210d_8_Shape_cu_49f7391c19CatArrayBatchedCopyINS1_10OpaqueTypeILj2EEEjLi3ELi64ELi64EEEvPT_NS1_25CatArrInputTensorMetadataIS5_T0_XT2_EXT3_EEENS1_16TensorSizeStrideIS8_Lj4EEEiS8_ --------------------------
	.section	.nv.constant2._ZN2at6native40_GLOBAL__N__2351210d_8_Shape_cu_49f7391c19CatArrayBatchedCopyINS1_10OpaqueTypeILj2EEEjLi3ELi64ELi64EEEvPT_NS1_25CatArrInputTensorMetadataIS5_T0_XT2_EXT3_EEENS1_16TensorSizeStrideIS8_Lj4EEEiS8_,"a",@progbits
	.sectionflags	@""
	.align	4
.nv.constant2._ZN2at6native40_GLOBAL__N__2351210d_8_Shape_cu_49f7391c19CatArrayBatchedCopyINS1_10OpaqueTypeILj2EEEjLi3ELi64ELi64EEEvPT_NS1_25CatArrInputTensorMetadataIS5_T0_XT2_EXT3_EEENS1_16TensorSizeStrideIS8_Lj4EEEiS8_:
        /*0000*/ 	.byte	0x08, 0x00, 0x00, 0x00, 0x00, 0x00, 0x00, 0x00


//--------------------- .nv.constant0._ZN2at6native40_GLOBAL__N__2351210d_8_Shape_cu_49f7391c19CatArrayBatchedCopyINS1_10OpaqueTypeILj2EEEjLi3ELi64ELi64EEEvPT_NS1_25CatArrInputTensorMetadataIS5_T0_XT2_EXT3_EEENS1_16TensorSizeStrideIS8_Lj4EEEiS8_ --------------------------
	.section	.nv.constant0._ZN2at6native40_GLOBAL__N__2351210d_8_Shape_cu_49f7391c19CatArrayBatchedCopyINS1_10OpaqueTypeILj2EEEjLi3ELi64ELi64EEEvPT_NS1_25CatArrInputTensorMetadataIS5_T0_XT2_EXT3_EEENS1_16TensorSizeStrideIS8_Lj4EEEiS8_,"a",@progbits
	.sectionflags	@""
	.align	4
.nv.constant0._ZN2at6native40_GLOBAL__N__2351210d_8_Shape_cu_49f7391c19CatArrayBatchedCopyINS1_10OpaqueTypeILj2EEEjLi3ELi64ELi64EEEvPT_NS1_25CatArrInputTensorMetadataIS5_T0_XT2_EXT3_EEENS1_16TensorSizeStrideIS8_Lj4EEEiS8_:
	.zero		3792


//--------------------- .nv.constant2._ZN2at6native40_GLOBAL__N__2351210d_8_Shape_cu_49f7391c26CatArrayBatchedCopy_contigINS1_10OpaqueTypeILj2EEEjLi3ELi64ELi64EEEvPT_NS1_25CatArrInputTensorMetadataIS5_T0_XT2_EXT3_EEENS1_16TensorSizeStrideIS8_Lj4EEEiS8_ --------------------------
	.section	.nv.constant2._ZN2at6native40_GLOBAL__N__2351210d_8_Shape_cu_49f7391c26CatArrayBatchedCopy_contigINS1_10OpaqueTypeILj2EEEjLi3ELi64ELi64EEEvPT_NS1_25CatArrInputTensorMetadataIS5_T0_XT2_EXT3_EEENS1_16TensorSizeStrideIS8_Lj4EEEiS8_,"a",@progbits
	.sectionflags	@""
	.align	4
.nv.constant2._ZN2at6native40_GLOBAL__N__2351210d_8_Shape_cu_49f7391c26CatArrayBatchedCopy_contigINS1_10OpaqueTypeILj2EEEjLi3ELi64ELi64EEEvPT_NS1_25CatArrInputTensorMetadataIS5_T0_XT2_EXT3_EEENS1_16TensorSizeStrideIS8_Lj4EEEiS8_:
        /*0000*/ 	.byte	0x08, 0x00, 0x00, 0x00, 0x00, 0x00, 0x00, 0x00


//--------------------- .nv.constant0._ZN2at6native40_GLOBAL__N__2351210d_8_Shape_cu_49f7391c26CatArrayBatchedCopy_contigINS1_10OpaqueTypeILj2EEEjLi3ELi64ELi64EEEvPT_NS1_25CatArrInputTensorMetadataIS5_T0_XT2_EXT3_EEENS1_16TensorSizeStrideIS8_Lj4EEEiS8_ --------------------------
	.section	.nv.constant0._ZN2at6native40_GLOBAL__N__2351210d_8_Shape_cu_49f7391c26CatArrayBatchedCopy_contigINS1_10OpaqueTypeILj2EEEjLi3ELi64ELi64EEEvPT_NS1_25CatArrInputTensorMetadataIS5_T0_XT2_EXT3_EEENS1_16TensorSizeStrideIS8_Lj4EEEiS8_,"a",@progbits
	.sectionflags	@""
	.align	4
.nv.constant0._ZN2at6native40_GLOBAL__N__2351210d_8_Shape_cu_49f7391c26CatArrayBatchedCopy_contigINS1_10OpaqueTypeILj2EEEjLi3ELi64ELi64EEEvPT_NS1_25CatArrInputTensorMetadataIS5_T0_XT2_EXT3_EEENS1_16TensorSizeStrideIS8_Lj4EEEiS8_:
	.zero		3792


//--------------------- .nv.constant2._ZN2at6native40_GLOBAL__N__2351210d_8_Shape_cu_49f7391c35CatArrayBatchedCopy_alignedK_contigINS1_10OpaqueTypeILj2EEEjLi3ELi64ELi64ELi8EEEvPT_NS1_25CatArrInputTensorMetadataIS5_T0_XT2_EXT3_EEENS1_16TensorSizeStrideIS8_Lj4EEEiS8_ --------------------------
	.section	.nv.constant2._ZN2at6native40_GLOBAL__N__2351210d_8_Shape_cu_49f7391c35CatArrayBatchedCopy_alignedK_contigINS1_10OpaqueTypeILj2EEEjLi3ELi64ELi64ELi8EEEvPT_NS1_25CatArrInputTensorMetadataIS5_T0_XT2_EXT3_EEENS1_16TensorSizeStrideIS8_Lj4EEEiS8_,"a",@progbits
	.sectionflags	@""
	.align	4
.nv.constant2._ZN2at6native40_GLOBAL__N__2351210d_8_Shape_cu_49f7391c35CatArrayBatchedCopy_alignedK_contigINS1_10OpaqueTypeILj2EEEjLi3ELi64ELi64ELi8EEEvPT_NS1_25CatArrInputTensorMetadataIS5_T0_XT2_EXT3_EEENS1_16TensorSizeStrideIS8_Lj4EEEiS8_:
        /*0000*/ 	.byte	0x08, 0x00, 0x00, 0x00, 0x00, 0x00, 0x00, 0x00


//--------------------- .nv.constant0._ZN2at6native40_GLOBAL__N__2351210d_8_Shape_cu_49f7391c35CatArrayBatchedCopy_alignedK_contigINS1_10OpaqueTypeILj2EEEjLi3ELi64ELi64ELi8EEEvPT_NS1_25CatArrInputTensorMetadataIS5_T0_XT2_EXT3_EEENS1_16TensorSizeStrideIS8_Lj4EEEiS8_ --------------------------
	.section	.nv.constant0._ZN2at6native40_GLOBAL__N__2351210d_8_Shape_cu_49f7391c35CatArrayBatchedCopy_alignedK_contigINS1_10OpaqueTypeILj2EEEjLi3ELi64ELi64ELi8EEEvPT_NS1_25CatArrInputTensorMetadataIS5_T0_XT2_EXT3_EEENS1_16TensorSizeStrideIS8_Lj4EEEiS8_,"a",@progbits
	.sectionflags	@""
	.align	4
.nv.constant0._ZN2at6native40_GLOBAL__N__2351210d_8_Shape_cu_49f7391c35CatArrayBatchedCopy_alignedK_contigINS1_10OpaqueTypeILj2EEEjLi3ELi64ELi64ELi8EEEvPT_NS1_25CatArrInputTensorMetadataIS5_T0_XT2_EXT3_EEENS1_16TensorSizeStrideIS8_Lj4EEEiS8_:
	.zero		3792


//--------------------- .nv.constant2._ZN2at6native40_GLOBAL__N__2351210d_8_Shape_cu_49f7391c35CatArrayBatchedCopy_alignedK_contigINS1_10OpaqueTypeILj2EEEjLi3ELi64ELi64ELi16EEEvPT_NS1_25CatArrInputTensorMetadataIS5_T0_XT2_EXT3_EEENS1_16TensorSizeStrideIS8_Lj4EEEiS8_ --------------------------
	.section	.nv.constant2._ZN2at6native40_GLOBAL__N__2351210d_8_Shape_cu_49f7391c35CatArrayBatchedCopy_alignedK_contigINS1_10OpaqueTypeILj2EEEjLi3ELi64ELi64ELi16EEEvPT_NS1_25CatArrInputTensorMetadataIS5_T0_XT2_EXT3_EEENS1_16TensorSizeStrideIS8_Lj4EEEiS8_,"a",@progbits
	.sectionflags	@""
	.align	4
.nv.constant2._ZN2at6native40_GLOBAL__N__2351210d_8_Shape_cu_49f7391c35CatArrayBatchedCopy_alignedK_contigINS1_10OpaqueTypeILj2EEEjLi3ELi64ELi64ELi16EEEvPT_NS1_25CatArrInputTensorMetadataIS5_T0_XT2_EXT3_EEENS1_16TensorSizeStrideIS8_Lj4EEEiS8_:
        /*0000*/ 	.byte	0x08, 0x00, 0x00, 0x00, 0x00, 0x00, 0x00, 0x00


//--------------------- .nv.constant0._ZN2at6native40_GLOBAL__N__2351210d_8_Shape_cu_49f7391c35CatArrayBatchedCopy_alignedK_contigINS1_10OpaqueTypeILj2EEEjLi3ELi64ELi64ELi16EEEvPT_NS1_25CatArrInputTensorMetadataIS5_T0_XT2_EXT3_EEENS1_16TensorSizeStrideIS8_Lj4EEEiS8_ --------------------------
	.section	.nv.constant0._ZN2at6native40_GLOBAL__N__2351210d_8_Shape_cu_49f7391c35CatArrayBatchedCopy_alignedK_contigINS1_10OpaqueTypeILj2EEEjLi3ELi64ELi64ELi16EEEvPT_NS1_25CatArrInputTensorMetadataIS5_T0_XT2_EXT3_EEENS1_16TensorSizeStrideIS8_Lj4EEEiS8_,"a",@progbits
	.sectionflags	@""
	.align	4
.nv.constant0._ZN2at6native40_GLOBAL__N__2351210d_8_Shape_cu_49f7391c35CatArrayBatchedCopy_alignedK_contigINS1_10OpaqueTypeILj2EEEjLi3ELi64ELi64ELi16EEEvPT_NS1_25CatArrInputTensorMetadataIS5_T0_XT2_EXT3_EEENS1_16TensorSizeStrideIS8_Lj4EEEiS8_:
	.zero		3792


//--------------------- .nv.constant2._ZN2at6native40_GLOBAL__N__2351210d_8_Shape_cu_49f7391c30CatArrayBatchedCopy_vectorizedINS1_10OpaqueTypeILj2EEEjLi3ELi64ELi64ELi16ELi8EEEvPcNS1_25CatArrInputTensorMetadataIT_T0_XT2_EXT3_EEENS1_16TensorSizeStrideIS8_Lj4EEEiS8_ --------------------------
	.section	.nv.constant2._ZN2at6native40_GLOBAL__N__2351210d_8_Shape_cu_49f7391c30CatArrayBatchedCopy_vectorizedINS1_10OpaqueTypeILj2EEEjLi3ELi64ELi64ELi16ELi8EEEvPcNS1_25CatArrInputTensorMetadataIT_T0_XT2_EXT3_EEENS1_16TensorSizeStrideIS8_Lj4EEEiS8_,"a",@progbits
	.sectionflags	@""
	.align	4
.nv.constant2._ZN2at6native40_GLOBAL__N__2351210d_8_Shape_cu_49f7391c30CatArrayBatchedCopy_vectorizedINS1_10OpaqueTypeILj2EEEjLi3ELi64ELi64ELi16ELi8EEEvPcNS1_25CatArrInputTensorMetadataIT_T0_XT2_EXT3_EEENS1_16TensorSizeStrideIS8_Lj4EEEiS8_:
        /*0000*/ 	.byte	0x08, 0x00, 0x00, 0x00, 0x00, 0x00, 0x00, 0x00


//--------------------- .nv.constant0._ZN2at6native40_GLOBAL__N__2351210d_8_Shape_cu_49f7391c30CatArrayBatchedCopy_vectorizedINS1_10OpaqueTypeILj2EEEjLi3ELi64ELi64ELi16ELi8EEEvPcNS1_25CatArrInputTensorMetadataIT_T0_XT2_EXT3_EEENS1_16TensorSizeStrideIS8_Lj4EEEiS8_ --------------------------
	.section	.nv.constant0._ZN2at6native40_GLOBAL__N__2351210d_8_Shape_cu_49f7391c30CatArrayBatchedCopy_vectorizedINS1_10OpaqueTypeILj2EEEjLi3ELi64ELi64ELi16ELi8EEEvPcNS1_25CatArrInputTensorMetadataIT_T0_XT2_EXT3_EEENS1_16TensorSizeStrideIS8_Lj4EEEiS8_,"a",@progbits
	.sectionflags	@""
	.align	4
.nv.constant0._ZN2at6native40_GLOBAL__N__2351210d_8_Shape_cu_49f7391c30CatArrayBatchedCopy_vectorizedINS1_10OpaqueTypeILj2EEEjLi3ELi64ELi64ELi16ELi8EEEvPcNS1_25CatArrInputTensorMetadataIT_T0_XT2_EXT3_EEENS1_16TensorSizeStrideIS8_Lj4EEEiS8_:
	.zero		3792


//--------------------- .nv.constant2._ZN2at6native40_GLOBAL__N__2351210d_8_Shape_cu_49f7391c19CatArrayBatchedCopyINS1_10OpaqueTypeILj2EEEjLi2ELi64ELi64EEEvPT_NS1_25CatArrInputTensorMetadataIS5_T0_XT2_EXT3_EEENS1_16TensorSizeStrideIS8_Lj4EEEiS8_ --------------------------
	.section	.nv.constant2._ZN2at6native40_GLOBAL__N__2351210d_8_Shape_cu_49f7391c19CatArrayBatchedCopyINS1_10OpaqueTypeILj2EEEjLi2ELi64ELi64EEEvPT_NS1_25CatArrInputTensorMetadataIS5_T0_XT2_EXT3_EEENS1_16TensorSizeStrideIS8_Lj4EEEiS8_,"a",@progbits
	.sectionflags	@""
	.align	4
.nv.constant2._ZN2at6native40_GLOBAL__N__2351210d_8_Shape_cu_49f7391c19CatArrayBatchedCopyINS1_10OpaqueTypeILj2EEEjLi2ELi64ELi64EEEvPT_NS1_25CatArrInputTensorMetadataIS5_T0_XT2_EXT3_EEENS1_16TensorSizeStrideIS8_Lj4EEEiS8_:
        /*0000*/ 	.byte	0x08, 0x00, 0x00, 0x00, 0x00, 0x00, 0x00, 0x00


//--------------------- .nv.constant0._ZN2at6native40_GLOBAL__N__2351210d_8_Shape_cu_49f7391c19CatArrayBatchedCopyINS1_10OpaqueTypeILj2EEEjLi2ELi64ELi64EEEvPT_NS1_25CatArrInputTensorMetadataIS5_T0_XT2_EXT3_EEENS1_16TensorSizeStrideIS8_Lj4EEEiS8_ --------------------------
	.section	.nv.constant0._ZN2at6native40_GLOBAL__N__2351210d_8_Shape_cu_49f7391c19CatArrayBatchedCopyINS1_10OpaqueTypeILj2EEEjLi2ELi64ELi64EEEvPT_NS1_25CatArrInputTensorMetadataIS5_T0_XT2_EXT3_EEENS1_16TensorSizeStrideIS8_Lj4EEEiS8_,"a",@progbits
	.sectionflags	@""
	.align	4
.nv.constant0._ZN2at6native40_GLOBAL__N__2351210d_8_Shape_cu_49f7391c19CatArrayBatchedCopyINS1_10OpaqueTypeILj2EEEjLi2ELi64ELi64EEEvPT_NS1_25CatArrInputTensorMetadataIS5_T0_XT2_EXT3_EEENS1_16TensorSizeStrideIS8_Lj4EEEiS8_:
	.zero		3792


//--------------------- .nv.constant2._ZN2at6native40_GLOBAL__N__2351210d_8_Shape_cu_49f7391c26CatArrayBatchedCopy_contigINS1_10OpaqueTypeILj2EEEjLi2ELi64ELi64EEEvPT_NS1_25CatArrInputTensorMetadataIS5_T0_XT2_EXT3_EEENS1_16TensorSizeStrideIS8_Lj4EEEiS8_ --------------------------
	.section	.nv.constant2._ZN2at6native40_GLOBAL__N__2351210d_8_Shape_cu_49f7391c26CatArrayBatchedCopy_contigINS1_10OpaqueTypeILj2EEEjLi2ELi64ELi64EEEvPT_NS1_25CatArrInputTensorMetadataIS5_T0_XT2_EXT3_EEENS1_16TensorSizeStrideIS8_Lj4EEEiS8_,"a",@progbits
	.sectionflags	@""
	.align	4
.nv.constant2._ZN2at6native40_GLOBAL__N__2351210d_8_Shape_cu_49f7391c26CatArrayBatchedCopy_contigINS1_10OpaqueTypeILj2EEEjLi2ELi64ELi64EEEvPT_NS1_25CatArrInputTensorMetadataIS5_T0_XT2_EXT3_EEENS1_16TensorSizeStrideIS8_Lj4EEEiS8_:
        /*0000*/ 	.byte	0x08, 0x00, 0x00, 0x00, 0x00, 0x00, 0x00, 0x00


//--------------------- .nv.constant0._ZN2at6native40_GLOBAL__N__2351210d_8_Shape_cu_49f7391c26CatArrayBatchedCopy_contigINS1_10OpaqueTypeILj2EEEjLi2ELi64ELi64EEEvPT_NS1_25CatArrInputTensorMetadataIS5_T0_XT2_EXT3_EEENS1_16TensorSizeStrideIS8_Lj4EEEiS8_ --------------------------
	.section	.nv.constant0._ZN2at6native40_GLOBAL__N__2351210d_8_Shape_cu_49f7391c26CatArrayBatchedCopy_contigINS1_10OpaqueTypeILj2EEEjLi2ELi64ELi64EEEvPT_NS1_25CatArrInputTensorMetadataIS5_T0_XT2_EXT3_EEENS1_16TensorSizeStrideIS8_Lj4EEEiS8_,"a",@progbits
	.sectionflags	@""
	.align	4
.nv.constant0._ZN2at6native40_GLOBAL__N__2351210d_8_Shape_cu_49f7391c26CatArrayBatchedCopy_contigINS1_10OpaqueTypeILj2EEEjLi2ELi64ELi64EEEvPT_NS1_25CatArrInputTensorMetadataIS5_T0_XT2_EXT3_EEENS1_16TensorSizeStrideIS8_Lj4EEEiS8_:
	.zero		3792


//--------------------- .nv.constant2._ZN2at6native40_GLOBAL__N__2351210d_8_Shape_cu_49f7391c35CatArrayBatchedCopy_alignedK_contigINS1_10OpaqueTypeILj2EEEjLi2ELi64ELi64ELi8EEEvPT_NS1_25CatArrInputTensorMetadataIS5_T0_XT2_EXT3_EEENS1_16TensorSizeStrideIS8_Lj4EEEiS8_ --------------------------
	.section	.nv.constant2._ZN2at6native40_GLOBAL__N__2351210d_8_Shape_cu_49f7391c35CatArrayBatchedCopy_alignedK_contigINS1_10OpaqueTypeILj2EEEjLi2ELi64ELi64ELi8EEEvPT_NS1_25CatArrInputTensorMetadataIS5_T0_XT2_EXT3_EEENS1_16TensorSizeStrideIS8_Lj4EEEiS8_,"a",@progbits
	.sectionflags	@""
	.align	4
.nv.constant2._ZN2at6native40_GLOBAL__N__2351210d_8_Shape_cu_49f7391c35CatArrayBatchedCopy_alignedK_contigINS1_10OpaqueTypeILj2EEEjLi2ELi64ELi64ELi8EEEvPT_NS1_25CatArrInputTensorMetadataIS5_T0_XT2_EXT3_EEENS1_16TensorSizeStrideIS8_Lj4EEEiS8_:
        /*0000*/ 	.byte	0x08, 0x00, 0x00, 0x00, 0x00, 0x00, 0x00, 0x00


//--------------------- .nv.constant0._ZN2at6native40_GLOBAL__N__2351210d_8_Shape_cu_49f7391c35CatArrayBatchedCopy_alignedK_contigINS1_10OpaqueTypeILj2EEEjLi2ELi64ELi64ELi8EEEvPT_NS1_25CatArrInputTensorMetadataIS5_T0_XT2_EXT3_EEENS1_16TensorSizeStrideIS8_Lj4EEEiS8_ --------------------------
	.section	.nv.constant0._ZN2at6native40_GLOBAL__N__2351210d_8_Shape_cu_49f7391c35CatArrayBatchedCopy_alignedK_contigINS1_10OpaqueTypeILj2EEEjLi2ELi64ELi64ELi8EEEvPT_NS1_25CatArrInputTensorMetadataIS5_T0_XT2_EXT3_EEENS1_16TensorSizeStrideIS8_Lj4EEEiS8_,"a",@progbits
	.sectionflags	@""
	.align	4
.nv.constant0._ZN2at6native40_GLOBAL__N__2351210d_8_Shape_cu_49f7391c35CatArrayBatchedCopy_alignedK_contigINS1_10OpaqueTypeILj2EEEjLi2ELi64ELi64ELi8EEEvPT_NS1_25CatArrInputTensorMetadataIS5_T0_XT2_EXT3_EEENS1_16TensorSizeStrideIS8_Lj4EEEiS8_:
	.zero		3792


//--------------------- .nv.constant2._ZN2at6native40_GLOBAL__N__2351210d_8_Shape_cu_49f7391c35CatArrayBatchedCopy_alignedK_contigINS1_10OpaqueTypeILj2EEEjLi2ELi64ELi64ELi16EEEvPT_NS1_25CatArrInputTensorMetadataIS5_T0_XT2_EXT3_EEENS1_16TensorSizeStrideIS8_Lj4EEEiS8_ --------------------------
	.section	.nv.constant2._ZN2at6native40_GLOBAL__N__2351210d_8_Shape_cu_49f7391c35CatArrayBatchedCopy_alignedK_contigINS1_10OpaqueTypeILj2EEEjLi2ELi64ELi64ELi16EEEvPT_NS1_25CatArrInputTensorMetadataIS5_T0_XT2_EXT3_EEENS1_16TensorSizeStrideIS8_Lj4EEEiS8_,"a",@progbits
	.sectionflags	@""
	.align	4
.nv.constant2._ZN2at6native40_GLOBAL__N__2351210d_8_Shape_cu_49f7391c35CatArrayBatchedCopy_alignedK_contigINS1_10OpaqueTypeILj2EEEjLi2ELi64ELi64ELi16EEEvPT_NS1_25CatArrInputTensorMetadataIS5_T0_XT2_EXT3_EEENS1_16TensorSizeStrideIS8_Lj4EEEiS8_:
        /*0000*/ 	.byte	0x08, 0x00, 0x00, 0x00, 0x00, 0x00, 0x00, 0x00


//--------------------- .nv.constant0._ZN2at6native40_GLOBAL__N__2351210d_8_Shape_cu_49f7391c35CatArrayBatchedCopy_alignedK_contigINS1_10OpaqueTypeILj2EEEjLi2ELi64ELi64ELi16EEEvPT_NS1_25CatArrInputTensorMetadataIS5_T0_XT2_EXT3_EEENS1_16TensorSizeStrideIS8_Lj4EEEiS8_ --------------------------
	.section	.nv.constant0._ZN2at6native40_GLOBAL__N__2351210d_8_Shape_cu_49f7391c35CatArrayBatchedCopy_alignedK_contigINS1_10OpaqueTypeILj2EEEjLi2ELi64ELi64ELi16EEEvPT_NS1_25CatArrInputTensorMetadataIS5_T0_XT2_EXT3_EEENS1_16TensorSizeStrideIS8_Lj4EEEiS8_,"a",@progbits
	.sectionflags	@""
	.align	4
.nv.constant0._ZN2at6native40_GLOBAL__N__2351210d_8_Shape_cu_49f7391c35CatArrayBatchedCopy_alignedK_contigINS1_10OpaqueTypeILj2EEEjLi2ELi64ELi64ELi16EEEvPT_NS1_25CatArrInputTensorMetadataIS5_T0_XT2_EXT3_EEENS1_16TensorSizeStrideIS8_Lj4EEEiS8_:
	.zero		3792


//--------------------- .nv.constant2._ZN2at6native40_GLOBAL__N__2351210d_8_Shape_cu_49f7391c30CatArrayBatchedCopy_vectorizedINS1_10OpaqueTypeILj2EEEjLi2ELi64ELi64ELi16ELi8EEEvPcNS1_25CatArrInputTensorMetadataIT_T0_XT2_EXT3_EEENS1_16TensorSizeStrideIS8_Lj4EEEiS8_ --------------------------
	.section	.nv.constant2._ZN2at6native40_GLOBAL__N__2351210d_8_Shape_cu_49f7391c30CatArrayBatchedCopy_vectorizedINS1_10OpaqueTypeILj2EEEjLi2ELi64ELi64ELi16ELi8EEEvPcNS1_25CatArrInputTensorMetadataIT_T0_XT2_EXT3_EEENS1_16TensorSizeStrideIS8_Lj4EEEiS8_,"a",@progbits
	.sectionflags	@""
	.align	4
.nv.constant2._ZN2at6native40_GLOBAL__N__2351210d_8_Shape_cu_49f7391c30CatArrayBatchedCopy_vectorizedINS1_10OpaqueTypeILj2EEEjLi2ELi64ELi64ELi16ELi8EEEvPcNS1_25CatArrInputTensorMetadataIT_T0_XT2_EXT3_EEENS1_16TensorSizeStrideIS8_Lj4EEEiS8_:
        /*0000*/ 	.byte	0x08, 0x00, 0x00, 0x00, 0x00, 0x00, 0x00, 0x00


//--------------------- .nv.constant0._ZN2at6native40_GLOBAL__N__2351210d_8_Shape_cu_49f7391c30CatArrayBatchedCopy_vectorizedINS1_10OpaqueTypeILj2EEEjLi2ELi64ELi64ELi16ELi8EEEvPcNS1_25CatArrInputTensorMetadataIT_T0_XT2_EXT3_EEENS1_16TensorSizeStrideIS8_Lj4EEEiS8_ --------------------------
	.section	.nv.constant0._ZN2at6native40_GLOBAL__N__2351210d_8_Shape_cu_49f7391c30CatArrayBatchedCopy_vectorizedINS1_10OpaqueTypeILj2EEEjLi2ELi64ELi64ELi16ELi8EEEvPcNS1_25CatArrInputTensorMetadataIT_T0_XT2_EXT3_EEENS1_16TensorSizeStrideIS8_Lj4EEEiS8_,"a",@progbits
	.sectionflags	@""
	.align	4
.nv.constant0._ZN2at6native40_GLOBAL__N__2351210d_8_Shape_cu_49f7391c30CatArrayBatchedCopy_vectorizedINS1_10OpaqueTypeILj2EEEjLi2ELi64ELi64ELi16ELi8EEEvPcNS1_25CatArrInputTensorMetadataIT_T0_XT2_EXT3_EEENS1_16TensorSizeStrideIS8_Lj4EEEiS8_:
	.zero		3792


//--------------------- .nv.constant2._ZN2at6native40_GLOBAL__N__2351210d_8_Shape_cu_49f7391c19CatArrayBatchedCopyINS1_10OpaqueTypeILj2EEEjLi1ELi64ELi64EEEvPT_NS1_25CatArrInputTensorMetadataIS5_T0_XT2_EXT3_EEENS1_16TensorSizeStrideIS8_Lj4EEEiS8_ --------------------------
	.section	.nv.constant2._ZN2at6native40_GLOBAL__N__2351210d_8_Shape_cu_49f7391c19CatArrayBatchedCopyINS1_10OpaqueTypeILj2EEEjLi1ELi64ELi64EEEvPT_NS1_25CatArrInputTensorMetadataIS5_T0_XT2_EXT3_EEENS1_16TensorSizeStrideIS8_Lj4EEEiS8_,"a",@progbits
	.sectionflags	@""
	.align	4
.nv.constant2._ZN2at6native40_GLOBAL__N__2351210d_8_Shape_cu_49f7391c19CatArrayBatchedCopyINS1_10OpaqueTypeILj2EEEjLi1ELi64ELi64EEEvPT_NS1_25CatArrInputTensorMetadataIS5_T0_XT2_EXT3_EEENS1_16TensorSizeStrideIS8_Lj4EEEiS8_:
        /*0000*/ 	.byte	0x08, 0x00, 0x00, 0x00, 0x00, 0x00, 0x00, 0x00


//--------------------- .nv.constant0._ZN2at6native40_GLOBAL__N__2351210d_8_Shape_cu_49f7391c19CatArrayBatchedCopyINS1_10OpaqueTypeILj2EEEjLi1ELi64ELi64EEEvPT_NS1_25CatArrInputTensorMetadataIS5_T0_XT2_EXT3_EEENS1_16TensorSizeStrideIS8_Lj4EEEiS8_ --------------------------
	.section	.nv.constant0._ZN2at6native40_GLOBAL__N__2351210d_8_Shape_cu_49f7391c19CatArrayBatchedCopyINS1_10OpaqueTypeILj2EEEjLi1ELi64ELi64EEEvPT_NS1_25CatArrInputTensorMetadataIS5_T0_XT2_EXT3_EEENS1_16TensorSizeStrideIS8_Lj4EEEiS8_,"a",@progbits
	.sectionflags	@""
	.align	4
.nv.constant0._ZN2at6native40_GLOBAL__N__2351210d_8_Shape_cu_49f7391c19CatArrayBatchedCopyINS1_10OpaqueTypeILj2EEEjLi1ELi64ELi64EEEvPT_NS1_25CatArrInputTensorMetadataIS5_T0_XT2_EXT3_EEENS1_16TensorSizeStrideIS8_Lj4EEEiS8_:
	.zero		3792


//--------------------- .nv.constant2._ZN2at6native40_GLOBAL__N__2351210d_8_Shape_cu_49f7391c26CatArrayBatchedCopy_contigINS1_10OpaqueTypeILj2EEEjLi1ELi64ELi64EEEvPT_NS1_25CatArrInputTensorMetadataIS5_T0_XT2_EXT3_EEENS1_16TensorSizeStrideIS8_Lj4EEEiS8_ --------------------------
	.section	.nv.constant2._ZN2at6native40_GLOBAL__N__2351210d_8_Shape_cu_49f7391c26CatArrayBatchedCopy_contigINS1_10OpaqueTypeILj2EEEjLi1ELi64ELi64EEEvPT_NS1_25CatArrInputTensorMetadataIS5_T0_XT2_EXT3_EEENS1_16TensorSizeStrideIS8_Lj4EEEiS8_,"a",@progbits
	.sectionflags	@""
	.align	4
.nv.constant2._ZN2at6native40_GLOBAL__N__2351210d_8_Shape_cu_49f7391c26CatArrayBatchedCopy_contigINS1_10OpaqueTypeILj2EEEjLi1ELi64ELi64EEEvPT_NS1_25CatArrInputTensorMetadataIS5_T0_XT2_EXT3_EEENS1_16TensorSizeStrideIS8_Lj4EEEiS8_:
        /*0000*/ 	.byte	0x08, 0x00, 0x00, 0x00, 0x00, 0x00, 0x00, 0x00


//--------------------- .nv.constant0._ZN2at6native40_GLOBAL__N__2351210d_8_Shape_cu_49f7391c26CatArrayBatchedCopy_contigINS1_10OpaqueTypeILj2EEEjLi1ELi64ELi64EEEvPT_NS1_25CatArrInputTensorMetadataIS5_T0_XT2_EXT3_EEENS1_16TensorSizeStrideIS8_Lj4EEEiS8_ --------------------------
	.section	.nv.constant0._ZN2at6native40_GLOBAL__N__2351210d_8_Shape_cu_49f7391c26CatArrayBatchedCopy_contigINS1_10OpaqueTypeILj2EEEjLi1ELi64ELi64EEEvPT_NS1_25CatArrInputTensorMetadataIS5_T0_XT2_EXT3_EEENS1_16TensorSizeStrideIS8_Lj4EEEiS8_,"a",@progbits
	.sectionflags	@""
	.align	4
.nv.constant0._ZN2at6native40_GLOBAL__N__2351210d_8_Shape_cu_49f7391c26CatArrayBatchedCopy_contigINS1_10OpaqueTypeILj2EEEjLi1ELi64ELi64EEEvPT_NS1_25CatArrInputTensorMetadataIS5_T0_XT2_EXT3_EEENS1_16TensorSizeStrideIS8_Lj4EEEiS8_:
	.zero		3792


//--------------------- .nv.constant2._ZN2at6native40_GLOBAL__N__2351210d_8_Shape_cu_49f7391c35CatArrayBatchedCopy_alignedK_contigINS1_10OpaqueTypeILj2EEEjLi1ELi64ELi64ELi8EEEvPT_NS1_25CatArrInputTensorMetadataIS5_T0_XT2_EXT3_EEENS1_16TensorSizeStrideIS8_Lj4EEEiS8_ --------------------------
	.section	.nv.constant2._ZN2at6native40_GLOBAL__N__2351210d_8_Shape_cu_49f7391c35CatArrayBatchedCopy_alignedK_contigINS1_10OpaqueTypeILj2EEEjLi1ELi64ELi64ELi8EEEvPT_NS1_25CatArrInputTensorMetadataIS5_T0_XT2_EXT3_EEENS1_16TensorSizeStrideIS8_Lj4EEEiS8_,"a",@progbits
	.sectionflags	@""
	.align	4
.nv.constant2._ZN2at6native40_GLOBAL__N__2351210d_8_Shape_cu_49f7391c35CatArrayBatchedCopy_alignedK_contigINS1_10OpaqueTypeILj2EEEjLi1ELi64ELi64ELi8EEEvPT_NS1_25CatArrInputTensorMetadataIS5_T0_XT2_EXT3_EEENS1_16TensorSizeStrideIS8_Lj4EEEiS8_:
        /*0000*/ 	.byte	0x08, 0x00, 0x00, 0x00, 0x00, 0x00, 0x00, 0x00


//--------------------- .nv.constant0._ZN2at6native40_GLOBAL__N__2351210d_8_Shape_cu_49f7391c35CatArrayBatchedCopy_alignedK_contigINS1_10OpaqueTypeILj2EEEjLi1ELi64ELi64ELi8EEEvPT_NS1_25CatArrInputTensorMetadataIS5_T0_XT2_EXT3_EEENS1_16TensorSizeStrideIS8_Lj4EEEiS8_ --------------------------
	.section	.nv.constant0._ZN2at6native40_GLOBAL__N__2351210d_8_Shape_cu_49f7391c35CatArrayBatchedCopy_alignedK_contigINS1_10OpaqueTypeILj2EEEjLi1ELi64ELi64ELi8EEEvPT_NS1_25CatArrInputTensorMetadataIS5_T0_XT2_EXT3_EEENS1_16TensorSizeStrideIS8_Lj4EEEiS8_,"a",@progbits
	.sectionflags	@""
	.align	4
.nv.constant0._ZN2at6native40_GLOBAL__N__2351210d_8_Shape_cu_49f7391c35CatArrayBatchedCopy_alignedK_contigINS1_10OpaqueTypeILj2EEEjLi1ELi64ELi64ELi8EEEvPT_NS1_25CatArrInputTensorMetadataIS5_T0_XT2_EXT3_EEENS1_16TensorSizeStrideIS8_Lj4EEEiS8_:
	.zero		3792


//--------------------- .nv.constant2._ZN2at6native40_GLOBAL__N__2351210d_8_Shape_cu_49f7391c35CatArrayBatchedCopy_alignedK_contigINS1_10OpaqueTypeILj2EEEjLi1ELi64ELi64ELi16EEEvPT_NS1_25CatArrInputTensorMetadataIS5_T0_XT2_EXT3_EEENS1_16TensorSizeStrideIS8_Lj4EEEiS8_ --------------------------
	.section	.nv.constant2._ZN2at6native40_GLOBAL__N__2351210d_8_Shape_cu_49f7391c35CatArrayBatchedCopy_alignedK_contigINS1_10OpaqueTypeILj2EEEjLi1ELi64ELi64ELi16EEEvPT_NS1_25CatArrInputTensorMetadataIS5_T0_XT2_EXT3_EEENS1_16TensorSizeStrideIS8_Lj4EEEiS8_,"a",@progbits
	.sectionflags	@""
	.align	4
.nv.constant2._ZN2at6native40_GLOBAL__N__2351210d_8_Shape_cu_49f7391c35CatArrayBatchedCopy_alignedK_contigINS1_10OpaqueTypeILj2EEEjLi1ELi64ELi64ELi16EEEvPT_NS1_25CatArrInputTensorMetadataIS5_T0_XT2_EXT3_EEENS1_16TensorSizeStrideIS8_Lj4EEEiS8_:
        /*0000*/ 	.byte	0x08, 0x00, 0x00, 0x00, 0x00, 0x00, 0x00, 0x00


//--------------------- .nv.constant0._ZN2at6native40_GLOBAL__N__2351210d_8_Shape_cu_49f7391c35CatArrayBatchedCopy_alignedK_contigINS1_10OpaqueTypeILj2EEEjLi1ELi64ELi64ELi16EEEvPT_NS1_25CatArrInputTensorMetadataIS5_T0_XT2_EXT3_EEENS1_16TensorSizeStrideIS8_Lj4EEEiS8_ --------------------------
	.section	.nv.constant0._ZN2at6native40_GLOBAL__N__2351210d_8_Shape_cu_49f7391c35CatArrayBatchedCopy_alignedK_contigINS1_10OpaqueTypeILj2EEEjLi1ELi64ELi64ELi16EEEvPT_NS1_25CatArrInputTensorMetadataIS5_T0_XT2_EXT3_EEENS1_16TensorSizeStrideIS8_Lj4EEEiS8_,"a",@progbits
	.sectionflags	@""
	.align	4
.nv.constant0._ZN2at6native40_GLOBAL__N__2351210d_8_Shape_cu_49f7391c35CatArrayBatchedCopy_alignedK_contigINS1_10OpaqueTypeILj2EEEjLi1ELi64ELi64ELi16EEEvPT_NS1_25CatArrInputTensorMetadataIS5_T0_XT2_EXT3_EEENS1_16TensorSizeStrideIS8_Lj4EEEiS8_:
	.zero		3792


//--------------------- .nv.constant2._ZN2at6native40_GLOBAL__N__2351210d_8_Shape_cu_49f7391c30CatArrayBatchedCopy_vectorizedINS1_10OpaqueTypeILj2EEEjLi1ELi64ELi64ELi16ELi8EEEvPcNS1_25CatArrInputTensorMetadataIT_T0_XT2_EXT3_EEENS1_16TensorSizeStrideIS8_Lj4EEEiS8_ --------------------------
	.section	.nv.constant2._ZN2at6native40_GLOBAL__N__2351210d_8_Shape_cu_49f7391c30CatArrayBatchedCopy_vectorizedINS1_10OpaqueTypeILj2EEEjLi1ELi64ELi64ELi16ELi8EEEvPcNS1_25CatArrInputTensorMetadataIT_T0_XT2_EXT3_EEENS1_16TensorSizeStrideIS8_Lj4EEEiS8_,"a",@progbits
	.sectionflags	@""
	.align	4
.nv.constant2._ZN2at6native40_GLOBAL__N__2351210d_8_Shape_cu_49f7391c30CatArrayBatchedCopy_vectorizedINS1_10OpaqueTypeILj2EEEjLi1ELi64ELi64ELi16ELi8EEEvPcNS1_25CatArrInputTensorMetadataIT_T0_XT2_EXT3_EEENS1_16TensorSizeStrideIS8_Lj4EEEiS8_:
        /*0000*/ 	.byte	0x08, 0x00, 0x00, 0x00, 0x00, 0x00, 0x00, 0x00


//--------------------- .nv.constant0._ZN2at6native40_GLOBAL__N__2351210d_8_Shape_cu_49f7391c30CatArrayBatchedCopy_vectorizedINS1_10OpaqueTypeILj2EEEjLi1ELi64ELi64ELi16ELi8EEEvPcNS1_25CatArrInputTensorMetadataIT_T0_XT2_EXT3_EEENS1_16TensorSizeStrideIS8_Lj4EEEiS8_ --------------------------
	.section	.nv.constant0._ZN2at6native40_GLOBAL__N__2351210d_8_Shape_cu_49f7391c30CatArrayBatchedCopy_vectorizedINS1_10OpaqueTypeILj2EEEjLi1ELi64ELi64ELi16ELi8EEEvPcNS1_25CatArrInputTensorMetadataIT_T0_XT2_EXT3_EEENS1_16TensorSizeStrideIS8_Lj4EEEiS8_,"a",@progbits
	.sectionflags	@""
	.align	4
.nv.constant0._ZN2at6native40_GLOBAL__N__2351210d_8_Shape_cu_49f7391c30CatArrayBatchedCopy_vectorizedINS1_10OpaqueTypeILj2EEEjLi1ELi64ELi64ELi16ELi8EEEvPcNS1_25CatArrInputTensorMetadataIT_T0_XT2_EXT3_EEENS1_16TensorSizeStrideIS8_Lj4EEEiS8_:
	.zero		3792


//--------------------- .nv.constant2._ZN2at6native40_GLOBAL__N__2351210d_8_Shape_cu_49f7391c19CatArrayBatchedCopyINS1_10OpaqueTypeILj1EEEjLi4ELi64ELi64EEEvPT_NS1_25CatArrInputTensorMetadataIS5_T0_XT2_EXT3_EEENS1_16TensorSizeStrideIS8_Lj4EEEiS8_ --------------------------
	.section	.nv.constant2._ZN2at6native40_GLOBAL__N__2351210d_8_Shape_cu_49f7391c19CatArrayBatchedCopyINS1_10OpaqueTypeILj1EEEjLi4ELi64ELi64EEEvPT_NS1_25CatArrInputTensorMetadataIS5_T0_XT2_EXT3_EEENS1_16TensorSizeStrideIS8_Lj4EEEiS8_,"a",@progbits
	.sectionflags	@""
	.align	4
.nv.constant2._ZN2at6native40_GLOBAL__N__2351210d_8_Shape_cu_49f7391c19CatArrayBatchedCopyINS1_10OpaqueTypeILj1EEEjLi4ELi64ELi64EEEvPT_NS1_25CatArrInputTensorMetadataIS5_T0_XT2_EXT3_EEENS1_16TensorSizeStrideIS8_Lj4EEEiS8_:
        /*0000*/ 	.byte	0x08, 0x00, 0x00, 0x00, 0x00, 0x00, 0x00, 0x00


//--------------------- .nv.constant0._ZN2at6native40_GLOBAL__N__2351210d_8_Shape_cu_49f7391c19CatArrayBatchedCopyINS1_10OpaqueTypeILj1EEEjLi4ELi64ELi64EEEvPT_NS1_25CatArrInputTensorMetadataIS5_T0_XT2_EXT3_EEENS1_16TensorSizeStrideIS8_Lj4EEEiS8_ --------------------------
	.section	.nv.constant0._ZN2at6native40_GLOBAL__N__2351210d_8_Shape_cu_49f7391c19CatArrayBatchedCopyINS1_10OpaqueTypeILj1EEEjLi4ELi64ELi64EEEvPT_NS1_25CatArrInputTensorMetadataIS5_T0_XT2_EXT3_EEENS1_16TensorSizeStrideIS8_Lj4EEEiS8_,"a",@progbits
	.sectionflags	@""
	.align	4
.nv.constant0._ZN2at6native40_GLOBAL__N__2351210d_8_Shape_cu_49f7391c19CatArrayBatchedCopyINS1_10OpaqueTypeILj1EEEjLi4ELi64ELi64EEEvPT_NS1_25CatArrInputTensorMetadataIS5_T0_XT2_EXT3_EEENS1_16TensorSizeStrideIS8_Lj4EEEiS8_:
	.zero		3792


//--------------------- .nv.constant2._ZN2at6native40_GLOBAL__N__2351210d_8_Shape_cu_49f7391c26CatArrayBatchedCopy_contigINS1_10OpaqueTypeILj1EEEjLi4ELi64ELi64EEEvPT_NS1_25CatArrInputTensorMetadataIS5_T0_XT2_EXT3_EEENS1_16TensorSizeStrideIS8_Lj4EEEiS8_ --------------------------
	.section	.nv.constant2._ZN2at6native40_GLOBAL__N__2351210d_8_Shape_cu_49f7391c26CatArrayBatchedCopy_contigINS1_10OpaqueTypeILj1EEEjLi4ELi64ELi64EEEvPT_NS1_25CatArrInputTensorMetadataIS5_T0_XT2_EXT3_EEENS1_16TensorSizeStrideIS8_Lj4EEEiS8_,"a",@progbits
	.sectionflags	@""
	.align	4
.nv.constant2._ZN2at6native40_GLOBAL__N__2351210d_8_Shape_cu_49f7391c26CatArrayBatchedCopy_contigINS1_10OpaqueTypeILj1EEEjLi4ELi64ELi64EEEvPT_NS1_25CatArrInputTensorMetadataIS5_T0_XT2_EXT3_EEENS1_16TensorSizeStrideIS8_Lj4EEEiS8_:
        /*0000*/ 	.byte	0x08, 0x00, 0x00, 0x00, 0x00, 0x00, 0x00, 0x00


//--------------------- .nv.constant0._ZN2at6native40_GLOBAL__N__2351210d_8_Shape_cu_49f7391c26CatArrayBatchedCopy_contigINS1_10OpaqueTypeILj1EEEjLi4ELi64ELi64EEEvPT_NS1_25CatArrInputTensorMetadataIS5_T0_XT2_EXT3_EEENS1_16TensorSizeStrideIS8_Lj4EEEiS8_ --------------------------
	.section	.nv.constant0._ZN2at6native40_GLOBAL__N__2351210d_8_Shape_cu_49f7391c26CatArrayBatchedCopy_contigINS1_10OpaqueTypeILj1EEEjLi4ELi64ELi64EEEvPT_NS1_25CatArrInputTensorMetadataIS5_T0_XT2_EXT3_EEENS1_16TensorSizeStrideIS8_Lj4EEEiS8_,"a",@progbits
	.sectionflags	@""
	.align	4
.nv.constant0._ZN2at6native40_GLOBAL__N__2351210d_8_Shape_cu_49f7391c26CatArrayBatchedCopy_contigINS1_10OpaqueTypeILj1EEEjLi4ELi64ELi64EEEvPT_NS1_25CatArrInputTensorMetadataIS5_T0_XT2_EXT3_EEENS1_16TensorSizeStrideIS8_Lj4EEEiS8_:
	.zero		3792


//--------------------- .nv.constant2._ZN2at6native40_GLOBAL__N__2351210d_8_Shape_cu_49f7391c35CatArrayBatchedCopy_alignedK_contigINS1_10OpaqueTypeILj1EEEjLi4ELi64ELi64ELi8EEEvPT_NS1_25CatArrInputTensorMetadataIS5_T0_XT2_EXT3_EEENS1_16TensorSizeStrideIS8_Lj4EEEiS8_ --------------------------
	.section	.nv.constant2._ZN2at6native40_GLOBAL__N__2351210d_8_Shape_cu_49f7391c35CatArrayBatchedCopy_alignedK_contigINS1_10OpaqueTypeILj1EEEjLi4ELi64ELi64ELi8EEEvPT_NS1_25CatArrInputTensorMetadataIS5_T0_XT2_EXT3_EEENS1_16TensorSizeStrideIS8_Lj4EEEiS8_,"a",@progbits
	.sectionflags	@""
	.align	4
.nv.constant2._ZN2at6native40_GLOBAL__N__2351210d_8_Shape_cu_49f7391c35CatArrayBatchedCopy_alignedK_contigINS1_10OpaqueTypeILj1EEEjLi4ELi64ELi64ELi8EEEvPT_NS1_25CatArrInputTensorMetadataIS5_T0_XT2_EXT3_EEENS1_16TensorSizeStrideIS8_Lj4EEEiS8_:
        /*0000*/ 	.byte	0x08, 0x00, 0x00, 0x00, 0x00, 0x00, 0x00, 0x00


//--------------------- .nv.constant0._ZN2at6native40_GLOBAL__N__2351210d_8_Shape_cu_49f7391c35CatArrayBatchedCopy_alignedK_contigINS1_10OpaqueTypeILj1EEEjLi4ELi64ELi64ELi8EEEvPT_NS1_25CatArrInputTensorMetadataIS5_T0_XT2_EXT3_EEENS1_16TensorSizeStrideIS8_Lj4EEEiS8_ --------------------------
	.section	.nv.constant0._ZN2at6native40_GLOBAL__N__2351210d_8_Shape_cu_49f7391c35CatArrayBatchedCopy_alignedK_contigINS1_10OpaqueTypeILj1EEEjLi4ELi64ELi64ELi8EEEvPT_NS1_25CatArrInputTensorMetadataIS5_T0_XT2_EXT3_EEENS1_16TensorSizeStrideIS8_Lj4EEEiS8_,"a",@progbits
	.sectionflags	@""
	.align	4
.nv.constant0._ZN2at6native40_GLOBAL__N__2351210d_8_Shape_cu_49f7391c35CatArrayBatchedCopy_alignedK_contigINS1_10OpaqueTypeILj1EEEjLi4ELi64ELi64ELi8EEEvPT_NS1_25CatArrInputTensorMetadataIS5_T0_XT2_EXT3_EEENS1_16TensorSizeStrideIS8_Lj4EEEiS8_:
	.zero		3792


//--------------------- .nv.constant2._ZN2at6native40_GLOBAL__N__2351210d_8_Shape_cu_49f7391c35CatArrayBatchedCopy_alignedK_contigINS1_10OpaqueTypeILj1EEEjLi4ELi64ELi64ELi16EEEvPT_NS1_25CatArrInputTensorMetadataIS5_T0_XT2_EXT3_EEENS1_16TensorSizeStrideIS8_Lj4EEEiS8_ --------------------------
	.section	.nv.constant2._ZN2at6native40_GLOBAL__N__2351210d_8_Shape_cu_49f7391c35CatArrayBatchedCopy_alignedK_contigINS1_10OpaqueTypeILj1EEEjLi4ELi64ELi64ELi16EEEvPT_NS1_25CatArrInputTensorMetadataIS5_T0_XT2_EXT3_EEENS1_16TensorSizeStrideIS8_Lj4EEEiS8_,"a",@progbits
	.sectionflags	@""
	.align	4
.nv.constant2._ZN2at6native40_GLOBAL__N__2351210d_8_Shape_cu_49f7391c35CatArrayBatchedCopy_alignedK_contigINS1_10OpaqueTypeILj1EEEjLi4ELi64ELi64ELi16EEEvPT_NS1_25CatArrInputTensorMetadataIS5_T0_XT2_EXT3_EEENS1_16TensorSizeStrideIS8_Lj4EEEiS8_:
        /*0000*/ 	.byte	0x08, 0x00, 0x00, 0x00, 0x00, 0x00, 0x00, 0x00


//--------------------- .nv.constant0._ZN2at6native40_GLOBAL__N__2351210d_8_Shape_cu_49f7391c35CatArrayBatchedCopy_alignedK_contigINS1_10OpaqueTypeILj1EEEjLi4ELi64ELi64ELi16EEEvPT_NS1_25CatArrInputTensorMetadataIS5_T0_XT2_EXT3_EEENS1_16TensorSizeStrideIS8_Lj4EEEiS8_ --------------------------
	.section	.nv.constant0._ZN2at6native40_GLOBAL__N__2351210d_8_Shape_cu_49f7391c35CatArrayBatchedCopy_alignedK_contigINS1_10OpaqueTypeILj1EEEjLi4ELi64ELi64ELi16EEEvPT_NS1_25CatArrInputTensorMetadataIS5_T0_XT2_EXT3_EEENS1_16TensorSizeStrideIS8_Lj4EEEiS8_,"a",@progbits
	.sectionflags	@""
	.align	4
.nv.constant0._ZN2at6native40_GLOBAL__N__2351210d_8_Shape_cu_49f7391c35CatArrayBatchedCopy_alignedK_contigINS1_10OpaqueTypeILj1EEEjLi4ELi64ELi64ELi16EEEvPT_NS1_25CatArrInputTensorMetadataIS5_T0_XT2_EXT3_EEENS1_16TensorSizeStrideIS8_Lj4EEEiS8_:
	.zero		3792


//--------------------- .nv.constant2._ZN2at6native40_GLOBAL__N__2351210d_8_Shape_cu_49f7391c30CatArrayBatchedCopy_vectorizedINS1_10OpaqueTypeILj1EEEjLi4ELi64ELi64ELi16ELi16EEEvPcNS1_25CatArrInputTensorMetadataIT_T0_XT2_EXT3_EEENS1_16TensorSizeStrideIS8_Lj4EEEiS8_ --------------------------
	.section	.nv.constant2._ZN2at6native40_GLOBAL__N__2351210d_8_Shape_cu_49f7391c30CatArrayBatchedCopy_vectorizedINS1_10OpaqueTypeILj1EEEjLi4ELi64ELi64ELi16ELi16EEEvPcNS1_25CatArrInputTensorMetadataIT_T0_XT2_EXT3_EEENS1_16TensorSizeStrideIS8_Lj4EEEiS8_,"a",@progbits
	.sectionflags	@""
	.align	4
.nv.constant2._ZN2at6native40_GLOBAL__N__2351210d_8_Shape_cu_49f7391c30CatArrayBatchedCopy_vectorizedINS1_10OpaqueTypeILj1EEEjLi4ELi64ELi64ELi16ELi16EEEvPcNS1_25CatArrInputTensorMetadataIT_T0_XT2_EXT3_EEENS1_16TensorSizeStrideIS8_Lj4EEEiS8_:
        /*0000*/ 	.byte	0x08, 0x00, 0x00, 0x00, 0x00, 0x00, 0x00, 0x00


//--------------------- .nv.constant0._ZN2at6native40_GLOBAL__N__2351210d_8_Shape_cu_49f7391c30CatArrayBatchedCopy_vectorizedINS1_10OpaqueTypeILj1EEEjLi4ELi64ELi64ELi16ELi16EEEvPcNS1_25CatArrInputTensorMetadataIT_T0_XT2_EXT3_EEENS1_16TensorSizeStrideIS8_Lj4EEEiS8_ --------------------------
	.section	.nv.constant0._ZN2at6native40_GLOBAL__N__2351210d_8_Shape_cu_49f7391c30CatArrayBatchedCopy_vectorizedINS1_10OpaqueTypeILj1EEEjLi4ELi64ELi64ELi16ELi16EEEvPcNS1_25CatArrInputTensorMetadataIT_T0_XT2_EXT3_EEENS1_16TensorSizeStrideIS8_Lj4EEEiS8_,"a",@progbits
	.sectionflags	@""
	.align	4
.nv.constant0._ZN2at6native40_GLOBAL__N__2351210d_8_Shape_cu_49f7391c30CatArrayBatchedCopy_vectorizedINS1_10OpaqueTypeILj1EEEjLi4ELi64ELi64ELi16ELi16EEEvPcNS1_25CatArrInputTensorMetadataIT_T0_XT2_EXT3_EEENS1_16TensorSizeStrideIS8_Lj4EEEiS8_:
	.zero		3792


//--------------------- .nv.constant2._ZN2at6native40_GLOBAL__N__2351210d_8_Shape_cu_49f7391c19CatArrayBatchedCopyINS1_10OpaqueTypeILj1EEEjLi3ELi64ELi64EEEvPT_NS1_25CatArrInputTensorMetadataIS5_T0_XT2_EXT3_EEENS1_16TensorSizeStrideIS8_Lj4EEEiS8_ --------------------------
	.section	.nv.constant2._ZN2at6native40_GLOBAL__N__2351210d_8_Shape_cu_49f7391c19CatArrayBatchedCopyINS1_10OpaqueTypeILj1EEEjLi3ELi64ELi64EEEvPT_NS1_25CatArrInputTensorMetadataIS5_T0_XT2_EXT3_EEENS1_16TensorSizeStrideIS8_Lj4EEEiS8_,"a",@progbits
	.sectionflags	@""
	.align	4
.nv.constant2._ZN2at6native40_GLOBAL__N__2351210d_8_Shape_cu_49f7391c19CatArrayBatchedCopyINS1_10OpaqueTypeILj1EEEjLi3ELi64ELi64EEEvPT_NS1_25CatArrInputTensorMetadataIS5_T0_XT2_EXT3_EEENS1_16TensorSizeStrideIS8_Lj4EEEiS8_:
        /*0000*/ 	.byte	0x08, 0x00, 0x00, 0x00, 0x00, 0x00, 0x00, 0x00


//--------------------- .nv.constant0._ZN2at6native40_GLOBAL__N__2351210d_8_Shape_cu_49f7391c19CatArrayBatchedCopyINS1_10OpaqueTypeILj1EEEjLi3ELi64ELi64EEEvPT_NS1_25CatArrInputTensorMetadataIS5_T0_XT2_EXT3_EEENS1_16TensorSizeStrideIS8_Lj4EEEiS8_ --------------------------
	.section	.nv.constant0._ZN2at6native40_GLOBAL__N__2351210d_8_Shape_cu_49f7391c19CatArrayBatchedCopyINS1_10OpaqueTypeILj1EEEjLi3ELi64ELi64EEEvPT_NS1_25CatArrInputTensorMetadataIS5_T0_XT2_EXT3_EEENS1_16TensorSizeStrideIS8_Lj4EEEiS8_,"a",@progbits
	.sectionflags	@""
	.align	4
.nv.constant0._ZN2at6native40_GLOBAL__N__2351210d_8_Shape_cu_49f7391c19CatArrayBatchedCopyINS1_10OpaqueTypeILj1EEEjLi3ELi64ELi64EEEvPT_NS1_25CatArrInputTensorMetadataIS5_T0_XT2_EXT3_EEENS1_16TensorSizeStrideIS8_Lj4EEEiS8_:
	.zero		3792


//--------------------- .nv.constant2._ZN2at6native40_GLOBAL__N__2351210d_8_Shape_cu_49f7391c26CatArrayBatchedCopy_contigINS1_10OpaqueTypeILj1EEEjLi3ELi64ELi64EEEvPT_NS1_25CatArrInputTensorMetadataIS5_T0_XT2_EXT3_EEENS1_16TensorSizeStrideIS8_Lj4EEEiS8_ --------------------------
	.section	.nv.constant2._ZN2at6native40_GLOBAL__N__2351210d_8_Shape_cu_49f7391c26CatArrayBatchedCopy_contigINS1_10OpaqueTypeILj1EEEjLi3ELi64ELi64EEEvPT_NS1_25CatArrInputTensorMetadataIS5_T0_XT2_EXT3_EEENS1_16TensorSizeStrideIS8_Lj4EEEiS8_,"a",@progbits
	.sectionflags	@""
	.align	4
.nv.constant2._ZN2at6native40_GLOBAL__N__2351210d_8_Shape_cu_49f7391c26CatArrayBatchedCopy_contigINS1_10OpaqueTypeILj1EEEjLi3ELi64ELi64EEEvPT_NS1_25CatArrInputTensorMetadataIS5_T0_XT2_EXT3_EEENS1_16TensorSizeStrideIS8_Lj4EEEiS8_:
        /*0000*/ 	.byte	0x08, 0x00, 0x00, 0x00, 0x00, 0x00, 0x00, 0x00


//--------------------- .nv.constant0._ZN2at6native40_GLOBAL__N__2351210d_8_Shape_cu_49f7391c26CatArrayBatchedCopy_contigINS1_10OpaqueTypeILj1EEEjLi3ELi64ELi64EEEvPT_NS1_25CatArrInputTensorMetadataIS5_T0_XT2_EXT3_EEENS1_16TensorSizeStrideIS8_Lj4EEEiS8_ --------------------------
	.section	.nv.constant0._ZN2at6native40_GLOBAL__N__2351210d_8_Shape_cu_49f7391c26CatArrayBatchedCopy_contigINS1_10OpaqueTypeILj1EEEjLi3ELi64ELi64EEEvPT_NS1_25CatArrInputTensorMetadataIS5_T0_XT2_EXT3_EEENS1_16TensorSizeStrideIS8_Lj4EEEiS8_,"a",@progbits
	.sectionflags	@""
	.align	4
.nv.constant0._ZN2at6native40_GLOBAL__N__2351210d_8_Shape_cu_49f7391c26CatArrayBatchedCopy_contigINS1_10OpaqueTypeILj1EEEjLi3ELi64ELi64EEEvPT_NS1_25CatArrInputTensorMetadataIS5_T0_XT2_EXT3_EEENS1_16TensorSizeStrideIS8_Lj4EEEiS8_:
	.zero		3792


//--------------------- .nv.constant2._ZN2at6native40_GLOBAL__N__2351210d_8_Shape_cu_49f7391c35CatArrayBatchedCopy_alignedK_contigINS1_10OpaqueTypeILj1EEEjLi3ELi64ELi64ELi8EEEvPT_NS1_25CatArrInputTensorMetadataIS5_T0_XT2_EXT3_EEENS1_16TensorSizeStrideIS8_Lj4EEEiS8_ --------------------------
	.section	.nv.constant2._ZN2at6native40_GLOBAL__N__2351210d_8_Shape_cu_49f7391c35CatArrayBatchedCopy_alignedK_contigINS1_10OpaqueTypeILj1EEEjLi3ELi64ELi64ELi8EEEvPT_NS1_25CatArrInputTensorMetadataIS5_T0_XT2_EXT3_EEENS1_16TensorSizeStrideIS8_Lj4EEEiS8_,"a",@progbits
	.sectionflags	@""
	.align	4
.nv.constant2._ZN2at6native40_GLOBAL__N__2351210d_8_Shape_cu_49f7391c35CatArrayBatchedCopy_alignedK_contigINS1_10OpaqueTypeILj1EEEjLi3ELi64ELi64ELi8EEEvPT_NS1_25CatArrInputTensorMetadataIS5_T0_XT2_EXT3_EEENS1_16TensorSizeStrideIS8_Lj4EEEiS8_:
        /*0000*/ 	.byte	0x08, 0x00, 0x00, 0x00, 0x00, 0x00, 0x00, 0x00


//--------------------- .nv.constant0._ZN2at6native40_GLOBAL__N__2351210d_8_Shape_cu_49f7391c35CatArrayBatchedCopy_alignedK_contigINS1_10OpaqueTypeILj1EEEjLi3ELi64ELi64ELi8EEEvPT_NS1_25CatArrInputTensorMetadataIS5_T0_XT2_EXT3_EEENS1_16TensorSizeStrideIS8_Lj4EEEiS8_ --------------------------
	.section	.nv.constant0._ZN2at6native40_GLOBAL__N__2351210d_8_Shape_cu_49f7391c35CatArrayBatchedCopy_alignedK_contigINS1_10OpaqueTypeILj1EEEjLi3ELi64ELi64ELi8EEEvPT_NS1_25CatArrInputTensorMetadataIS5_T0_XT2_EXT3_EEENS1_16TensorSizeStrideIS8_Lj4EEEiS8_,"a",@progbits
	.sectionflags	@""
	.align	4
.nv.constant0._ZN2at6native40_GLOBAL__N__2351210d_8_Shape_cu_49f7391c35CatArrayBatchedCopy_alignedK_contigINS1_10OpaqueTypeILj1EEEjLi3ELi64ELi64ELi8EEEvPT_NS1_25CatArrInputTensorMetadataIS5_T0_XT2_EXT3_EEENS1_16TensorSizeStrideIS8_Lj4EEEiS8_:
	.zero		3792


//--------------------- .nv.constant2._ZN2at6native40_GLOBAL__N__2351210d_8_Shape_cu_49f7391c35CatArrayBatchedCopy_alignedK_contigINS1_10OpaqueTypeILj1EEEjLi3ELi64ELi64ELi16EEEvPT_NS1_25CatArrInputTensorMetadataIS5_T0_XT2_EXT3_EEENS1_16TensorSizeStrideIS8_Lj4EEEiS8_ --------------------------
	.section	.nv.constant2._ZN2at6native40_GLOBAL__N__2351210d_8_Shape_cu_49f7391c35CatArrayBatchedCopy_alignedK_contigINS1_10OpaqueTypeILj1EEEjLi3ELi64ELi64ELi16EEEvPT_NS1_25CatArrInputTensorMetadataIS5_T0_XT2_EXT3_EEENS1_16TensorSizeStrideIS8_Lj4EEEiS8_,"a",@progbits
	.sectionflags	@""
	.align	4
.nv.constant2._ZN2at6native40_GLOBAL__N__2351210d_8_Shape_cu_49f7391c35CatArrayBatchedCopy_alignedK_contigINS1_10OpaqueTypeILj1EEEjLi3ELi64ELi64ELi16EEEvPT_NS1_25CatArrInputTensorMetadataIS5_T0_XT2_EXT3_EEENS1_16TensorSizeStrideIS8_Lj4EEEiS8_:
        /*0000*/ 	.byte	0x08, 0x00, 0x00, 0x00, 0x00, 0x00, 0x00, 0x00


//--------------------- .nv.constant0._ZN2at6native40_GLOBAL__N__2351210d_8_Shape_cu_49f7391c35CatArrayBatchedCopy_alignedK_contigINS1_10OpaqueTypeILj1EEEjLi3ELi64ELi64ELi16EEEvPT_NS1_25CatArrInputTensorMetadataIS5_T0_XT2_EXT3_EEENS1_16TensorSizeStrideIS8_Lj4EEEiS8_ --------------------------
	.section	.nv.constant0._ZN2at6native40_GLOBAL__N__2351210d_8_Shape_cu_49f7391c35CatArrayBatchedCopy_alignedK_contigINS1_10OpaqueTypeILj1EEEjLi3ELi64ELi64ELi16EEEvPT_NS1_25CatArrInputTensorMetadataIS5_T0_XT2_EXT3_EEENS1_16TensorSizeStrideIS8_Lj4EEEiS8_,"a",@progbits
	.sectionflags	@""
	.align	4
.nv.constant0._ZN2at6native40_GLOBAL__N__2351210d_8_Shape_cu_49f7391c35CatArrayBatchedCopy_alignedK_contigINS1_10OpaqueTypeILj1EEEjLi3ELi64ELi64ELi16EEEvPT_NS1_25CatArrInputTensorMetadataIS5_T0_XT2_EXT3_EEENS1_16TensorSizeStrideIS8_Lj4EEEiS8_:
	.zero		3792


//--------------------- .nv.constant2._ZN2at6native40_GLOBAL__N__2351210d_8_Shape_cu_49f7391c30CatArrayBatchedCopy_vectorizedINS1_10OpaqueTypeILj1EEEjLi3ELi64ELi64ELi16ELi16EEEvPcNS1_25CatArrInputTensorMetadataIT_T0_XT2_EXT3_EEENS1_16TensorSizeStrideIS8_Lj4EEEiS8_ --------------------------
	.section	.nv.constant2._ZN2at6native40_GLOBAL__N__2351210d_8_Shape_cu_49f7391c30CatArrayBatchedCopy_vectorizedINS1_10OpaqueTypeILj1EEEjLi3ELi64ELi64ELi16ELi16EEEvPcNS1_25CatArrInputTensorMetadataIT_T0_XT2_EXT3_EEENS1_16TensorSizeStrideIS8_Lj4EEEiS8_,"a",@progbits
	.sectionflags	@""
	.align	4
.nv.constant2._ZN2at6native40_GLOBAL__N__2351210d_8_Shape_cu_49f7391c30CatArrayBatchedCopy_vectorizedINS1_10OpaqueTypeILj1EEEjLi3ELi64ELi64ELi16ELi16EEEvPcNS1_25CatArrInputTensorMetadataIT_T0_XT2_EXT3_EEENS1_16TensorSizeStrideIS8_Lj4EEEiS8_:
        /*0000*/ 	.byte	0x08, 0x00, 0x00, 0x00, 0x00, 0x00, 0x00, 0x00


//--------------------- .nv.constant0._ZN2at6native40_GLOBAL__N__2351210d_8_Shape_cu_49f7391c30CatArrayBatchedCopy_vectorizedINS1_10OpaqueTypeILj1EEEjLi3ELi64ELi64ELi16ELi16EEEvPcNS1_25CatArrInputTensorMetadataIT_T0_XT2_EXT3_EEENS1_16TensorSizeStrideIS8_Lj4EEEiS8_ --------------------------
	.section	.nv.constant0._ZN2at6native40_GLOBAL__N__2351210d_8_Shape_cu_49f7391c30CatArrayBatchedCopy_vectorizedINS1_10OpaqueTypeILj1EEEjLi3ELi64ELi64ELi16ELi16EEEvPcNS1_25CatArrInputTensorMetadataIT_T0_XT2_EXT3_EEENS1_16TensorSizeStrideIS8_Lj4EEEiS8_,"a",@progbits
	.sectionflags	@""
	.align	4
.nv.constant0._ZN2at6native40_GLOBAL__N__2351210d_8_Shape_cu_49f7391c30CatArrayBatchedCopy_vectorizedINS1_10OpaqueTypeILj1EEEjLi3ELi64ELi64ELi16ELi16EEEvPcNS1_25CatArrInputTensorMetadataIT_T0_XT2_EXT3_EEENS1_16TensorSizeStrideIS8_Lj4EEEiS8_:
	.zero		3792


//--------------------- .nv.constant2._ZN2at6native40_GLOBAL__N__2351210d_8_Shape_cu_49f7391c19CatArrayBatchedCopyINS1_10OpaqueTypeILj1EEEjLi2ELi64ELi64EEEvPT_NS1_25CatArrInputTensorMetadataIS5_T0_XT2_EXT3_EEENS1_16TensorSizeStrideIS8_Lj4EEEiS8_ --------------------------
	.section	.nv.constant2._ZN2at6native40_GLOBAL__N__2351210d_8_Shape_cu_49f7391c19CatArrayBatchedCopyINS1_10OpaqueTypeILj1EEEjLi2ELi64ELi64EEEvPT_NS1_25CatArrInputTensorMetadataIS5_T0_XT2_EXT3_EEENS1_16TensorSizeStrideIS8_Lj4EEEiS8_,"a",@progbits
	.sectionflags	@""
	.align	4
.nv.constant2._ZN2at6native40_GLOBAL__N__2351210d_8_Shape_cu_49f7391c19CatArrayBatchedCopyINS1_10OpaqueTypeILj1EEEjLi2ELi64ELi64EEEvPT_NS1_25CatArrInputTensorMetadataIS5_T0_XT2_EXT3_EEENS1_16TensorSizeStrideIS8_Lj4EEEiS8_:
        /*0000*/ 	.byte	0x08, 0x00, 0x00, 0x00, 0x00, 0x00, 0x00, 0x00


//--------------------- .nv.constant0._ZN2at6native40_GLOBAL__N__2351210d_8_Shape_cu_49f7391c19CatArrayBatchedCopyINS1_10OpaqueTypeILj1EEEjLi2ELi64ELi64EEEvPT_NS1_25CatArrInputTensorMetadataIS5_T0_XT2_EXT3_EEENS1_16TensorSizeStrideIS8_Lj4EEEiS8_ --------------------------
	.section	.nv.constant0._ZN2at6native40_GLOBAL__N__2351210d_8_Shape_cu_49f7391c19CatArrayBatchedCopyINS1_10OpaqueTypeILj1EEEjLi2ELi64ELi64EEEvPT_NS1_25CatArrInputTensorMetadataIS5_T0_XT2_EXT3_EEENS1_16TensorSizeStrideIS8_Lj4EEEiS8_,"a",@progbits
	.sectionflags	@""
	.align	4
.nv.constant0._ZN2at6native40_GLOBAL__N__2351210d_8_Shape_cu_49f7391c19CatArrayBatchedCopyINS1_10OpaqueTypeILj1EEEjLi2ELi64ELi64EEEvPT_NS1_25CatArrInputTensorMetadataIS5_T0_XT2_EXT3_EEENS1_16TensorSizeStrideIS8_Lj4EEEiS8_:
	.zero		3792


//--------------------- .nv.constant2._ZN2at6native40_GLOBAL__N__2351210d_8_Shape_cu_49f7391c26CatArrayBatchedCopy_contigINS1_10OpaqueTypeILj1EEEjLi2ELi64ELi64EEEvPT_NS1_25CatArrInputTensorMetadataIS5_T0_XT2_EXT3_EEENS1_16TensorSizeStrideIS8_Lj4EEEiS8_ --------------------------
	.section	.nv.constant2._ZN2at6native40_GLOBAL__N__2351210d_8_Shape_cu_49f7391c26CatArrayBatchedCopy_contigINS1_10OpaqueTypeILj1EEEjLi2ELi64ELi64EEEvPT_NS1_25CatArrInputTensorMetadataIS5_T0_XT2_EXT3_EEENS1_16TensorSizeStrideIS8_Lj4EEEiS8_,"a",@progbits
	.sectionflags	@""
	.align	4
.nv.constant2._ZN2at6native40_GLOBAL__N__2351210d_8_Shape_cu_49f7391c26CatArrayBatchedCopy_contigINS1_10OpaqueTypeILj1EEEjLi2ELi64ELi64EEEvPT_NS1_25CatArrInputTensorMetadataIS5_T0_XT2_EXT3_EEENS1_16TensorSizeStrideIS8_Lj4EEEiS8_:
        /*0000*/ 	.byte	0x08, 0x00, 0x00, 0x00, 0x00, 0x00, 0x00, 0x00


//--------------------- .nv.constant0._ZN2at6native40_GLOBAL__N__2351210d_8_Shape_cu_49f7391c26CatArrayBatchedCopy_contigINS1_10OpaqueTypeILj1EEEjLi2ELi64ELi64EEEvPT_NS1_25CatArrInputTensorMetadataIS5_T0_XT2_EXT3_EEENS1_16TensorSizeStrideIS8_Lj4EEEiS8_ --------------------------
	.section	.nv.constant0._ZN2at6native40_GLOBAL__N__2351210d_8_Shape_cu_49f7391c26CatArrayBatchedCopy_contigINS1_10OpaqueTypeILj1EEEjLi2ELi64ELi64EEEvPT_NS1_25CatArrInputTensorMetadataIS5_T0_XT2_EXT3_EEENS1_16TensorSizeStrideIS8_Lj4EEEiS8_,"a",@progbits
	.sectionflags	@""
	.align	4
.nv.constant0._ZN2at6native40_GLOBAL__N__2351210d_8_Shape_cu_49f7391c26CatArrayBatchedCopy_contigINS1_10OpaqueTypeILj1EEEjLi2ELi64ELi64EEEvPT_NS1_25CatArrInputTensorMetadataIS5_T0_XT2_EXT3_EEENS1_16TensorSizeStrideIS8_Lj4EEEiS8_:
	.zero		3792


//--------------------- .nv.constant2._ZN2at6native40_GLOBAL__N__2351210d_8_Shape_cu_49f7391c35CatArrayBatchedCopy_alignedK_contigINS1_10OpaqueTypeILj1EEEjLi2ELi64ELi64ELi8EEEvPT_NS1_25CatArrInputTensorMetadataIS5_T0_XT2_EXT3_EEENS1_16TensorSizeStrideIS8_Lj4EEEiS8_ --------------------------
	.section	.nv.constant2._ZN2at6native40_GLOBAL__N__2351210d_8_Shape_cu_49f7391c35CatArrayBatchedCopy_alignedK_contigINS1_10OpaqueTypeILj1EEEjLi2ELi64ELi64ELi8EEEvPT_NS1_25CatArrInputTensorMetadataIS5_T0_XT2_EXT3_EEENS1_16TensorSizeStrideIS8_Lj4EEEiS8_,"a",@progbits
	.sectionflags	@""
	.align	4
.nv.constant2._ZN2at6native40_GLOBAL__N__2351210d_8_Shape_cu_49f7391c35CatArrayBatchedCopy_alignedK_contigINS1_10OpaqueTypeILj1EEEjLi2ELi64ELi64ELi8EEEvPT_NS1_25CatArrInputTensorMetadataIS5_T0_XT2_EXT3_EEENS1_16TensorSizeStrideIS8_Lj4EEEiS8_:
        /*0000*/ 	.byte	0x08, 0x00, 0x00, 0x00, 0x00, 0x00, 0x00, 0x00


//--------------------- .nv.constant0._ZN2at6native40_GLOBAL__N__2351210d_8_Shape_cu_49f7391c35CatArrayBatchedCopy_alignedK_contigINS1_10OpaqueTypeILj1EEEjLi2ELi64ELi64ELi8EEEvPT_NS1_25CatArrInputTensorMetadataIS5_T0_XT2_EXT3_EEENS1_16TensorSizeStrideIS8_Lj4EEEiS8_ --------------------------
	.section	.nv.constant0._ZN2at6native40_GLOBAL__N__2351210d_8_Shape_cu_49f7391c35CatArrayBatchedCopy_alignedK_contigINS1_10OpaqueTypeILj1EEEjLi2ELi64ELi64ELi8EEEvPT_NS1_25CatArrInputTensorMetadataIS5_T0_XT2_EXT3_EEENS1_16TensorSizeStrideIS8_Lj4EEEiS8_,"a",@progbits
	.sectionflags	@""
	.align	4
.nv.constant0._ZN2at6native40_GLOBAL__N__2351210d_8_Shape_cu_49f7391c35CatArrayBatchedCopy_alignedK_contigINS1_10OpaqueTypeILj1EEEjLi2ELi64ELi64ELi8EEEvPT_NS1_25CatArrInputTensorMetadataIS5_T0_XT2_EXT3_EEENS1_16TensorSizeStrideIS8_Lj4EEEiS8_:
	.zero		3792


//--------------------- .nv.constant2._ZN2at6native40_GLOBAL__N__2351210d_8_Shape_cu_49f7391c35CatArrayBatchedCopy_alignedK_contigINS1_10OpaqueTypeILj1EEEjLi2ELi64ELi64ELi16EEEvPT_NS1_25CatArrInputTensorMetadataIS5_T0_XT2_EXT3_EEENS1_16TensorSizeStrideIS8_Lj4EEEiS8_ --------------------------
	.section	.nv.constant2._ZN2at6native40_GLOBAL__N__2351210d_8_Shape_cu_49f7391c35CatArrayBatchedCopy_alignedK_contigINS1_10OpaqueTypeILj1EEEjLi2ELi64ELi64ELi16EEEvPT_NS1_25CatArrInputTensorMetadataIS5_T0_XT2_EXT3_EEENS1_16TensorSizeStrideIS8_Lj4EEEiS8_,"a",@progbits
	.sectionflags	@""
	.align	4
.nv.constant2._ZN2at6native40_GLOBAL__N__2351210d_8_Shape_cu_49f7391c35CatArrayBatchedCopy_alignedK_contigINS1_10OpaqueTypeILj1EEEjLi2ELi64ELi64ELi16EEEvPT_NS1_25CatArrInputTensorMetadataIS5_T0_XT2_EXT3_EEENS1_16TensorSizeStrideIS8_Lj4EEEiS8_:
        /*0000*/ 	.byte	0x08, 0x00, 0x00, 0x00, 0x00, 0x00, 0x00, 0x00


//--------------------- .nv.constant0._ZN2at6native40_GLOBAL__N__2351210d_8_Shape_cu_49f7391c35CatArrayBatchedCopy_alignedK_contigINS1_10OpaqueTypeILj1EEEjLi2ELi64ELi64ELi16EEEvPT_NS1_25CatArrInputTensorMetadataIS5_T0_XT2_EXT3_EEENS1_16TensorSizeStrideIS8_Lj4EEEiS8_ --------------------------
	.section	.nv.constant0._ZN2at6native40_GLOBAL__N__2351210d_8_Shape_cu_49f7391c35CatArrayBatchedCopy_alignedK_contigINS1_10OpaqueTypeILj1EEEjLi2ELi64ELi64ELi16EEEvPT_NS1_25CatArrInputTensorMetadataIS5_T0_XT2_EXT3_EEENS1_16TensorSizeStrideIS8_Lj4EEEiS8_,"a",@progbits
	.sectionflags	@""
	.align	4
.nv.constant0._ZN2at6native40_GLOBAL__N__2351210d_8_Shape_cu_49f7391c35CatArrayBatchedCopy_alignedK_contigINS1_10OpaqueTypeILj1EEEjLi2ELi64ELi64ELi16EEEvPT_NS1_25CatArrInputTensorMetadataIS5_T0_XT2_EXT3_EEENS1_16TensorSizeStrideIS8_Lj4EEEiS8_:
	.zero		3792


//--------------------- .nv.constant2._ZN2at6native40_GLOBAL__N__2351210d_8_Shape_cu_49f7391c30CatArrayBatchedCopy_vectorizedINS1_10OpaqueTypeILj1EEEjLi2ELi64ELi64ELi16ELi16EEEvPcNS1_25CatArrInputTensorMetadataIT_T0_XT2_EXT3_EEENS1_16TensorSizeStrideIS8_Lj4EEEiS8_ --------------------------
	.section	.nv.constant2._ZN2at6native40_GLOBAL__N__2351210d_8_Shape_cu_49f7391c30CatArrayBatchedCopy_vectorizedINS1_10OpaqueTypeILj1EEEjLi2ELi64ELi64ELi16ELi16EEEvPcNS1_25CatArrInputTensorMetadataIT_T0_XT2_EXT3_EEENS1_16TensorSizeStrideIS8_Lj4EEEiS8_,"a",@progbits
	.sectionflags	@""
	.align	4
.nv.constant2._ZN2at6native40_GLOBAL__N__2351210d_8_Shape_cu_49f7391c30CatArrayBatchedCopy_vectorizedINS1_10OpaqueTypeILj1EEEjLi2ELi64ELi64ELi16ELi16EEEvPcNS1_25CatArrInputTensorMetadataIT_T0_XT2_EXT3_EEENS1_16TensorSizeStrideIS8_Lj4EEEiS8_:
        /*0000*/ 	.byte	0x08, 0x00, 0x00, 0x00, 0x00, 0x00, 0x00, 0x00


//--------------------- .nv.constant0._ZN2at6native40_GLOBAL__N__2351210d_8_Shape_cu_49f7391c30CatArrayBatchedCopy_vectorizedINS1_10OpaqueTypeILj1EEEjLi2ELi64ELi64ELi16ELi16EEEvPcNS1_25CatArrInputTensorMetadataIT_T0_XT2_EXT3_EEENS1_16TensorSizeStrideIS8_Lj4EEEiS8_ --------------------------
	.section	.nv.constant0._ZN2at6native40_GLOBAL__N__2351210d_8_Shape_cu_49f7391c30CatArrayBatchedCopy_vectorizedINS1_10OpaqueTypeILj1EEEjLi2ELi64ELi64ELi16ELi16EEEvPcNS1_25CatArrInputTensorMetadataIT_T0_XT2_EXT3_EEENS1_16TensorSizeStrideIS8_Lj4EEEiS8_,"a",@progbits
	.sectionflags	@""
	.align	4
.nv.constant0._ZN2at6native40_GLOBAL__N__2351210d_8_Shape_cu_49f7391c30CatArrayBatchedCopy_vectorizedINS1_10OpaqueTypeILj1EEEjLi2ELi64ELi64ELi16ELi16EEEvPcNS1_25CatArrInputTensorMetadataIT_T0_XT2_EXT3_EEENS1_16TensorSizeStrideIS8_Lj4EEEiS8_:
	.zero		3792


//--------------------- .nv.constant2._ZN2at6native40_GLOBAL__N__2351210d_8_Shape_cu_49f7391c19CatArrayBatchedCopyINS1_10OpaqueTypeILj1EEEjLi1ELi64ELi64EEEvPT_NS1_25CatArrInputTensorMetadataIS5_T0_XT2_EXT3_EEENS1_16TensorSizeStrideIS8_Lj4EEEiS8_ --------------------------
	.section	.nv.constant2._ZN2at6native40_GLOBAL__N__2351210d_8_Shape_cu_49f7391c19CatArrayBatchedCopyINS1_10OpaqueTypeILj1EEEjLi1ELi64ELi64EEEvPT_NS1_25CatArrInputTensorMetadataIS5_T0_XT2_EXT3_EEENS1_16TensorSizeStrideIS8_Lj4EEEiS8_,"a",@progbits
	.sectionflags	@""
	.align	4
.nv.constant2._ZN2at6native40_GLOBAL__N__2351210d_8_Shape_cu_49f7391c19CatArrayBatchedCopyINS1_10OpaqueTypeILj1EEEjLi1ELi64ELi64EEEvPT_NS1_25CatArrInputTensorMetadataIS5_T0_XT2_EXT3_EEENS1_16TensorSizeStrideIS8_Lj4EEEiS8_:
        /*0000*/ 	.byte	0x08, 0x00, 0x00, 0x00, 0x00, 0x00, 0x00, 0x00


//--------------------- .nv.constant0._ZN2at6native40_GLOBAL__N__2351210d_8_Shape_cu_49f7391c19CatArrayBatchedCopyINS1_10OpaqueTypeILj1EEEjLi1ELi64ELi64EEEvPT_NS1_25CatArrInputTensorMetadataIS5_T0_XT2_EXT3_EEENS1_16TensorSizeStrideIS8_Lj4EEEiS8_ --------------------------
	.section	.nv.constant0._ZN2at6native40_GLOBAL__N__2351210d_8_Shape_cu_49f7391c19CatArrayBatchedCopyINS1_10OpaqueTypeILj1EEEjLi1ELi64ELi64EEEvPT_NS1_25CatArrInputTensorMetadataIS5_T0_XT2_EXT3_EEENS1_16TensorSizeStrideIS8_Lj4EEEiS8_,"a",@progbits
	.sectionflags	@""
	.align	4
.nv.constant0._ZN2at6native40_GLOBAL__N__2351210d_8_Shape_cu_49f7391c19CatArrayBatchedCopyINS1_10OpaqueTypeILj1EEEjLi1ELi64ELi64EEEvPT_NS1_25CatArrInputTensorMetadataIS5_T0_XT2_EXT3_EEENS1_16TensorSizeStrideIS8_Lj4EEEiS8_:
	.zero		3792


//--------------------- .nv.constant2._ZN2at6native40_GLOBAL__N__2351210d_8_Shape_cu_49f7391c26CatArrayBatchedCopy_contigINS1_10OpaqueTypeILj1EEEjLi1ELi64ELi64EEEvPT_NS1_25CatArrInputTensorMetadataIS5_T0_XT2_EXT3_EEENS1_16TensorSizeStrideIS8_Lj4EEEiS8_ --------------------------
	.section	.nv.constant2._ZN2at6native40_GLOBAL__N__2351210d_8_Shape_cu_49f7391c26CatArrayBatchedCopy_contigINS1_10OpaqueTypeILj1EEEjLi1ELi64ELi64EEEvPT_NS1_25CatArrInputTensorMetadataIS5_T0_XT2_EXT3_EEENS1_16TensorSizeStrideIS8_Lj4EEEiS8_,"a",@progbits
	.sectionflags	@""
	.align	4
.nv.constant2._ZN2at6native40_GLOBAL__N__2351210d_8_Shape_cu_49f7391c26CatArrayBatchedCopy_contigINS1_10OpaqueTypeILj1EEEjLi1ELi64ELi64EEEvPT_NS1_25CatArrInputTensorMetadataIS5_T0_XT2_EXT3_EEENS1_16TensorSizeStrideIS8_Lj4EEEiS8_:
        /*0000*/ 	.byte	0x08, 0x00, 0x00, 0x00, 0x00, 0x00, 0x00, 0x00


//--------------------- .nv.constant0._ZN2at6native40_GLOBAL__N__2351210d_8_Shape_cu_49f7391c26CatArrayBatchedCopy_contigINS1_10OpaqueTypeILj1EEEjLi1ELi64ELi64EEEvPT_NS1_25CatArrInputTensorMetadataIS5_T0_XT2_EXT3_EEENS1_16TensorSizeStrideIS8_Lj4EEEiS8_ --------------------------
	.section	.nv.constant0._ZN2at6native40_GLOBAL__N__2351210d_8_Shape_cu_49f7391c26CatArrayBatchedCopy_contigINS1_10OpaqueTypeILj1EEEjLi1ELi64ELi64EEEvPT_NS1_25CatArrInputTensorMetadataIS5_T0_XT2_EXT3_EEENS1_16TensorSizeStrideIS8_Lj4EEEiS8_,"a",@progbits
	.sectionflags	@""
	.align	4
.nv.constant0._ZN2at6native40_GLOBAL__N__2351210d_8_Shape_cu_49f7391c26CatArrayBatchedCopy_contigINS1_10OpaqueTypeILj1EEEjLi1ELi64ELi64EEEvPT_NS1_25CatArrInputTensorMetadataIS5_T0_XT2_EXT3_EEENS1_16TensorSizeStrideIS8_Lj4EEEiS8_:
	.zero		3792


//--------------------- .nv.constant2._ZN2at6native40_GLOBAL__N__2351210d_8_Shape_cu_49f7391c35CatArrayBatchedCopy_alignedK_contigINS1_10OpaqueTypeILj1EEEjLi1ELi64ELi64ELi8EEEvPT_NS1_25CatArrInputTensorMetadataIS5_T0_XT2_EXT3_EEENS1_16TensorSizeStrideIS8_Lj4EEEiS8_ --------------------------
	.section	.nv.constant2._ZN2at6native40_GLOBAL__N__2351210d_8_Shape_cu_49f7391c35CatArrayBatchedCopy_alignedK_contigINS1_10OpaqueTypeILj1EEEjLi1ELi64ELi64ELi8EEEvPT_NS1_25CatArrInputTensorMetadataIS5_T0_XT2_EXT3_EEENS1_16TensorSizeStrideIS8_Lj4EEEiS8_,"a",@progbits
	.sectionflags	@""
	.align	4
.nv.constant2._ZN2at6native40_GLOBAL__N__2351210d_8_Shape_cu_49f7391c35CatArrayBatchedCopy_alignedK_contigINS1_10OpaqueTypeILj1EEEjLi1ELi64ELi64ELi8EEEvPT_NS1_25CatArrInputTensorMetadataIS5_T0_XT2_EXT3_EEENS1_16TensorSizeStrideIS8_Lj4EEEiS8_:
        /*0000*/ 	.byte	0x08, 0x00, 0x00, 0x00, 0x00, 0x00, 0x00, 0x00


//--------------------- .nv.constant0._ZN2at6native40_GLOBAL__N__2351210d_8_Shape_cu_49f7391c35CatArrayBatchedCopy_alignedK_contigINS1_10OpaqueTypeILj1EEEjLi1ELi64ELi64ELi8EEEvPT_NS1_25CatArrInputTensorMetadataIS5_T0_XT2_EXT3_EEENS1_16TensorSizeStrideIS8_Lj4EEEiS8_ --------------------------
	.section	.nv.constant0._ZN2at6native40_GLOBAL__N__2351210d_8_Shape_cu_49f7391c35CatArrayBatchedCopy_alignedK_contigINS1_10OpaqueTypeILj1EEEjLi1ELi64ELi64ELi8EEEvPT_NS1_25CatArrInputTensorMetadataIS5_T0_XT2_EXT3_EEENS1_16TensorSizeStrideIS8_Lj4EEEiS8_,"a",@progbits
	.sectionflags	@""
	.align	4
.nv.constant0._ZN2at6native40_GLOBAL__N__2351210d_8_Shape_cu_49f7391c35CatArrayBatchedCopy_alignedK_contigINS1_10OpaqueTypeILj1EEEjLi1ELi64ELi64ELi8EEEvPT_NS1_25CatArrInputTensorMetadataIS5_T0_XT2_EXT3_EEENS1_16TensorSizeStrideIS8_Lj4EEEiS8_:
	.zero		3792


//--------------------- .nv.constant2._ZN2at6native40_GLOBAL__N__2351210d_8_Shape_cu_49f7391c35CatArrayBatchedCopy_alignedK_contigINS1_10OpaqueTypeILj1EEEjLi1ELi64ELi64ELi16EEEvPT_NS1_25CatArrInputTensorMetadataIS5_T0_XT2_EXT3_EEENS1_16TensorSizeStrideIS8_Lj4EEEiS8_ --------------------------
	.section	.nv.constant2._ZN2at6native40_GLOBAL__N__2351210d_8_Shape_cu_49f7391c35CatArrayBatchedCopy_alignedK_contigINS1_10OpaqueTypeILj1EEEjLi1ELi64ELi64ELi16EEEvPT_NS1_25CatArrInputTensorMetadataIS5_T0_XT2_EXT3_EEENS1_16TensorSizeStrideIS8_Lj4EEEiS8_,"a",@progbits
	.sectionflags	@""
	.align	4
.nv.constant2._ZN2at6native40_GLOBAL__N__2351210d_8_Shape_cu_49f7391c35CatArrayBatchedCopy_alignedK_contigINS1_10OpaqueTypeILj1EEEjLi1ELi64ELi64ELi16EEEvPT_NS1_25CatArrInputTensorMetadataIS5_T0_XT2_EXT3_EEENS1_16TensorSizeStrideIS8_Lj4EEEiS8_:
        /*0000*/ 	.byte	0x08, 0x00, 0x00, 0x00, 0x00, 0x00, 0x00, 0x00


//--------------------- .nv.constant0._ZN2at6native40_GLOBAL__N__2351210d_8_Shape_cu_49f7391c35CatArrayBatchedCopy_alignedK_contigINS1_10OpaqueTypeILj1EEEjLi1ELi64ELi64ELi16EEEvPT_NS1_25CatArrInputTensorMetadataIS5_T0_XT2_EXT3_EEENS1_16TensorSizeStrideIS8_Lj4EEEiS8_ --------------------------
	.section	.nv.constant0._ZN2at6native40_GLOBAL__N__2351210d_8_Shape_cu_49f7391c35CatArrayBatchedCopy_alignedK_contigINS1_10OpaqueTypeILj1EEEjLi1ELi64ELi64ELi16EEEvPT_NS1_25CatArrInputTensorMetadataIS5_T0_XT2_EXT3_EEENS1_16TensorSizeStrideIS8_Lj4EEEiS8_,"a",@progbits
	.sectionflags	@""
	.align	4
.nv.constant0._ZN2at6native40_GLOBAL__N__2351210d_8_Shape_cu_49f7391c35CatArrayBatchedCopy_alignedK_contigINS1_10OpaqueTypeILj1EEEjLi1ELi64ELi64ELi16EEEvPT_NS1_25CatArrInputTensorMetadataIS5_T0_XT2_EXT3_EEENS1_16TensorSizeStrideIS8_Lj4EEEiS8_:
	.zero		3792


//--------------------- .nv.constant2._ZN2at6native40_GLOBAL__N__2351210d_8_Shape_cu_49f7391c30CatArrayBatchedCopy_vectorizedINS1_10OpaqueTypeILj1EEEjLi1ELi64ELi64ELi16ELi16EEEvPcNS1_25CatArrInputTensorMetadataIT_T0_XT2_EXT3_EEENS1_16TensorSizeStrideIS8_Lj4EEEiS8_ --------------------------
	.section	.nv.constant2._ZN2at6native40_GLOBAL__N__2351210d_8_Shape_cu_49f7391c30CatArrayBatchedCopy_vectorizedINS1_10OpaqueTypeILj1EEEjLi1ELi64ELi64ELi16ELi16EEEvPcNS1_25CatArrInputTensorMetadataIT_T0_XT2_EXT3_EEENS1_16TensorSizeStrideIS8_Lj4EEEiS8_,"a",@progbits
	.sectionflags	@""
	.align	4
.nv.constant2._ZN2at6native40_GLOBAL__N__2351210d_8_Shape_cu_49f7391c30CatArrayBatchedCopy_vectorizedINS1_10OpaqueTypeILj1EEEjLi1ELi64ELi64ELi16ELi16EEEvPcNS1_25CatArrInputTensorMetadataIT_T0_XT2_EXT3_EEENS1_16TensorSizeStrideIS8_Lj4EEEiS8_:
        /*0000*/ 	.byte	0x08, 0x00, 0x00, 0x00, 0x00, 0x00, 0x00, 0x00


//--------------------- .nv.constant0._ZN2at6native40_GLOBAL__N__2351210d_8_Shape_cu_49f7391c30CatArrayBatchedCopy_vectorizedINS1_10OpaqueTypeILj1EEEjLi1ELi64ELi64ELi16ELi16EEEvPcNS1_25CatArrInputTensorMetadataIT_T0_XT2_EXT3_EEENS1_16TensorSizeStrideIS8_Lj4EEEiS8_ --------------------------
	.section	.nv.constant0._ZN2at6native40_GLOBAL__N__2351210d_8_Shape_cu_49f7391c30CatArrayBatchedCopy_vectorizedINS1_10OpaqueTypeILj1EEEjLi1ELi64ELi64ELi16ELi16EEEvPcNS1_25CatArrInputTensorMetadataIT_T0_XT2_EXT3_EEENS1_16TensorSizeStrideIS8_Lj4EEEiS8_,"a",@progbits
	.sectionflags	@""
	.align	4
.nv.constant0._ZN2at6native40_GLOBAL__N__2351210d_8_Shape_cu_49f7391c30CatArrayBatchedCopy_vectorizedINS1_10OpaqueTypeILj1EEEjLi1ELi64ELi64ELi16ELi16EEEvPcNS1_25CatArrInputTensorMetadataIT_T0_XT2_EXT3_EEENS1_16TensorSizeStrideIS8_Lj4EEEiS8_:
	.zero		3792


//--------------------- .nv.constant2._ZN2at6native40_GLOBAL__N__2351210d_8_Shape_cu_49f7391c19CatArrayBatchedCopyINS1_10OpaqueTypeILj16EEEjLi4ELi128ELi1EEEvPT_NS1_25CatArrInputTensorMetadataIS5_T0_XT2_EXT3_EEENS1_16TensorSizeStrideIS8_Lj4EEEiS8_ --------------------------
	.section	.nv.constant2._ZN2at6native40_GLOBAL__N__2351210d_8_Shape_cu_49f7391c19CatArrayBatchedCopyINS1_10OpaqueTypeILj16EEEjLi4ELi128ELi1EEEvPT_NS1_25CatArrInputTensorMetadataIS5_T0_XT2_EXT3_EEENS1_16TensorSizeStrideIS8_Lj4EEEiS8_,"a",@progbits
	.sectionflags	@""
	.align	4
.nv.constant2._ZN2at6native40_GLOBAL__N__2351210d_8_Shape_cu_49f7391c19CatArrayBatchedCopyINS1_10OpaqueTypeILj16EEEjLi4ELi128ELi1EEEvPT_NS1_25CatArrInputTensorMetadataIS5_T0_XT2_EXT3_EEENS1_16TensorSizeStrideIS8_Lj4EEEiS8_:
        /*0000*/ 	.byte	0x08, 0x00, 0x00, 0x00, 0x00, 0x00, 0x00, 0x00


//--------------------- .nv.constant0._ZN2at6native40_GLOBAL__N__2351210d_8_Shape_cu_49f7391c19CatArrayBatchedCopyINS1_10OpaqueTypeILj16EEEjLi4ELi128ELi1EEEvPT_NS1_25CatArrInputTensorMetadataIS5_T0_XT2_EXT3_EEENS1_16TensorSizeStrideIS8_Lj4EEEiS8_ --------------------------
	.section	.nv.constant0._ZN2at6native40_GLOBAL__N__2351210d_8_Shape_cu_49f7391c19CatArrayBatchedCopyINS1_10OpaqueTypeILj16EEEjLi4ELi128ELi1EEEvPT_NS1_25CatArrInputTensorMetadataIS5_T0_XT2_EXT3_EEENS1_16TensorSizeStrideIS8_Lj4EEEiS8_,"a",@progbits
	.sectionflags	@""
	.align	4
.nv.constant0._ZN2at6native40_GLOBAL__N__2351210d_8_Shape_cu_49f7391c19CatArrayBatchedCopyINS1_10OpaqueTypeILj16EEEjLi4ELi128ELi1EEEvPT_NS1_25CatArrInputTensorMetadataIS5_T0_XT2_EXT3_EEENS1_16TensorSizeStrideIS8_Lj4EEEiS8_:
	.zero		3120


//--------------------- .nv.constant2._ZN2at6native40_GLOBAL__N__2351210d_8_Shape_cu_49f7391c26CatArrayBatchedCopy_contigINS1_10OpaqueTypeILj16EEEjLi4ELi128ELi1EEEvPT_NS1_25CatArrInputTensorMetadataIS5_T0_XT2_EXT3_EEENS1_16TensorSizeStrideIS8_Lj4EEEiS8_ --------------------------
	.section	.nv.constant2._ZN2at6native40_GLOBAL__N__2351210d_8_Shape_cu_49f7391c26CatArrayBatchedCopy_contigINS1_10OpaqueTypeILj16EEEjLi4ELi128ELi1EEEvPT_NS1_25CatArrInputTensorMetadataIS5_T0_XT2_EXT3_EEENS1_16TensorSizeStrideIS8_Lj4EEEiS8_,"a",@progbits
	.sectionflags	@""
	.align	4
.nv.constant2._ZN2at6native40_GLOBAL__N__2351210d_8_Shape_cu_49f7391c26CatArrayBatchedCopy_contigINS1_10OpaqueTypeILj16EEEjLi4ELi128ELi1EEEvPT_NS1_25CatArrInputTensorMetadataIS5_T0_XT2_EXT3_EEENS1_16TensorSizeStrideIS8_Lj4EEEiS8_:
        /*0000*/ 	.byte	0x08, 0x00, 0x00, 0x00, 0x00, 0x00, 0x00, 0x00


//--------------------- .nv.constant0._ZN2at6native40_GLOBAL__N__2351210d_8_Shape_cu_49f7391c26CatArrayBatchedCopy_contigINS1_10OpaqueTypeILj16EEEjLi4ELi128ELi1EEEvPT_NS1_25CatArrInputTensorMetadataIS5_T0_XT2_EXT3_EEENS1_16TensorSizeStrideIS8_Lj4EEEiS8_ --------------------------
	.section	.nv.constant0._ZN2at6native40_GLOBAL__N__2351210d_8_Shape_cu_49f7391c26CatArrayBatchedCopy_contigINS1_10OpaqueTypeILj16EEEjLi4ELi128ELi1EEEvPT_NS1_25CatArrInputTensorMetadataIS5_T0_XT2_EXT3_EEENS1_16TensorSizeStrideIS8_Lj4EEEiS8_,"a",@progbits
	.sectionflags	@""
	.align	4
.nv.constant0._ZN2at6native40_GLOBAL__N__2351210d_8_Shape_cu_49f7391c26CatArrayBatchedCopy_contigINS1_10OpaqueTypeILj16EEEjLi4ELi128ELi1EEEvPT_NS1_25CatArrInputTensorMetadataIS5_T0_XT2_EXT3_EEENS1_16TensorSizeStrideIS8_Lj4EEEiS8_:
	.zero		3120


//--------------------- .nv.constant2._ZN2at6native40_GLOBAL__N__2351210d_8_Shape_cu_49f7391c35CatArrayBatchedCopy_alignedK_contigINS1_10OpaqueTypeILj16EEEjLi4ELi128ELi1ELi8EEEvPT_NS1_25CatArrInputTensorMetadataIS5_T0_XT2_EXT3_EEENS1_16TensorSizeStrideIS8_Lj4EEEiS8_ --------------------------
	.section	.nv.constant2._ZN2at6native40_GLOBAL__N__2351210d_8_Shape_cu_49f7391c35CatArrayBatchedCopy_alignedK_contigINS1_10OpaqueTypeILj16EEEjLi4ELi128ELi1ELi8EEEvPT_NS1_25CatArrInputTensorMetadataIS5_T0_XT2_EXT3_EEENS1_16TensorSizeStrideIS8_Lj4EEEiS8_,"a",@progbits
	.sectionflags	@""
	.align	4
.nv.constant2._ZN2at6native40_GLOBAL__N__2351210d_8_Shape_cu_49f7391c35CatArrayBatchedCopy_alignedK_contigINS1_10OpaqueTypeILj16EEEjLi4ELi128ELi1ELi8EEEvPT_NS1_25CatArrInputTensorMetadataIS5_T0_XT2_EXT3_EEENS1_16TensorSizeStrideIS8_Lj4EEEiS8_:
        /*0000*/ 	.byte	0x08, 0x00, 0x00, 0x00, 0x00, 0x00, 0x00, 0x00


//--------------------- .nv.constant0._ZN2at6native40_GLOBAL__N__2351210d_8_Shape_cu_49f7391c35CatArrayBatchedCopy_alignedK_contigINS1_10OpaqueTypeILj16EEEjLi4ELi128ELi1ELi8EEEvPT_NS1_25CatArrInputTensorMetadataIS5_T0_XT2_EXT3_EEENS1_16TensorSizeStrideIS8_Lj4EEEiS8_ --------------------------
	.section	.nv.constant0._ZN2at6native40_GLOBAL__N__2351210d_8_Shape_cu_49f7391c35CatArrayBatchedCopy_alignedK_contigINS1_10OpaqueTypeILj16EEEjLi4ELi128ELi1ELi8EEEvPT_NS1_25CatArrInputTensorMetadataIS5_T0_XT2_EXT3_EEENS1_16TensorSizeStrideIS8_Lj4EEEiS8_,"a",@progbits
	.sectionflags	@""
	.align	4
.nv.constant0._ZN2at6native40_GLOBAL__N__2351210d_8_Shape_cu_49f7391c35CatArrayBatchedCopy_alignedK_contigINS1_10OpaqueTypeILj16EEEjLi4ELi128ELi1ELi8EEEvPT_NS1_25CatArrInputTensorMetadataIS5_T0_XT2_EXT3_EEENS1_16TensorSizeStrideIS8_Lj4EEEiS8_:
	.zero		3120


//--------------------- .nv.constant2._ZN2at6native40_GLOBAL__N__2351210d_8_Shape_cu_49f7391c35CatArrayBatchedCopy_alignedK_contigINS1_10OpaqueTypeILj16EEEjLi4ELi128ELi1ELi16EEEvPT_NS1_25CatArrInputTensorMetadataIS5_T0_XT2_EXT3_EEENS1_16TensorSizeStrideIS8_Lj4EEEiS8_ --------------------------
	.section	.nv.constant2._ZN2at6native40_GLOBAL__N__2351210d_8_Shape_cu_49f7391c35CatArrayBatchedCopy_alignedK_contigINS1_10OpaqueTypeILj16EEEjLi4ELi128ELi1ELi16EEEvPT_NS1_25CatArrInputTensorMetadataIS5_T0_XT2_EXT3_EEENS1_16TensorSizeStrideIS8_Lj4EEEiS8_,"a",@progbits
	.sectionflags	@""
	.align	4
.nv.constant2._ZN2at6native40_GLOBAL__N__2351210d_8_Shape_cu_49f7391c35CatArrayBatchedCopy_alignedK_contigINS1_10OpaqueTypeILj16EEEjLi4ELi128ELi1ELi16EEEvPT_NS1_25CatArrInputTensorMetadataIS5_T0_XT2_EXT3_EEENS1_16TensorSizeStrideIS8_Lj4EEEiS8_:
        /*0000*/ 	.byte	0x08, 0x00, 0x00, 0x00, 0x00, 0x00, 0x00, 0x00


//--------------------- .nv.constant0._ZN2at6native40_GLOBAL__N__2351210d_8_Shape_cu_49f7391c35CatArrayBatchedCopy_alignedK_contigINS1_10OpaqueTypeILj16EEEjLi4ELi128ELi1ELi16EEEvPT_NS1_25CatArrInputTensorMetadataIS5_T0_XT2_EXT3_EEENS1_16TensorSizeStrideIS8_Lj4EEEiS8_ --------------------------
	.section	.nv.constant0._ZN2at6native40_GLOBAL__N__2351210d_8_Shape_cu_49f7391c35CatArrayBatchedCopy_alignedK_contigINS1_10OpaqueTypeILj16EEEjLi4ELi128ELi1ELi16EEEvPT_NS1_25CatArrInputTensorMetadataIS5_T0_XT2_EXT3_EEENS1_16TensorSizeStrideIS8_Lj4EEEiS8_,"a",@progbits
	.sectionflags	@""
	.align	4
.nv.constant0._ZN2at6native40_GLOBAL__N__2351210d_8_Shape_cu_49f7391c35CatArrayBatchedCopy_alignedK_contigINS1_10OpaqueTypeILj16EEEjLi4ELi128ELi1ELi16EEEvPT_NS1_25CatArrInputTensorMetadataIS5_T0_XT2_EXT3_EEENS1_16TensorSizeStrideIS8_Lj4EEEiS8_:
	.zero		3120


//--------------------- .nv.constant2._ZN2at6native40_GLOBAL__N__2351210d_8_Shape_cu_49f7391c30CatArrayBatchedCopy_vectorizedINS1_10OpaqueTypeILj16EEEjLi4ELi128ELi1ELi16ELi1EEEvPcNS1_25CatArrInputTensorMetadataIT_T0_XT2_EXT3_EEENS1_16TensorSizeStrideIS8_Lj4EEEiS8_ --------------------------
	.section	.nv.constant2._ZN2at6native40_GLOBAL__N__2351210d_8_Shape_cu_49f7391c30CatArrayBatchedCopy_vectorizedINS1_10OpaqueTypeILj16EEEjLi4ELi128ELi1ELi16ELi1EEEvPcNS1_25CatArrInputTensorMetadataIT_T0_XT2_EXT3_EEENS1_16TensorSizeStrideIS8_Lj4EEEiS8_,"a",@progbits
	.sectionflags	@""
	.align	4
.nv.constant2._ZN2at6native40_GLOBAL__N__2351210d_8_Shape_cu_49f7391c30CatArrayBatchedCopy_vectorizedINS1_10OpaqueTypeILj16EEEjLi4ELi128ELi1ELi16ELi1EEEvPcNS1_25CatArrInputTensorMetadataIT_T0_XT2_EXT3_EEENS1_16TensorSizeStrideIS8_Lj4EEEiS8_:
        /*0000*/ 	.byte	0x08, 0x00, 0x00, 0x00, 0x00, 0x00, 0x00, 0x00


//--------------------- .nv.constant0._ZN2at6native40_GLOBAL__N__2351210d_8_Shape_cu_49f7391c30CatArrayBatchedCopy_vectorizedINS1_10OpaqueTypeILj16EEEjLi4ELi128ELi1ELi16ELi1EEEvPcNS1_25CatArrInputTensorMetadataIT_T0_XT2_EXT3_EEENS1_16TensorSizeStrideIS8_Lj4EEEiS8_ --------------------------
	.section	.nv.constant0._ZN2at6native40_GLOBAL__N__2351210d_8_Shape_cu_49f7391c30CatArrayBatchedCopy_vectorizedINS1_10OpaqueTypeILj16EEEjLi4ELi128ELi1ELi16ELi1EEEvPcNS1_25CatArrInputTensorMetadataIT_T0_XT2_EXT3_EEENS1_16TensorSizeStrideIS8_Lj4EEEiS8_,"a",@progbits
	.sectionflags	@""
	.align	4
.nv.constant0._ZN2at6native40_GLOBAL__N__2351210d_8_Shape_cu_49f7391c30CatArrayBatchedCopy_vectorizedINS1_10OpaqueTypeILj16EEEjLi4ELi128ELi1ELi16ELi1EEEvPcNS1_25CatArrInputTensorMetadataIT_T0_XT2_EXT3_EEENS1_16TensorSizeStrideIS8_Lj4EEEiS8_:
	.zero		3120


//--------------------- .nv.constant2._ZN2at6native40_GLOBAL__N__2351210d_8_Shape_cu_49f7391c19CatArrayBatchedCopyINS1_10OpaqueTypeILj16EEEjLi3ELi128ELi1EEEvPT_NS1_25CatArrInputTensorMetadataIS5_T0_XT2_EXT3_EEENS1_16TensorSizeStrideIS8_Lj4EEEiS8_ --------------------------
	.section	.nv.constant2._ZN2at6native40_GLOBAL__N__2351210d_8_Shape_cu_49f7391c19CatArrayBatchedCopyINS1_10OpaqueTypeILj16EEEjLi3ELi128ELi1EEEvPT_NS1_25CatArrInputTensorMetadataIS5_T0_XT2_EXT3_EEENS1_16TensorSizeStrideIS8_Lj4EEEiS8_,"a",@progbits
	.sectionflags	@""
	.align	4
.nv.constant2._ZN2at6native40_GLOBAL__N__2351210d_8_Shape_cu_49f7391c19CatArrayBatchedCopyINS1_10OpaqueTypeILj16EEEjLi3ELi128ELi1EEEvPT_NS1_25CatArrInputTensorMetadataIS5_T0_XT2_EXT3_EEENS1_16TensorSizeStrideIS8_Lj4EEEiS8_:
        /*0000*/ 	.byte	0x08, 0x00, 0x00, 0x00, 0x00, 0x00, 0x00, 0x00


//--------------------- .nv.constant0._ZN2at6native40_GLOBAL__N__2351210d_8_Shape_cu_49f7391c19CatArrayBatchedCopyINS1_10OpaqueTypeILj16EEEjLi3ELi128ELi1EEEvPT_NS1_25CatArrInputTensorMetadataIS5_T0_XT2_EXT3_EEENS1_16TensorSizeStrideIS8_Lj4EEEiS8_ --------------------------
	.section	.nv.constant0._ZN2at6native40_GLOBAL__N__2351210d_8_Shape_cu_49f7391c19CatArrayBatchedCopyINS1_10OpaqueTypeILj16EEEjLi3ELi128ELi1EEEvPT_NS1_25CatArrInputTensorMetadataIS5_T0_XT2_EXT3_EEENS1_16TensorSizeStrideIS8_Lj4EEEiS8_,"a",@progbits
	.sectionflags	@""
	.align	4
.nv.constant0._ZN2at6native40_GLOBAL__N__2351210d_8_Shape_cu_49f7391c19CatArrayBatchedCopyINS1_10OpaqueTypeILj16EEEjLi3ELi128ELi1EEEvPT_NS1_25CatArrInputTensorMetadataIS5_T0_XT2_EXT3_EEENS1_16TensorSizeStrideIS8_Lj4EEEiS8_:
	.zero		3120


//--------------------- .nv.constant2._ZN2at6native40_GLOBAL__N__2351210d_8_Shape_cu_49f7391c26CatArrayBatchedCopy_contigINS1_10OpaqueTypeILj16EEEjLi3ELi128ELi1EEEvPT_NS1_25CatArrInputTensorMetadataIS5_T0_XT2_EXT3_EEENS1_16TensorSizeStrideIS8_Lj4EEEiS8_ --------------------------
	.section	.nv.constant2._ZN2at6native40_GLOBAL__N__2351210d_8_Shape_cu_49f7391c26CatArrayBatchedCopy_contigINS1_10OpaqueTypeILj16EEEjLi3ELi128ELi1EEEvPT_NS1_25CatArrInputTensorMetadataIS5_T0_XT2_EXT3_EEENS1_16TensorSizeStrideIS8_Lj4EEEiS8_,"a",@progbits
	.sectionflags	@""
	.align	4
.nv.constant2._ZN2at6native40_GLOBAL__N__2351210d_8_Shape_cu_49f7391c26CatArrayBatchedCopy_contigINS1_10OpaqueTypeILj16EEEjLi3ELi128ELi1EEEvPT_NS1_25CatArrInputTensorMetadataIS5_T0_XT2_EXT3_EEENS1_16TensorSizeStrideIS8_Lj4EEEiS8_:
        /*0000*/ 	.byte	0x08, 0x00, 0x00, 0x00, 0x00, 0x00, 0x00, 0x00


//--------------------- .nv.constant0._ZN2at6native40_GLOBAL__N__2351210d_8_Shape_cu_49f7391c26CatArrayBatchedCopy_contigINS1_10OpaqueTypeILj16EEEjLi3ELi128ELi1EEEvPT_NS1_25CatArrInputTensorMetadataIS5_T0_XT2_EXT3_EEENS1_16TensorSizeStrideIS8_Lj4EEEiS8_ --------------------------
	.section	.nv.constant0._ZN2at6native40_GLOBAL__N__2351210d_8_Shape_cu_49f7391c26CatArrayBatchedCopy_contigINS1_10OpaqueTypeILj16EEEjLi3ELi128ELi1EEEvPT_NS1_25CatArrInputTensorMetadataIS5_T0_XT2_EXT3_EEENS1_16TensorSizeStrideIS8_Lj4EEEiS8_,"a",@progbits
	.sectionflags	@""
	.align	4
.nv.constant0._ZN2at6native40_GLOBAL__N__2351210d_8_Shape_cu_49f7391c26CatArrayBatchedCopy_contigINS1_10OpaqueTypeILj16EEEjLi3ELi128ELi1EEEvPT_NS1_25CatArrInputTensorMetadataIS5_T0_XT2_EXT3_EEENS1_16TensorSizeStrideIS8_Lj4EEEiS8_:
	.zero		3120


//--------------------- .nv.constant2._ZN2at6native40_GLOBAL__N__2351210d_8_Shape_cu_49f7391c35CatArrayBatchedCopy_alignedK_contigINS1_10OpaqueTypeILj16EEEjLi3ELi128ELi1ELi8EEEvPT_NS1_25CatArrInputTensorMetadataIS5_T0_XT2_EXT3_EEENS1_16TensorSizeStrideIS8_Lj4EEEiS8_ --------------------------
	.section	.nv.constant2._ZN2at6native40_GLOBAL__N__2351210d_8_Shape_cu_49f7391c35CatArrayBatchedCopy_alignedK_contigINS1_10OpaqueTypeILj16EEEjLi3ELi128ELi1ELi8EEEvPT_NS1_25CatArrInputTensorMetadataIS5_T0_XT2_EXT3_EEENS1_16TensorSizeStrideIS8_Lj4EEEiS8_,"a",@progbits
	.sectionflags	@""
	.align	4
.nv.constant2._ZN2at6native40_GLOBAL__N__2351210d_8_Shape_cu_49f7391c35CatArrayBatchedCopy_alignedK_contigINS1_10OpaqueTypeILj16EEEjLi3ELi128ELi1ELi8EEEvPT_NS1_25CatArrInputTensorMetadataIS5_T0_XT2_EXT3_EEENS1_16TensorSizeStrideIS8_Lj4EEEiS8_:
        /*0000*/ 	.byte	0x08, 0x00, 0x00, 0x00, 0x00, 0x00, 0x00, 0x00


//--------------------- .nv.constant0._ZN2at6native40_GLOBAL__N__2351210d_8_Shape_cu_49f7391c35CatArrayBatchedCopy_alignedK_contigINS1_10OpaqueTypeILj16EEEjLi3ELi128ELi1ELi8EEEvPT_NS1_25CatArrInputTensorMetadataIS5_T0_XT2_EXT3_EEENS1_16TensorSizeStrideIS8_Lj4EEEiS8_ --------------------------
	.section	.nv.constant0._ZN2at6native40_GLOBAL__N__2351210d_8_Shape_cu_49f7391c35CatArrayBatchedCopy_alignedK_contigINS1_10OpaqueTypeILj16EEEjLi3ELi128ELi1ELi8EEEvPT_NS1_25CatArrInputTensorMetadataIS5_T0_XT2_EXT3_EEENS1_16TensorSizeStrideIS8_Lj4EEEiS8_,"a",@progbits
	.sectionflags	@""
	.align	4
.nv.constant0._ZN2at6native40_GLOBAL__N__2351210d_8_Shape_cu_49f7391c35CatArrayBatchedCopy_alignedK_contigINS1_10OpaqueTypeILj16EEEjLi3ELi128ELi1ELi8EEEvPT_NS1_25CatArrInputTensorMetadataIS5_T0_XT2_EXT3_EEENS1_16TensorSizeStrideIS8_Lj4EEEiS8_:
	.zero		3120


//--------------------- .nv.constant2._ZN2at6native40_GLOBAL__N__2351210d_8_Shape_cu_49f7391c35CatArrayBatchedCopy_alignedK_contigINS1_10OpaqueTypeILj16EEEjLi3ELi128ELi1ELi16EEEvPT_NS1_25CatArrInputTensorMetadataIS5_T0_XT2_EXT3_EEENS1_16TensorSizeStrideIS8_Lj4EEEiS8_ --------------------------
	.section	.nv.constant2._ZN2at6native40_GLOBAL__N__2351210d_8_Shape_cu_49f7391c35CatArrayBatchedCopy_alignedK_contigINS1_10OpaqueTypeILj16EEEjLi3ELi128ELi1ELi16EEEvPT_NS1_25CatArrInputTensorMetadataIS5_T0_XT2_EXT3_EEENS1_16TensorSizeStrideIS8_Lj4EEEiS8_,"a",@progbits
	.sectionflags	@""
	.align	4
.nv.constant2._ZN2at6native40_GLOBAL__N__2351210d_8_Shape_cu_49f7391c35CatArrayBatchedCopy_alignedK_contigINS1_10OpaqueTypeILj16EEEjLi3ELi128ELi1ELi16EEEvPT_NS1_25CatArrInputTensorMetadataIS5_T0_XT2_EXT3_EEENS1_16TensorSizeStrideIS8_Lj4EEEiS8_:
        /*0000*/ 	.byte	0x08, 0x00, 0x00, 0x00, 0x00, 0x00, 0x00, 0x00


//--------------------- .nv.constant0._ZN2at6native40_GLOBAL__N__2351210d_8_Shape_cu_49f7391c35CatArrayBatchedCopy_alignedK_contigINS1_10OpaqueTypeILj16EEEjLi3ELi128ELi1ELi16EEEvPT_NS1_25CatArrInputTensorMetadataIS5_T0_XT2_EXT3_EEENS1_16TensorSizeStrideIS8_Lj4EEEiS8_ --------------------------
	.section	.nv.constant0._ZN2at6native40_GLOBAL__N__2351210d_8_Shape_cu_49f7391c35CatArrayBatchedCopy_alignedK_contigINS1_10OpaqueTypeILj16EEEjLi3ELi128ELi1ELi16EEEvPT_NS1_25CatArrInputTensorMetadataIS5_T0_XT2_EXT3_EEENS1_16TensorSizeStrideIS8_Lj4EEEiS8_,"a",@progbits
	.sectionflags	@""
	.align	4
.nv.constant0._ZN2at6native40_GLOBAL__N__2351210d_8_Shape_cu_49f7391c35CatArrayBatchedCopy_alignedK_contigINS1_10OpaqueTypeILj16EEEjLi3ELi128ELi1ELi16EEEvPT_NS1_25CatArrInputTensorMetadataIS5_T0_XT2_EXT3_EEENS1_16TensorSizeStrideIS8_Lj4EEEiS8_:
	.zero		3120


//--------------------- .nv.constant2._ZN2at6native40_GLOBAL__N__2351210d_8_Shape_cu_49f7391c30CatArrayBatchedCopy_vectorizedINS1_10OpaqueTypeILj16EEEjLi3ELi128ELi1ELi16ELi1EEEvPcNS1_25CatArrInputTensorMetadataIT_T0_XT2_EXT3_EEENS1_16TensorSizeStrideIS8_Lj4EEEiS8_ --------------------------
	.section	.nv.constant2._ZN2at6native40_GLOBAL__N__2351210d_8_Shape_cu_49f7391c30CatArrayBatchedCopy_vectorizedINS1_10OpaqueTypeILj16EEEjLi3ELi128ELi1ELi16ELi1EEEvPcNS1_25CatArrInputTensorMetadataIT_T0_XT2_EXT3_EEENS1_16TensorSizeStrideIS8_Lj4EEEiS8_,"a",@progbits
	.sectionflags	@""
	.align	4
.nv.constant2._ZN2at6native40_GLOBAL__N__2351210d_8_Shape_cu_49f7391c30CatArrayBatchedCopy_vectorizedINS1_10OpaqueTypeILj16EEEjLi3ELi128ELi1ELi16ELi1EEEvPcNS1_25CatArrInputTensorMetadataIT_T0_XT2_EXT3_EEENS1_16TensorSizeStrideIS8_Lj4EEEiS8_:
        /*0000*/ 	.byte	0x08, 0x00, 0x00, 0x00, 0x00, 0x00, 0x00, 0x00


//--------------------- .nv.constant0._ZN2at6native40_GLOBAL__N__2351210d_8_Shape_cu_49f7391c30CatArrayBatchedCopy_vectorizedINS1_10OpaqueTypeILj16EEEjLi3ELi128ELi1ELi16ELi1EEEvPcNS1_25CatArrInputTensorMetadataIT_T0_XT2_EXT3_EEENS1_16TensorSizeStrideIS8_Lj4EEEiS8_ --------------------------
	.section	.nv.constant0._ZN2at6native40_GLOBAL__N__2351210d_8_Shape_cu_49f7391c30CatArrayBatchedCopy_vectorizedINS1_10OpaqueTypeILj16EEEjLi3ELi128ELi1ELi16ELi1EEEvPcNS1_25CatArrInputTensorMetadataIT_T0_XT2_EXT3_EEENS1_16TensorSizeStrideIS8_Lj4EEEiS8_,"a",@progbits
	.sectionflags	@""
	.align	4
.nv.constant0._ZN2at6native40_GLOBAL__N__2351210d_8_Shape_cu_49f7391c30CatArrayBatchedCopy_vectorizedINS1_10OpaqueTypeILj16EEEjLi3ELi128ELi1ELi16ELi1EEEvPcNS1_25CatArrInputTensorMetadataIT_T0_XT2_EXT3_EEENS1_16TensorSizeStrideIS8_Lj4EEEiS8_:
	.zero		3120


//--------------------- .nv.constant2._ZN2at6native40_GLOBAL__N__2351210d_8_Shape_cu_49f7391c19CatArrayBatchedCopyINS1_10OpaqueTypeILj16EEEjLi2ELi128ELi1EEEvPT_NS1_25CatArrInputTensorMetadataIS5_T0_XT2_EXT3_EEENS1_16TensorSizeStrideIS8_Lj4EEEiS8_ --------------------------
	.section	.nv.constant2._ZN2at6native40_GLOBAL__N__2351210d_8_Shape_cu_49f7391c19CatArrayBatchedCopyINS1_10OpaqueTypeILj16EEEjLi2ELi128ELi1EEEvPT_NS1_25CatArrInputTensorMetadataIS5_T0_XT2_EXT3_EEENS1_16TensorSizeStrideIS8_Lj4EEEiS8_,"a",@progbits
	.sectionflags	@""
	.align	4
.nv.constant2._ZN2at6native40_GLOBAL__N__2351210d_8_Shape_cu_49f7391c19CatArrayBatchedCopyINS1_10OpaqueTypeILj16EEEjLi2ELi128ELi1EEEvPT_NS1_25CatArrInputTensorMetadataIS5_T0_XT2_EXT3_EEENS1_16TensorSizeStrideIS8_Lj4EEEiS8_:
        /*0000*/ 	.byte	0x08, 0x00, 0x00, 0x00, 0x00, 0x00, 0x00, 0x00


//--------------------- .nv.constant0._ZN2at6native40_GLOBAL__N__2351210d_8_Shape_cu_49f7391c19CatArrayBatchedCopyINS1_10OpaqueTypeILj16EEEjLi2ELi128ELi1EEEvPT_NS1_25CatArrInputTensorMetadataIS5_T0_XT2_EXT3_EEENS1_16TensorSizeStrideIS8_Lj4EEEiS8_ --------------------------
	.section	.nv.constant0._ZN2at6native40_GLOBAL__N__2351210d_8_Shape_cu_49f7391c19CatArrayBatchedCopyINS1_10OpaqueTypeILj16EEEjLi2ELi128ELi1EEEvPT_NS1_25CatArrInputTensorMetadataIS5_T0_XT2_EXT3_EEENS1_16TensorSizeStrideIS8_Lj4EEEiS8_,"a",@progbits
	.sectionflags	@""
	.align	4
.nv.constant0._ZN2at6native40_GLOBAL__N__2351210d_8_Shape_cu_49f7391c19CatArrayBatchedCopyINS1_10OpaqueTypeILj16EEEjLi2ELi128ELi1EEEvPT_NS1_25CatArrInputTensorMetadataIS5_T0_XT2_EXT3_EEENS1_16TensorSizeStrideIS8_Lj4EEEiS8_:
	.zero		3120


//--------------------- .nv.constant2._ZN2at6native40_GLOBAL__N__2351210d_8_Shape_cu_49f7391c26CatArrayBatchedCopy_contigINS1_10OpaqueTypeILj16EEEjLi2ELi128ELi1EEEvPT_NS1_25CatArrInputTensorMetadataIS5_T0_XT2_EXT3_EEENS1_16TensorSizeStrideIS8_Lj4EEEiS8_ --------------------------
	.section	.nv.constant2._ZN2at6native40_GLOBAL__N__2351210d_8_Shape_cu_49f7391c26CatArrayBatchedCopy_contigINS1_10OpaqueTypeILj16EEEjLi2ELi128ELi1EEEvPT_NS1_25CatArrInputTensorMetadataIS5_T0_XT2_EXT3_EEENS1_16TensorSizeStrideIS8_Lj4EEEiS8_,"a",@progbits
	.sectionflags	@""
	.align	4
.nv.constant2._ZN2at6native40_GLOBAL__N__2351210d_8_Shape_cu_49f7391c26CatArrayBatchedCopy_contigINS1_10OpaqueTypeILj16EEEjLi2ELi128ELi1EEEvPT_NS1_25CatArrInputTensorMetadataIS5_T0_XT2_EXT3_EEENS1_16TensorSizeStrideIS8_Lj4EEEiS8_:
        /*0000*/ 	.byte	0x08, 0x00, 0x00, 0x00, 0x00, 0x00, 0x00, 0x00


//--------------------- .nv.constant0._ZN2at6native40_GLOBAL__N__2351210d_8_Shape_cu_49f7391c26CatArrayBatchedCopy_contigINS1_10OpaqueTypeILj16EEEjLi2ELi128ELi1EEEvPT_NS1_25CatArrInputTensorMetadataIS5_T0_XT2_EXT3_EEENS1_16TensorSizeStrideIS8_Lj4EEEiS8_ --------------------------
	.section	.nv.constant0._ZN2at6native40_GLOBAL__N__2351210d_8_Shape_cu_49f7391c26CatArrayBatchedCopy_contigINS1_10OpaqueTypeILj16EEEjLi2ELi128ELi1EEEvPT_NS1_25CatArrInputTensorMetadataIS5_T0_XT2_EXT3_EEENS1_16TensorSizeStrideIS8_Lj4EEEiS8_,"a",@progbits
	.sectionflags	@""
	.align	4
.nv.constant0._ZN2at6native40_GLOBAL__N__2351210d_8_Shape_cu_49f7391c26CatArrayBatchedCopy_contigINS1_10OpaqueTypeILj16EEEjLi2ELi128ELi1EEEvPT_NS1_25CatArrInputTensorMetadataIS5_T0_XT2_EXT3_EEENS1_16TensorSizeStrideIS8_Lj4EEEiS8_:
	.zero		3120


//--------------------- .nv.constant2._ZN2at6native40_GLOBAL__N__2351210d_8_Shape_cu_49f7391c35CatArrayBatchedCopy_alignedK_contigINS1_10OpaqueTypeILj16EEEjLi2ELi128ELi1ELi8EEEvPT_NS1_25CatArrInputTensorMetadataIS5_T0_XT2_EXT3_EEENS1_16TensorSizeStrideIS8_Lj4EEEiS8_ --------------------------
	.section	.nv.constant2._ZN2at6native40_GLOBAL__N__2351210d_8_Shape_cu_49f7391c35CatArrayBatchedCopy_alignedK_contigINS1_10OpaqueTypeILj16EEEjLi2ELi128ELi1ELi8EEEvPT_NS1_25CatArrInputTensorMetadataIS5_T0_XT2_EXT3_EEENS1_16TensorSizeStrideIS8_Lj4EEEiS8_,"a",@progbits
	.sectionflags	@""
	.align	4
.nv.constant2._ZN2at6native40_GLOBAL__N__2351210d_8_Shape_cu_49f7391c35CatArrayBatchedCopy_alignedK_contigINS1_10OpaqueTypeILj16EEEjLi2ELi128ELi1ELi8EEEvPT_NS1_25CatArrInputTensorMetadataIS5_T0_XT2_EXT3_EEENS1_16TensorSizeStrideIS8_Lj4EEEiS8_:
        /*0000*/ 	.byte	0x08, 0x00, 0x00, 0x00, 0x00, 0x00, 0x00, 0x00


//--------------------- .nv.constant0._ZN2at6native40_GLOBAL__N__2351210d_8_Shape_cu_49f7391c35CatArrayBatchedCopy_alignedK_contigINS1_10OpaqueTypeILj16EEEjLi2ELi128ELi1ELi8EEEvPT_NS1_25CatArrInputTensorMetadataIS5_T0_XT2_EXT3_EEENS1_16TensorSizeStrideIS8_Lj4EEEiS8_ --------------------------
	.section	.nv.constant0._ZN2at6native40_GLOBAL__N__2351210d_8_Shape_cu_49f7391c35CatArrayBatchedCopy_alignedK_contigINS1_10OpaqueTypeILj16EEEjLi2ELi128ELi1ELi8EEEvPT_NS1_25CatArrInputTensorMetadataIS5_T0_XT2_EXT3_EEENS1_16TensorSizeStrideIS8_Lj4EEEiS8_,"a",@progbits
	.sectionflags	@""
	.align	4
.nv.constant0._ZN2at6native40_GLOBAL__N__2351210d_8_Shape_cu_49f7391c35CatArrayBatchedCopy_alignedK_contigINS1_10OpaqueTypeILj16EEEjLi2ELi128ELi1ELi8EEEvPT_NS1_25CatArrInputTensorMetadataIS5_T0_XT2_EXT3_EEENS1_16TensorSizeStrideIS8_Lj4EEEiS8_:
	.zero		3120


//--------------------- .nv.constant2._ZN2at6native40_GLOBAL__N__2351210d_8_Shape_cu_49f7391c35CatArrayBatchedCopy_alignedK_contigINS1_10OpaqueTypeILj16EEEjLi2ELi128ELi1ELi16EEEvPT_NS1_25CatArrInputTensorMetadataIS5_T0_XT2_EXT3_EEENS1_16TensorSizeStrideIS8_Lj4EEEiS8_ --------------------------
	.section	.nv.constant2._ZN2at6native40_GLOBAL__N__2351210d_8_Shape_cu_49f7391c35CatArrayBatchedCopy_alignedK_contigINS1_10OpaqueTypeILj16EEEjLi2ELi128ELi1ELi16EEEvPT_NS1_25CatArrInputTensorMetadataIS5_T0_XT2_EXT3_EEENS1_16TensorSizeStrideIS8_Lj4EEEiS8_,"a",@progbits
	.sectionflags	@""
	.align	4
.nv.constant2._ZN2at6native40_GLOBAL__N__2351210d_8_Shape_cu_49f7391c35CatArrayBatchedCopy_alignedK_contigINS1_10OpaqueTypeILj16EEEjLi2ELi128ELi1ELi16EEEvPT_NS1_25CatArrInputTensorMetadataIS5_T0_XT2_EXT3_EEENS1_16TensorSizeStrideIS8_Lj4EEEiS8_:
        /*0000*/ 	.byte	0x08, 0x00, 0x00, 0x00, 0x00, 0x00, 0x00, 0x00


//--------------------- .nv.constant0._ZN2at6native40_GLOBAL__N__2351210d_8_Shape_cu_49f7391c35CatArrayBatchedCopy_alignedK_contigINS1_10OpaqueTypeILj16EEEjLi2ELi128ELi1ELi16EEEvPT_NS1_25CatArrInputTensorMetadataIS5_T0_XT2_EXT3_EEENS1_16TensorSizeStrideIS8_Lj4EEEiS8_ --------------------------
	.section	.nv.constant0._ZN2at6native40_GLOBAL__N__2351210d_8_Shape_cu_49f7391c35CatArrayBatchedCopy_alignedK_contigINS1_10OpaqueTypeILj16EEEjLi2ELi128ELi1ELi16EEEvPT_NS1_25CatArrInputTensorMetadataIS5_T0_XT2_EXT3_EEENS1_16TensorSizeStrideIS8_Lj4EEEiS8_,"a",@progbits
	.sectionflags	@""
	.align	4
.nv.constant0._ZN2at6native40_GLOBAL__N__2351210d_8_Shape_cu_49f7391c35CatArrayBatchedCopy_alignedK_contigINS1_10OpaqueTypeILj16EEEjLi2ELi128ELi1ELi16EEEvPT_NS1_25CatArrInputTensorMetadataIS5_T0_XT2_EXT3_EEENS1_16TensorSizeStrideIS8_Lj4EEEiS8_:
	.zero		3120


//--------------------- .nv.constant2._ZN2at6native40_GLOBAL__N__2351210d_8_Shape_cu_49f7391c30CatArrayBatchedCopy_vectorizedINS1_10OpaqueTypeILj16EEEjLi2ELi128ELi1ELi16ELi1EEEvPcNS1_25CatArrInputTensorMetadataIT_T0_XT2_EXT3_EEENS1_16TensorSizeStrideIS8_Lj4EEEiS8_ --------------------------
	.section	.nv.constant2._ZN2at6native40_GLOBAL__N__2351210d_8_Shape_cu_49f7391c30CatArrayBatchedCopy_vectorizedINS1_10OpaqueTypeILj16EEEjLi2ELi128ELi1ELi16ELi1EEEvPcNS1_25CatArrInputTensorMetadataIT_T0_XT2_EXT3_EEENS1_16TensorSizeStrideIS8_Lj4EEEiS8_,"a",@progbits
	.sectionflags	@""
	.align	4
.nv.constant2._ZN2at6native40_GLOBAL__N__2351210d_8_Shape_cu_49f7391c30CatArrayBatchedCopy_vectorizedINS1_10OpaqueTypeILj16EEEjLi2ELi128ELi1ELi16ELi1EEEvPcNS1_25CatArrInputTensorMetadataIT_T0_XT2_EXT3_EEENS1_16TensorSizeStrideIS8_Lj4EEEiS8_:
        /*0000*/ 	.byte	0x08, 0x00, 0x00, 0x00, 0x00, 0x00, 0x00, 0x00


//--------------------- .nv.constant0._ZN2at6native40_GLOBAL__N__2351210d_8_Shape_cu_49f7391c30CatArrayBatchedCopy_vectorizedINS1_10OpaqueTypeILj16EEEjLi2ELi128ELi1ELi16ELi1EEEvPcNS1_25CatArrInputTensorMetadataIT_T0_XT2_EXT3_EEENS1_16TensorSizeStrideIS8_Lj4EEEiS8_ --------------------------
	.section	.nv.constant0._ZN2at6native40_GLOBAL__N__2351210d_8_Shape_cu_49f7391c30CatArrayBatchedCopy_vectorizedINS1_10OpaqueTypeILj16EEEjLi2ELi128ELi1ELi16ELi1EEEvPcNS1_25CatArrInputTensorMetadataIT_T0_XT2_EXT3_EEENS1_16TensorSizeStrideIS8_Lj4EEEiS8_,"a",@progbits
	.sectionflags	@""
	.align	4
.nv.constant0._ZN2at6native40_GLOBAL__N__2351210d_8_Shape_cu_49f7391c30CatArrayBatchedCopy_vectorizedINS1_10OpaqueTypeILj16EEEjLi2ELi128ELi1ELi16ELi1EEEvPcNS1_25CatArrInputTensorMetadataIT_T0_XT2_EXT3_EEENS1_16TensorSizeStrideIS8_Lj4EEEiS8_:
	.zero		3120


//--------------------- .nv.constant2._ZN2at6native40_GLOBAL__N__2351210d_8_Shape_cu_49f7391c19CatArrayBatchedCopyINS1_10OpaqueTypeILj16EEEjLi1ELi128ELi1EEEvPT_NS1_25CatArrInputTensorMetadataIS5_T0_XT2_EXT3_EEENS1_16TensorSizeStrideIS8_Lj4EEEiS8_ --------------------------
	.section	.nv.constant2._ZN2at6native40_GLOBAL__N__2351210d_8_Shape_cu_49f7391c19CatArrayBatchedCopyINS1_10OpaqueTypeILj16EEEjLi1ELi128ELi1EEEvPT_NS1_25CatArrInputTensorMetadataIS5_T0_XT2_EXT3_EEENS1_16TensorSizeStrideIS8_Lj4EEEiS8_,"a",@progbits
	.sectionflags	@""
	.align	4
.nv.constant2._ZN2at6native40_GLOBAL__N__2351210d_8_Shape_cu_49f7391c19CatArrayBatchedCopyINS1_10OpaqueTypeILj16EEEjLi1ELi128ELi1EEEvPT_NS1_25CatArrInputTensorMetadataIS5_T0_XT2_EXT3_EEENS1_16TensorSizeStrideIS8_Lj4EEEiS8_:
        /*0000*/ 	.byte	0x08, 0x00, 0x00, 0x00, 0x00, 0x00, 0x00, 0x00


//--------------------- .nv.constant0._ZN2at6native40_GLOBAL__N__2351210d_8_Shape_cu_49f7391c19CatArrayBatchedCopyINS1_10OpaqueTypeILj16EEEjLi1ELi128ELi1EEEvPT_NS1_25CatArrInputTensorMetadataIS5_T0_XT2_EXT3_EEENS1_16TensorSizeStrideIS8_Lj4EEEiS8_ --------------------------
	.section	.nv.constant0._ZN2at6native40_GLOBAL__N__2351210d_8_Shape_cu_49f7391c19CatArrayBatchedCopyINS1_10OpaqueTypeILj16EEEjLi1ELi128ELi1EEEvPT_NS1_25CatArrInputTensorMetadataIS5_T0_XT2_EXT3_EEENS1_16TensorSizeStrideIS8_Lj4EEEiS8_,"a",@progbits
	.sectionflags	@""
	.align	4
.nv.constant0._ZN2at6native40_GLOBAL__N__2351210d_8_Shape_cu_49f7391c19CatArrayBatchedCopyINS1_10OpaqueTypeILj16EEEjLi1ELi128ELi1EEEvPT_NS1_25CatArrInputTensorMetadataIS5_T0_XT2_EXT3_EEENS1_16TensorSizeStrideIS8_Lj4EEEiS8_:
	.zero		3120


//--------------------- .nv.constant2._ZN2at6native40_GLOBAL__N__2351210d_8_Shape_cu_49f7391c26CatArrayBatchedCopy_contigINS1_10OpaqueTypeILj16EEEjLi1ELi128ELi1EEEvPT_NS1_25CatArrInputTensorMetadataIS5_T0_XT2_EXT3_EEENS1_16TensorSizeStrideIS8_Lj4EEEiS8_ --------------------------
	.section	.nv.constant2._ZN2at6native40_GLOBAL__N__2351210d_8_Shape_cu_49f7391c26CatArrayBatchedCopy_contigINS1_10OpaqueTypeILj16EEEjLi1ELi128ELi1EEEvPT_NS1_25CatArrInputTensorMetadataIS5_T0_XT2_EXT3_EEENS1_16TensorSizeStrideIS8_Lj4EEEiS8_,"a",@progbits
	.sectionflags	@""
	.align	4
.nv.constant2._ZN2at6native40_GLOBAL__N__2351210d_8_Shape_cu_49f7391c26CatArrayBatchedCopy_contigINS1_10OpaqueTypeILj16EEEjLi1ELi128ELi1EEEvPT_NS1_25CatArrInputTensorMetadataIS5_T0_XT2_EXT3_EEENS1_16TensorSizeStrideIS8_Lj4EEEiS8_:
        /*0000*/ 	.byte	0x08, 0x00, 0x00, 0x00, 0x00, 0x00, 0x00, 0x00


//--------------------- .nv.constant0._ZN2at6native40_GLOBAL__N__2351210d_8_Shape_cu_49f7391c26CatArrayBatchedCopy_contigINS1_10OpaqueTypeILj16EEEjLi1ELi128ELi1EEEvPT_NS1_25CatArrInputTensorMetadataIS5_T0_XT2_EXT3_EEENS1_16TensorSizeStrideIS8_Lj4EEEiS8_ --------------------------
	.section	.nv.constant0._ZN2at6native40_GLOBAL__N__2351210d_8_Shape_cu_49f7391c26CatArrayBatchedCopy_contigINS1_10OpaqueTypeILj16EEEjLi1ELi128ELi1EEEvPT_NS1_25CatArrInputTensorMetadataIS5_T0_XT2_EXT3_EEENS1_16TensorSizeStrideIS8_Lj4EEEiS8_,"a",@progbits
	.sectionflags	@""
	.align	4
.nv.constant0._ZN2at6native40_GLOBAL__N__2351210d_8_Shape_cu_49f7391c26CatArrayBatchedCopy_contigINS1_10OpaqueTypeILj16EEEjLi1ELi128ELi1EEEvPT_NS1_25CatArrInputTensorMetadataIS5_T0_XT2_EXT3_EEENS1_16TensorSizeStrideIS8_Lj4EEEiS8_:
	.zero		3120


//--------------------- .nv.constant2._ZN2at6native40_GLOBAL__N__2351210d_8_Shape_cu_49f7391c35CatArrayBatchedCopy_alignedK_contigINS1_10OpaqueTypeILj16EEEjLi1ELi128ELi1ELi8EEEvPT_NS1_25CatArrInputTensorMetadataIS5_T0_XT2_EXT3_EEENS1_16TensorSizeStrideIS8_Lj4EEEiS8_ --------------------------
	.section	.nv.constant2._ZN2at6native40_GLOBAL__N__2351210d_8_Shape_cu_49f7391c35CatArrayBatchedCopy_alignedK_contigINS1_10OpaqueTypeILj16EEEjLi1ELi128ELi1ELi8EEEvPT_NS1_25CatArrInputTensorMetadataIS5_T0_XT2_EXT3_EEENS1_16TensorSizeStrideIS8_Lj4EEEiS8_,"a",@progbits
	.sectionflags	@""
	.align	4
.nv.constant2._ZN2at6native40_GLOBAL__N__2351210d_8_Shape_cu_49f7391c35CatArrayBatchedCopy_alignedK_contigINS1_10OpaqueTypeILj16EEEjLi1ELi128ELi1ELi8EEEvPT_NS1_25CatArrInputTensorMetadataIS5_T0_XT2_EXT3_EEENS1_16TensorSizeStrideIS8_Lj4EEEiS8_:
        /*0000*/ 	.byte	0x08, 0x00, 0x00, 0x00, 0x00, 0x00, 0x00, 0x00


//--------------------- .nv.constant0._ZN2at6native40_GLOBAL__N__2351210d_8_Shape_cu_49f7391c35CatArrayBatchedCopy_alignedK_contigINS1_10OpaqueTypeILj16EEEjLi1ELi128ELi1ELi8EEEvPT_NS1_25CatArrInputTensorMetadataIS5_T0_XT2_EXT3_EEENS1_16TensorSizeStrideIS8_Lj4EEEiS8_ --------------------------
	.section	.nv.constant0._ZN2at6native40_GLOBAL__N__2351210d_8_Shape_cu_49f7391c35CatArrayBatchedCopy_alignedK_contigINS1_10OpaqueTypeILj16EEEjLi1ELi128ELi1ELi8EEEvPT_NS1_25CatArrInputTensorMetadataIS5_T0_XT2_EXT3_EEENS1_16TensorSizeStrideIS8_Lj4EEEiS8_,"a",@progbits
	.sectionflags	@""
	.align	4
.nv.constant0._ZN2at6native40_GLOBAL__N__2351210d_8_Shape_cu_49f7391c35CatArrayBatchedCopy_alignedK_contigINS1_10OpaqueTypeILj16EEEjLi1ELi128ELi1ELi8EEEvPT_NS1_25CatArrInputTensorMetadataIS5_T0_XT2_EXT3_EEENS1_16TensorSizeStrideIS8_Lj4EEEiS8_:
	.zero		3120


//--------------------- .nv.constant2._ZN2at6native40_GLOBAL__N__2351210d_8_Shape_cu_49f7391c35CatArrayBatchedCopy_alignedK_contigINS1_10OpaqueTypeILj16EEEjLi1ELi128ELi1ELi16EEEvPT_NS1_25CatArrInputTensorMetadataIS5_T0_XT2_EXT3_EEENS1_16TensorSizeStrideIS8_Lj4EEEiS8_ --------------------------
	.section	.nv.constant2._ZN2at6native40_GLOBAL__N__2351210d_8_Shape_cu_49f7391c35CatArrayBatchedCopy_alignedK_contigINS1_10OpaqueTypeILj16EEEjLi1ELi128ELi1ELi16EEEvPT_NS1_25CatArrInputTensorMetadataIS5_T0_XT2_EXT3_EEENS1_16TensorSizeStrideIS8_Lj4EEEiS8_,"a",@progbits
	.sectionflags	@""
	.align	4
.nv.constant2._ZN2at6native40_GLOBAL__N__2351210d_8_Shape_cu_49f7391c35CatArrayBatchedCopy_alignedK_contigINS1_10OpaqueTypeILj16EEEjLi1ELi128ELi1ELi16EEEvPT_NS1_25CatArrInputTensorMetadataIS5_T0_XT2_EXT3_EEENS1_16TensorSizeStrideIS8_Lj4EEEiS8_:
        /*0000*/ 	.byte	0x08, 0x00, 0x00, 0x00, 0x00, 0x00, 0x00, 0x00


//--------------------- .nv.constant0._ZN2at6native40_GLOBAL__N__2351210d_8_Shape_cu_49f7391c35CatArrayBatchedCopy_alignedK_contigINS1_10OpaqueTypeILj16EEEjLi1ELi128ELi1ELi16EEEvPT_NS1_25CatArrInputTensorMetadataIS5_T0_XT2_EXT3_EEENS1_16TensorSizeStrideIS8_Lj4EEEiS8_ --------------------------
	.section	.nv.constant0._ZN2at6native40_GLOBAL__N__2351210d_8_Shape_cu_49f7391c35CatArrayBatchedCopy_alignedK_contigINS1_10OpaqueTypeILj16EEEjLi1ELi128ELi1ELi16EEEvPT_NS1_25CatArrInputTensorMetadataIS5_T0_XT2_EXT3_EEENS1_16TensorSizeStrideIS8_Lj4EEEiS8_,"a",@progbits
	.sectionflags	@""
	.align	4
.nv.constant0._ZN2at6native40_GLOBAL__N__2351210d_8_Shape_cu_49f7391c35CatArrayBatchedCopy_alignedK_contigINS1_10OpaqueTypeILj16EEEjLi1ELi128ELi1ELi16EEEvPT_NS1_25CatArrInputTensorMetadataIS5_T0_XT2_EXT3_EEENS1_16TensorSizeStrideIS8_Lj4EEEiS8_:
	.zero		3120


//--------------------- .nv.constant2._ZN2at6native40_GLOBAL__N__2351210d_8_Shape_cu_49f7391c30CatArrayBatchedCopy_vectorizedINS1_10OpaqueTypeILj16EEEjLi1ELi128ELi1ELi16ELi1EEEvPcNS1_25CatArrInputTensorMetadataIT_T0_XT2_EXT3_EEENS1_16TensorSizeStrideIS8_Lj4EEEiS8_ --------------------------
	.section	.nv.constant2._ZN2at6native40_GLOBAL__N__2351210d_8_Shape_cu_49f7391c30CatArrayBatchedCopy_vectorizedINS1_10OpaqueTypeILj16EEEjLi1ELi128ELi1ELi16ELi1EEEvPcNS1_25CatArrInputTensorMetadataIT_T0_XT2_EXT3_EEENS1_16TensorSizeStrideIS8_Lj4EEEiS8_,"a",@progbits
	.sectionflags	@""
	.align	4
.nv.constant2._ZN2at6native40_GLOBAL__N__2351210d_8_Shape_cu_49f7391c30CatArrayBatchedCopy_vectorizedINS1_10OpaqueTypeILj16EEEjLi1ELi128ELi1ELi16ELi1EEEvPcNS1_25CatArrInputTensorMetadataIT_T0_XT2_EXT3_EEENS1_16TensorSizeStrideIS8_Lj4EEEiS8_:
        /*0000*/ 	.byte	0x08, 0x00, 0x00, 0x00, 0x00, 0x00, 0x00, 0x00


//--------------------- .nv.constant0._ZN2at6native40_GLOBAL__N__2351210d_8_Shape_cu_49f7391c30CatArrayBatchedCopy_vectorizedINS1_10OpaqueTypeILj16EEEjLi1ELi128ELi1ELi16ELi1EEEvPcNS1_25CatArrInputTensorMetadataIT_T0_XT2_EXT3_EEENS1_16TensorSizeStrideIS8_Lj4EEEiS8_ --------------------------
	.section	.nv.constant0._ZN2at6native40_GLOBAL__N__2351210d_8_Shape_cu_49f7391c30CatArrayBatchedCopy_vectorizedINS1_10OpaqueTypeILj16EEEjLi1ELi128ELi1ELi16ELi1EEEvPcNS1_25CatArrInputTensorMetadataIT_T0_XT2_EXT3_EEENS1_16TensorSizeStrideIS8_Lj4EEEiS8_,"a",@progbits
	.sectionflags	@""
	.align	4
.nv.constant0._ZN2at6native40_GLOBAL__N__2351210d_8_Shape_cu_49f7391c30CatArrayBatchedCopy_vectorizedINS1_10OpaqueTypeILj16EEEjLi1ELi128ELi1ELi16ELi1EEEvPcNS1_25CatArrInputTensorMetadataIT_T0_XT2_EXT3_EEENS1_16TensorSizeStrideIS8_Lj4EEEiS8_:
	.zero		3120


//--------------------- .nv.constant2._ZN2at6native40_GLOBAL__N__2351210d_8_Shape_cu_49f7391c19CatArrayBatchedCopyINS1_10OpaqueTypeILj8EEEjLi4ELi128ELi1EEEvPT_NS1_25CatArrInputTensorMetadataIS5_T0_XT2_EXT3_EEENS1_16TensorSizeStrideIS8_Lj4EEEiS8_ --------------------------
	.section	.nv.constant2._ZN2at6native40_GLOBAL__N__2351210d_8_Shape_cu_49f7391c19CatArrayBatchedCopyINS1_10OpaqueTypeILj8EEEjLi4ELi128ELi1EEEvPT_NS1_25CatArrInputTensorMetadataIS5_T0_XT2_EXT3_EEENS1_16TensorSizeStrideIS8_Lj4EEEiS8_,"a",@progbits
	.sectionflags	@""
	.align	4
.nv.constant2._ZN2at6native40_GLOBAL__N__2351210d_8_Shape_cu_49f7391c19CatArrayBatchedCopyINS1_10OpaqueTypeILj8EEEjLi4ELi128ELi1EEEvPT_NS1_25CatArrInputTensorMetadataIS5_T0_XT2_EXT3_EEENS1_16TensorSizeStrideIS8_Lj4EEEiS8_:
        /*0000*/ 	.byte	0x08, 0x00, 0x00, 0x00, 0x00, 0x00, 0x00, 0x00


//--------------------- .nv.constant0._ZN2at6native40_GLOBAL__N__2351210d_8_Shape_cu_49f7391c19CatArrayBatchedCopyINS1_10OpaqueTypeILj8EEEjLi4ELi128ELi1EEEvPT_NS1_25CatArrInputTensorMetadataIS5_T0_XT2_EXT3_EEENS1_16TensorSizeStrideIS8_Lj4EEEiS8_ --------------------------
	.section	.nv.constant0._ZN2at6native40_GLOBAL__N__2351210d_8_Shape_cu_49f7391c19CatArrayBatchedCopyINS1_10OpaqueTypeILj8EEEjLi4ELi128ELi1EEEvPT_NS1_25CatArrInputTensorMetadataIS5_T0_XT2_EXT3_EEENS1_16TensorSizeStrideIS8_Lj4EEEiS8_,"a",@progbits
	.sectionflags	@""
	.align	4
.nv.constant0._ZN2at6native40_GLOBAL__N__2351210d_8_Shape_cu_49f7391c19CatArrayBatchedCopyINS1_10OpaqueTypeILj8EEEjLi4ELi128ELi1EEEvPT_NS1_25CatArrInputTensorMetadataIS5_T0_XT2_EXT3_EEENS1_16TensorSizeStrideIS8_Lj4EEEiS8_:
	.zero		3120


//--------------------- .nv.constant2._ZN2at6native40_GLOBAL__N__2351210d_8_Shape_cu_49f7391c26CatArrayBatchedCopy_contigINS1_10OpaqueTypeILj8EEEjLi4ELi128ELi1EEEvPT_NS1_25CatArrInputTensorMetadataIS5_T0_XT2_EXT3_EEENS1_16TensorSizeStrideIS8_Lj4EEEiS8_ --------------------------
	.section	.nv.constant2._ZN2at6native40_GLOBAL__N__2351210d_8_Shape_cu_49f7391c26CatArrayBatchedCopy_contigINS1_10OpaqueTypeILj8EEEjLi4ELi128ELi1EEEvPT_NS1_25CatArrInputTensorMetadataIS5_T0_XT2_EXT3_EEENS1_16TensorSizeStrideIS8_Lj4EEEiS8_,"a",@progbits
	.sectionflags	@""
	.align	4
.nv.constant2._ZN2at6native40_GLOBAL__N__2351210d_8_Shape_cu_49f7391c26CatArrayBatchedCopy_contigINS1_10OpaqueTypeILj8EEEjLi4ELi128ELi1EEEvPT_NS1_25CatArrInputTensorMetadataIS5_T0_XT2_EXT3_EEENS1_16TensorSizeStrideIS8_Lj4EEEiS8_:
        /*0000*/ 	.byte	0x08, 0x00, 0x00, 0x00, 0x00, 0x00, 0x00, 0x00


//--------------------- .nv.constant0._ZN2at6native40_GLOBAL__N__2351210d_8_Shape_cu_49f7391c26CatArrayBatchedCopy_contigINS1_10OpaqueTypeILj8EEEjLi4ELi128ELi1EEEvPT_NS1_25CatArrInputTensorMetadataIS5_T0_XT2_EXT3_EEENS1_16TensorSizeStrideIS8_Lj4EEEiS8_ --------------------------
	.section	.nv.constant0._ZN2at6native40_GLOBAL__N__2351210d_8_Shape_cu_49f7391c26CatArrayBatchedCopy_contigINS1_10OpaqueTypeILj8EEEjLi4ELi128ELi1EEEvPT_NS1_25CatArrInputTensorMetadataIS5_T0_XT2_EXT3_EEENS1_16TensorSizeStrideIS8_Lj4EEEiS8_,"a",@progbits
	.sectionflags	@""
	.align	4
.nv.constant0._ZN2at6native40_GLOBAL__N__2351210d_8_Shape_cu_49f7391c26CatArrayBatchedCopy_contigINS1_10OpaqueTypeILj8EEEjLi4ELi128ELi1EEEvPT_NS1_25CatArrInputTensorMetadataIS5_T0_XT2_EXT3_EEENS1_16TensorSizeStrideIS8_Lj4EEEiS8_:
	.zero		3120


//--------------------- .nv.constant2._ZN2at6native40_GLOBAL__N__2351210d_8_Shape_cu_49f7391c35CatArrayBatchedCopy_alignedK_contigINS1_10OpaqueTypeILj8EEEjLi4ELi128ELi1ELi8EEEvPT_NS1_25CatArrInputTensorMetadataIS5_T0_XT2_EXT3_EEENS1_16TensorSizeStrideIS8_Lj4EEEiS8_ --------------------------
	.section	.nv.constant2._ZN2at6native40_GLOBAL__N__2351210d_8_Shape_cu_49f7391c35CatArrayBatchedCopy_alignedK_contigINS1_10OpaqueTypeILj8EEEjLi4ELi128ELi1ELi8EEEvPT_NS1_25CatArrInputTensorMetadataIS5_T0_XT2_EXT3_EEENS1_16TensorSizeStrideIS8_Lj4EEEiS8_,"a",@progbits
	.sectionflags	@""
	.align	4
.nv.constant2._ZN2at6native40_GLOBAL__N__2351210d_8_Shape_cu_49f7391c35CatArrayBatchedCopy_alignedK_contigINS1_10OpaqueTypeILj8EEEjLi4ELi128ELi1ELi8EEEvPT_NS1_25CatArrInputTensorMetadataIS5_T0_XT2_EXT3_EEENS1_16TensorSizeStrideIS8_Lj4EEEiS8_:
        /*0000*/ 	.byte	0x08, 0x00, 0x00, 0x00, 0x00, 0x00, 0x00, 0x00


//--------------------- .nv.constant0._ZN2at6native40_GLOBAL__N__2351210d_8_Shape_cu_49f7391c35CatArrayBatchedCopy_alignedK_contigINS1_10OpaqueTypeILj8EEEjLi4ELi128ELi1ELi8EEEvPT_NS1_25CatArrInputTensorMetadataIS5_T0_XT2_EXT3_EEENS1_16TensorSizeStrideIS8_Lj4EEEiS8_ --------------------------
	.section	.nv.constant0._ZN2at6native40_GLOBAL__N__2351210d_8_Shape_cu_49f7391c35CatArrayBatchedCopy_alignedK_contigINS1_10OpaqueTypeILj8EEEjLi4ELi128ELi1ELi8EEEvPT_NS1_25CatArrInputTensorMetadataIS5_T0_XT2_EXT3_EEENS1_16TensorSizeStrideIS8_Lj4EEEiS8_,"a",@progbits
	.sectionflags	@""
	.align	4
.nv.constant0._ZN2at6native40_GLOBAL__N__2351210d_8_Shape_cu_49f7391c35CatArrayBatchedCopy_alignedK_contigINS1_10OpaqueTypeILj8EEEjLi4ELi128ELi1ELi8EEEvPT_NS1_25CatArrInputTensorMetadataIS5_T0_XT2_EXT3_EEENS1_16TensorSizeStrideIS8_Lj4EEEiS8_:
	.zero		3120


//--------------------- .nv.constant2._ZN2at6native40_GLOBAL__N__2351210d_8_Shape_cu_49f7391c35CatArrayBatchedCopy_alignedK_contigINS1_10OpaqueTypeILj8EEEjLi4ELi128ELi1ELi16EEEvPT_NS1_25CatArrInputTensorMetadataIS5_T0_XT2_EXT3_EEENS1_16TensorSizeStrideIS8_Lj4EEEiS8_ --------------------------
	.section	.nv.constant2._ZN2at6native40_GLOBAL__N__2351210d_8_Shape_cu_49f7391c35CatArrayBatchedCopy_alignedK_contigINS1_10OpaqueTypeILj8EEEjLi4ELi128ELi1ELi16EEEvPT_NS1_25CatArrInputTensorMetadataIS5_T0_XT2_EXT3_EEENS1_16TensorSizeStrideIS8_Lj4EEEiS8_,"a",@progbits
	.sectionflags	@""
	.align	4
.nv.constant2._ZN2at6native40_GLOBAL__N__2351210d_8_Shape_cu_49f7391c35CatArrayBatchedCopy_alignedK_contigINS1_10OpaqueTypeILj8EEEjLi4ELi128ELi1ELi16EEEvPT_NS1_25CatArrInputTensorMetadataIS5_T0_XT2_EXT3_EEENS1_16TensorSizeStrideIS8_Lj4EEEiS8_:
        /*0000*/ 	.byte	0x08, 0x00, 0x00, 0x00, 0x00, 0x00, 0x00, 0x00


//--------------------- .nv.constant0._ZN2at6native40_GLOBAL__N__2351210d_8_Shape_cu_49f7391c35CatArrayBatchedCopy_alignedK_contigINS1_10OpaqueTypeILj8EEEjLi4ELi128ELi1ELi16EEEvPT_NS1_25CatArrInputTensorMetadataIS5_T0_XT2_EXT3_EEENS1_16TensorSizeStrideIS8_Lj4EEEiS8_ --------------------------
	.section	.nv.constant0._ZN2at6native40_GLOBAL__N__2351210d_8_Shape_cu_49f7391c35CatArrayBatchedCopy_alignedK_contigINS1_10OpaqueTypeILj8EEEjLi4ELi128ELi1ELi16EEEvPT_NS1_25CatArrInputTensorMetadataIS5_T0_XT2_EXT3_EEENS1_16TensorSizeStrideIS8_Lj4EEEiS8_,"a",@progbits
	.sectionflags	@""
	.align	4
.nv.constant0._ZN2at6native40_GLOBAL__N__2351210d_8_Shape_cu_49f7391c35CatArrayBatchedCopy_alignedK_contigINS1_10OpaqueTypeILj8EEEjLi4ELi128ELi1ELi16EEEvPT_NS1_25CatArrInputTensorMetadataIS5_T0_XT2_EXT3_EEENS1_16TensorSizeStrideIS8_Lj4EEEiS8_:
	.zero		3120


//--------------------- .nv.constant2._ZN2at6native40_GLOBAL__N__2351210d_8_Shape_cu_49f7391c30CatArrayBatchedCopy_vectorizedINS1_10OpaqueTypeILj8EEEjLi4ELi128ELi1ELi16ELi2EEEvPcNS1_25CatArrInputTensorMetadataIT_T0_XT2_EXT3_EEENS1_16TensorSizeStrideIS8_Lj4EEEiS8_ --------------------------
	.section	.nv.constant2._ZN2at6native40_GLOBAL__N__2351210d_8_Shape_cu_49f7391c30CatArrayBatchedCopy_vectorizedINS1_10OpaqueTypeILj8EEEjLi4ELi128ELi1ELi16ELi2EEEvPcNS1_25CatArrInputTensorMetadataIT_T0_XT2_EXT3_EEENS1_16TensorSizeStrideIS8_Lj4EEEiS8_,"a",@progbits
	.sectionflags	@""
	.align	4
.nv.constant2._ZN2at6native40_GLOBAL__N__2351210d_8_Shape_cu_49f7391c30CatArrayBatchedCopy_vectorizedINS1_10OpaqueTypeILj8EEEjLi4ELi128ELi1ELi16ELi2EEEvPcNS1_25CatArrInputTensorMetadataIT_T0_XT2_EXT3_EEENS1_16TensorSizeStrideIS8_Lj4EEEiS8_:
        /*0000*/ 	.byte	0x08, 0x00, 0x00, 0x00, 0x00, 0x00, 0x00, 0x00


//--------------------- .nv.constant0._ZN2at6native40_GLOBAL__N__2351210d_8_Shape_cu_49f7391c30CatArrayBatchedCopy_vectorizedINS1_10OpaqueTypeILj8EEEjLi4ELi128ELi1ELi16ELi2EEEvPcNS1_25CatArrInputTensorMetadataIT_T0_XT2_EXT3_EEENS1_16TensorSizeStrideIS8_Lj4EEEiS8_ --------------------------
	.section	.nv.constant0._ZN2at6native40_GLOBAL__N__2351210d_8_Shape_cu_49f7391c30CatArrayBatchedCopy_vectorizedINS1_10OpaqueTypeILj8EEEjLi4ELi128ELi1ELi16ELi2EEEvPcNS1_25CatArrInputTensorMetadataIT_T0_XT2_EXT3_EEENS1_16TensorSizeStrideIS8_Lj4EEEiS8_,"a",@progbits
	.sectionflags	@""
	.align	4
.nv.constant0._ZN2at6native40_GLOBAL__N__2351210d_8_Shape_cu_49f7391c30CatArrayBatchedCopy_vectorizedINS1_10OpaqueTypeILj8EEEjLi4ELi128ELi1ELi16ELi2EEEvPcNS1_25CatArrInputTensorMetadataIT_T0_XT2_EXT3_EEENS1_16TensorSizeStrideIS8_Lj4EEEiS8_:
	.zero		3120


//--------------------- .nv.constant2._ZN2at6native40_GLOBAL__N__2351210d_8_Shape_cu_49f7391c19CatArrayBatchedCopyINS1_10OpaqueTypeILj8EEEjLi3ELi128ELi1EEEvPT_NS1_25CatArrInputTensorMetadataIS5_T0_XT2_EXT3_EEENS1_16TensorSizeStrideIS8_Lj4EEEiS8_ --------------------------
	.section	.nv.constant2._ZN2at6native40_GLOBAL__N__2351210d_8_Shape_cu_49f7391c19CatArrayBatchedCopyINS1_10OpaqueTypeILj8EEEjLi3ELi128ELi1EEEvPT_NS1_25CatArrInputTensorMetadataIS5_T0_XT2_EXT3_EEENS1_16TensorSizeStrideIS8_Lj4EEEiS8_,"a",@progbits
	.sectionflags	@""
	.align	4
.nv.constant2._ZN2at6native40_GLOBAL__N__2351210d_8_Shape_cu_49f7391c19CatArrayBatchedCopyINS1_10OpaqueTypeILj8EEEjLi3ELi128ELi1EEEvPT_NS1_25CatArrInputTensorMetadataIS5_T0_XT2_EXT3_EEENS1_16TensorSizeStrideIS8_Lj4EEEiS8_:
        /*0000*/ 	.byte	0x08, 0x00, 0x00, 0x00, 0x00, 0x00, 0x00, 0x00


//--------------------- .nv.constant0._ZN2at6native40_GLOBAL__N__2351210d_8_Shape_cu_49f7391c19CatArrayBatchedCopyINS1_10OpaqueTypeILj8EEEjLi3ELi128ELi1EEEvPT_NS1_25CatArrInputTensorMetadataIS5_T0_XT2_EXT3_EEENS1_16TensorSizeStrideIS8_Lj4EEEiS8_ --------------------------
	.section	.nv.constant0._ZN2at6native40_GLOBAL__N__2351210d_8_Shape_cu_49f7391c19CatArrayBatchedCopyINS1_10OpaqueTypeILj8EEEjLi3ELi128ELi1EEEvPT_NS1_25CatArrInputTensorMetadataIS5_T0_XT2_EXT3_EEENS1_16TensorSizeStrideIS8_Lj4EEEiS8_,"a",@progbits
	.sectionflags	@""
	.align	4
.nv.constant0._ZN2at6native40_GLOBAL__N__2351210d_8_Shape_cu_49f7391c19CatArrayBatchedCopyINS1_10OpaqueTypeILj8EEEjLi3ELi128ELi1EEEvPT_NS1_25CatArrInputTensorMetadataIS5_T0_XT2_EXT3_EEENS1_16TensorSizeStrideIS8_Lj4EEEiS8_:
	.zero		3120


//--------------------- .nv.constant2._ZN2at6native40_GLOBAL__N__2351210d_8_Shape_cu_49f7391c26CatArrayBatchedCopy_contigINS1_10OpaqueTypeILj8EEEjLi3ELi128ELi1EEEvPT_NS1_25CatArrInputTensorMetadataIS5_T0_XT2_EXT3_EEENS1_16TensorSizeStrideIS8_Lj4EEEiS8_ --------------------------
	.section	.nv.constant2._ZN2at6native40_GLOBAL__N__2351210d_8_Shape_cu_49f7391c26CatArrayBatchedCopy_contigINS1_10OpaqueTypeILj8EEEjLi3ELi128ELi1EEEvPT_NS1_25CatArrInputTensorMetadataIS5_T0_XT2_EXT3_EEENS1_16TensorSizeStrideIS8_Lj4EEEiS8_,"a",@progbits
	.sectionflags	@""
	.align	4
.nv.constant2._ZN2at6native40_GLOBAL__N__2351210d_8_Shape_cu_49f7391c26CatArrayBatchedCopy_contigINS1_10OpaqueTypeILj8EEEjLi3ELi128ELi1EEEvPT_NS1_25CatArrInputTensorMetadataIS5_T0_XT2_EXT3_EEENS1_16TensorSizeStrideIS8_Lj4EEEiS8_:
        /*0000*/ 	.byte	0x08, 0x00, 0x00, 0x00, 0x00, 0x00, 0x00, 0x00


//--------------------- .nv.constant0._ZN2at6native40_GLOBAL__N__2351210d_8_Shape_cu_49f7391c26CatArrayBatchedCopy_contigINS1_10OpaqueTypeILj8EEEjLi3ELi128ELi1EEEvPT_NS1_25CatArrInputTensorMetadataIS5_T0_XT2_EXT3_EEENS1_16TensorSizeStrideIS8_Lj4EEEiS8_ --------------------------
	.section	.nv.constant0._ZN2at6native40_GLOBAL__N__2351210d_8_Shape_cu_49f7391c26CatArrayBatchedCopy_contigINS1_10OpaqueTypeILj8EEEjLi3ELi128ELi1EEEvPT_NS1_25CatArrInputTensorMetadataIS5_T0_XT2_EXT3_EEENS1_16TensorSizeStrideIS8_Lj4EEEiS8_,"a",@progbits
	.sectionflags	@""
	.align	4
.nv.constant0._ZN2at6native40_GLOBAL__N__2351210d_8_Shape_cu_49f7391c26CatArrayBatchedCopy_contigINS1_10OpaqueTypeILj8EEEjLi3ELi128ELi1EEEvPT_NS1_25CatArrInputTensorMetadataIS5_T0_XT2_EXT3_EEENS1_16TensorSizeStrideIS8_Lj4EEEiS8_:
	.zero		3120


//--------------------- .nv.constant2._ZN2at6native40_GLOBAL__N__2351210d_8_Shape_cu_49f7391c35CatArrayBatchedCopy_alignedK_contigINS1_10OpaqueTypeILj8EEEjLi3ELi128ELi1ELi8EEEvPT_NS1_25CatArrInputTensorMetadataIS5_T0_XT2_EXT3_EEENS1_16TensorSizeStrideIS8_Lj4EEEiS8_ --------------------------
	.section	.nv.constant2._ZN2at6native40_GLOBAL__N__2351210d_8_Shape_cu_49f7391c35CatArrayBatchedCopy_alignedK_contigINS1_10OpaqueTypeILj8EEEjLi3ELi128ELi1ELi8EEEvPT_NS1_25CatArrInputTensorMetadataIS5_T0_XT2_EXT3_EEENS1_16TensorSizeStrideIS8_Lj4EEEiS8_,"a",@progbits
	.sectionflags	@""
	.align	4
.nv.constant2._ZN2at6native40_GLOBAL__N__2351210d_8_Shape_cu_49f7391c35CatArrayBatchedCopy_alignedK_contigINS1_10OpaqueTypeILj8EEEjLi3ELi128ELi1ELi8EEEvPT_NS1_25CatArrInputTensorMetadataIS5_T0_XT2_EXT3_EEENS1_16TensorSizeStrideIS8_Lj4EEEiS8_:
        /*0000*/ 	.byte	0x08, 0x00, 0x00, 0x00, 0x00, 0x00, 0x00, 0x00


//--------------------- .nv.constant0._ZN2at6native40_GLOBAL__N__2351210d_8_Shape_cu_49f7391c35CatArrayBatchedCopy_alignedK_contigINS1_10OpaqueTypeILj8EEEjLi3ELi128ELi1ELi8EEEvPT_NS1_25CatArrInputTensorMetadataIS5_T0_XT2_EXT3_EEENS1_16TensorSizeStrideIS8_Lj4EEEiS8_ --------------------------
	.section	.nv.constant0._ZN2at6native40_GLOBAL__N__2351210d_8_Shape_cu_49f7391c35CatArrayBatchedCopy_alignedK_contigINS1_10OpaqueTypeILj8EEEjLi3ELi128ELi1ELi8EEEvPT_NS1_25CatArrInputTensorMetadataIS5_T0_XT2_EXT3_EEENS1_16TensorSizeStrideIS8_Lj4EEEiS8_,"a",@progbits
	.sectionflags	@""
	.align	4
.nv.constant0._ZN2at6native40_GLOBAL__N__2351210d_8_Shape_cu_49f7391c35CatArrayBatchedCopy_alignedK_contigINS1_10OpaqueTypeILj8EEEjLi3ELi128ELi1ELi8EEEvPT_NS1_25CatArrInputTensorMetadataIS5_T0_XT2_EXT3_EEENS1_16TensorSizeStrideIS8_Lj4EEEiS8_:
	.zero		3120


//--------------------- .nv.constant2._ZN2at6native40_GLOBAL__N__2351210d_8_Shape_cu_49f7391c35CatArrayBatchedCopy_alignedK_contigINS1_10OpaqueTypeILj8EEEjLi3ELi128ELi1ELi16EEEvPT_NS1_25CatArrInputTensorMetadataIS5_T0_XT2_EXT3_EEENS1_16TensorSizeStrideIS8_Lj4EEEiS8_ --------------------------
	.section	.nv.constant2._ZN2at6native40_GLOBAL__N__2351210d_8_Shape_cu_49f7391c35CatArrayBatchedCopy_alignedK_contigINS1_10OpaqueTypeILj8EEEjLi3ELi128ELi1ELi16EEEvPT_NS1_25CatArrInputTensorMetadataIS5_T0_XT2_EXT3_EEENS1_16TensorSizeStrideIS8_Lj4EEEiS8_,"a",@progbits
	.sectionflags	@""
	.align	4
.nv.constant2._ZN2at6native40_GLOBAL__N__2351210d_8_Shape_cu_49f7391c35CatArrayBatchedCopy_alignedK_contigINS1_10OpaqueTypeILj8EEEjLi3ELi128ELi1ELi16EEEvPT_NS1_25CatArrInputTensorMetadataIS5_T0_XT2_EXT3_EEENS1_16TensorSizeStrideIS8_Lj4EEEiS8_:
        /*0000*/ 	.byte	0x08, 0x00, 0x00, 0x00, 0x00, 0x00, 0x00, 0x00


//--------------------- .nv.constant0._ZN2at6native40_GLOBAL__N__2351210d_8_Shape_cu_49f7391c35CatArrayBatchedCopy_alignedK_contigINS1_10OpaqueTypeILj8EEEjLi3ELi128ELi1ELi16EEEvPT_NS1_25CatArrInputTensorMetadataIS5_T0_XT2_EXT3_EEENS1_16TensorSizeStrideIS8_Lj4EEEiS8_ --------------------------
	.section	.nv.constant0._ZN2at6native40_GLOBAL__N__2351210d_8_Shape_cu_49f7391c35CatArrayBatchedCopy_alignedK_contigINS1_10OpaqueTypeILj8EEEjLi3ELi128ELi1ELi16EEEvPT_NS1_25CatArrInputTensorMetadataIS5_T0_XT2_EXT3_EEENS1_16TensorSizeStrideIS8_Lj4EEEiS8_,"a",@progbits
	.sectionflags	@""
	.align	4
.nv.constant0._ZN2at6native40_GLOBAL__N__2351210d_8_Shape_cu_49f7391c35CatArrayBatchedCopy_alignedK_contigINS1_10OpaqueTypeILj8EEEjLi3ELi128ELi1ELi16EEEvPT_NS1_25CatArrInputTensorMetadataIS5_T0_XT2_EXT3_EEENS1_16TensorSizeStrideIS8_Lj4EEEiS8_:
	.zero		3120


//--------------------- .nv.constant2._ZN2at6native40_GLOBAL__N__2351210d_8_Shape_cu_49f7391c30CatArrayBatchedCopy_vectorizedINS1_10OpaqueTypeILj8EEEjLi3ELi128ELi1ELi16ELi2EEEvPcNS1_25CatArrInputTensorMetadataIT_T0_XT2_EXT3_EEENS1_16TensorSizeStrideIS8_Lj4EEEiS8_ --------------------------
	.section	.nv.constant2._ZN2at6native40_GLOBAL__N__2351210d_8_Shape_cu_49f7391c30CatArrayBatchedCopy_vectorizedINS1_10OpaqueTypeILj8EEEjLi3ELi128ELi1ELi16ELi2EEEvPcNS1_25CatArrInputTensorMetadataIT_T0_XT2_EXT3_EEENS1_16TensorSizeStrideIS8_Lj4EEEiS8_,"a",@progbits
	.sectionflags	@""
	.align	4
.nv.constant2._ZN2at6native40_GLOBAL__N__2351210d_8_Shape_cu_49f7391c30CatArrayBatchedCopy_vectorizedINS1_10OpaqueTypeILj8EEEjLi3ELi128ELi1ELi16ELi2EEEvPcNS1_25CatArrInputTensorMetadataIT_T0_XT2_EXT3_EEENS1_16TensorSizeStrideIS8_Lj4EEEiS8_:
        /*0000*/ 	.byte	0x08, 0x00, 0x00, 0x00, 0x00, 0x00, 0x00, 0x00


//--------------------- .nv.constant0._ZN2at6native40_GLOBAL__N__2351210d_8_Shape_cu_49f7391c30CatArrayBatchedCopy_vectorizedINS1_10OpaqueTypeILj8EEEjLi3ELi128ELi1ELi16ELi2EEEvPcNS1_25CatArrInputTensorMetadataIT_T0_XT2_EXT3_EEENS1_16TensorSizeStrideIS8_Lj4EEEiS8_ --------------------------
	.section	.nv.constant0._ZN2at6native40_GLOBAL__N__2351210d_8_Shape_cu_49f7391c30CatArrayBatchedCopy_vectorizedINS1_10OpaqueTypeILj8EEEjLi3ELi128ELi1ELi16ELi2EEEvPcNS1_25CatArrInputTensorMetadataIT_T0_XT2_EXT3_EEENS1_16TensorSizeStrideIS8_Lj4EEEiS8_,"a",@progbits
	.sectionflags	@""
	.align	4
.nv.constant0._ZN2at6native40_GLOBAL__N__2351210d_8_Shape_cu_49f7391c30CatArrayBatchedCopy_vectorizedINS1_10OpaqueTypeILj8EEEjLi3ELi128ELi1ELi16ELi2EEEvPcNS1_25CatArrInputTensorMetadataIT_T0_XT2_EXT3_EEENS1_16TensorSizeStrideIS8_Lj4EEEiS8_:
	.zero		3120


//--------------------- .nv.constant2._ZN2at6native40_GLOBAL__N__2351210d_8_Shape_cu_49f7391c19CatArrayBatchedCopyINS1_10OpaqueTypeILj8EEEjLi2ELi128ELi1EEEvPT_NS1_25CatArrInputTensorMetadataIS5_T0_XT2_EXT3_EEENS1_16TensorSizeStrideIS8_Lj4EEEiS8_ --------------------------
	.section	.nv.constant2._ZN2at6native40_GLOBAL__N__2351210d_8_Shape_cu_49f7391c19CatArrayBatchedCopyINS1_10OpaqueTypeILj8EEEjLi2ELi128ELi1EEEvPT_NS1_25CatArrInputTensorMetadataIS5_T0_XT2_EXT3_EEENS1_16TensorSizeStrideIS8_Lj4EEEiS8_,"a",@progbits
	.sectionflags	@""
	.align	4
.nv.constant2._ZN2at6native40_GLOBAL__N__2351210d_8_Shape_cu_49f7391c19CatArrayBatchedCopyINS1_10OpaqueTypeILj8EEEjLi2ELi128ELi1EEEvPT_NS1_25CatArrInputTensorMetadataIS5_T0_XT2_EXT3_EEENS1_16TensorSizeStrideIS8_Lj4EEEiS8_:
        /*0000*/ 	.byte	0x08, 0x00, 0x00, 0x00, 0x00, 0x00, 0x00, 0x00


//--------------------- .nv.constant0._ZN2at6native40_GLOBAL__N__2351210d_8_Shape_cu_49f7391c19CatArrayBatchedCopyINS1_10OpaqueTypeILj8EEEjLi2ELi128ELi1EEEvPT_NS1_25CatArrInputTensorMetadataIS5_T0_XT2_EXT3_EEENS1_16TensorSizeStrideIS8_Lj4EEEiS8_ --------------------------
	.section	.nv.constant0._ZN2at6native40_GLOBAL__N__2351210d_8_Shape_cu_49f7391c19CatArrayBatchedCopyINS1_10OpaqueTypeILj8EEEjLi2ELi128ELi1EEEvPT_NS1_25CatArrInputTensorMetadataIS5_T0_XT2_EXT3_EEENS1_16TensorSizeStrideIS8_Lj4EEEiS8_,"a",@progbits
	.sectionflags	@""
	.align	4
.nv.constant0._ZN2at6native40_GLOBAL__N__2351210d_8_Shape_cu_49f7391c19CatArrayBatchedCopyINS1_10OpaqueTypeILj8EEEjLi2ELi128ELi1EEEvPT_NS1_25CatArrInputTensorMetadataIS5_T0_XT2_EXT3_EEENS1_16TensorSizeStrideIS8_Lj4EEEiS8_:
	.zero		3120


//--------------------- .nv.constant2._ZN2at6native40_GLOBAL__N__2351210d_8_Shape_cu_49f7391c26CatArrayBatchedCopy_contigINS1_10OpaqueTypeILj8EEEjLi2ELi128ELi1EEEvPT_NS1_25CatArrInputTensorMetadataIS5_T0_XT2_EXT3_EEENS1_16TensorSizeStrideIS8_Lj4EEEiS8_ --------------------------
	.section	.nv.constant2._ZN2at6native40_GLOBAL__N__2351210d_8_Shape_cu_49f7391c26CatArrayBatchedCopy_contigINS1_10OpaqueTypeILj8EEEjLi2ELi128ELi1EEEvPT_NS1_25CatArrInputTensorMetadataIS5_T0_XT2_EXT3_EEENS1_16TensorSizeStrideIS8_Lj4EEEiS8_,"a",@progbits
	.sectionflags	@""
	.align	4
.nv.constant2._ZN2at6native40_GLOBAL__N__2351210d_8_Shape_cu_49f7391c26CatArrayBatchedCopy_contigINS1_10OpaqueTypeILj8EEEjLi2ELi128ELi1EEEvPT_NS1_25CatArrInputTensorMetadataIS5_T0_XT2_EXT3_EEENS1_16TensorSizeStrideIS8_Lj4EEEiS8_:
        /*0000*/ 	.byte	0x08, 0x00, 0x00, 0x00, 0x00, 0x00, 0x00, 0x00


//--------------------- .nv.constant0._ZN2at6native40_GLOBAL__N__2351210d_8_Shape_cu_49f7391c26CatArrayBatchedCopy_contigINS1_10OpaqueTypeILj8EEEjLi2ELi128ELi1EEEvPT_NS1_25CatArrInputTensorMetadataIS5_T0_XT2_EXT3_EEENS1_16TensorSizeStrideIS8_Lj4EEEiS8_ --------------------------
	.section	.nv.constant0._ZN2at6native40_GLOBAL__N__2351210d_8_Shape_cu_49f7391c26CatArrayBatchedCopy_contigINS1_10OpaqueTypeILj8EEEjLi2ELi128ELi1EEEvPT_NS1_25CatArrInputTensorMetadataIS5_T0_XT2_EXT3_EEENS1_16TensorSizeStrideIS8_Lj4EEEiS8_,"a",@progbits
	.sectionflags	@""
	.align	4
.nv.constant0._ZN2at6native40_GLOBAL__N__2351210d_8_Shape_cu_49f7391c26CatArrayBatchedCopy_contigINS1_10OpaqueTypeILj8EEEjLi2ELi128ELi1EEEvPT_NS1_25CatArrInputTensorMetadataIS5_T0_XT2_EXT3_EEENS1_16TensorSizeStrideIS8_Lj4EEEiS8_:
	.zero		3120


//--------------------- .nv.constant2._ZN2at6native40_GLOBAL__N__2351210d_8_Shape_cu_49f7391c35CatArrayBatchedCopy_alignedK_contigINS1_10OpaqueTypeILj8EEEjLi2ELi128ELi1ELi8EEEvPT_NS1_25CatArrInputTensorMetadataIS5_T0_XT2_EXT3_EEENS1_16TensorSizeStrideIS8_Lj4EEEiS8_ --------------------------
	.section	.nv.constant2._ZN2at6native40_GLOBAL__N__2351210d_8_Shape_cu_49f7391c35CatArrayBatchedCopy_alignedK_contigINS1_10OpaqueTypeILj8EEEjLi2ELi128ELi1ELi8EEEvPT_NS1_25CatArrInputTensorMetadataIS5_T0_XT2_EXT3_EEENS1_16TensorSizeStrideIS8_Lj4EEEiS8_,"a",@progbits
	.sectionflags	@""
	.align	4
.nv.constant2._ZN2at6native40_GLOBAL__N__2351210d_8_Shape_cu_49f7391c35CatArrayBatchedCopy_alignedK_contigINS1_10OpaqueTypeILj8EEEjLi2ELi128ELi1ELi8EEEvPT_NS1_25CatArrInputTensorMetadataIS5_T0_XT2_EXT3_EEENS1_16TensorSizeStrideIS8_Lj4EEEiS8_:
        /*0000*/ 	.byte	0x08, 0x00, 0x00, 0x00, 0x00, 0x00, 0x00, 0x00


//--------------------- .nv.constant0._ZN2at6native40_GLOBAL__N__2351210d_8_Shape_cu_49f7391c35CatArrayBatchedCopy_alignedK_contigINS1_10OpaqueTypeILj8EEEjLi2ELi128ELi1ELi8EEEvPT_NS1_25CatArrInputTensorMetadataIS5_T0_XT2_EXT3_EEENS1_16TensorSizeStrideIS8_Lj4EEEiS8_ --------------------------
	.section	.nv.constant0._ZN2at6native40_GLOBAL__N__2351210d_8_Shape_cu_49f7391c35CatArrayBatchedCopy_alignedK_contigINS1_10OpaqueTypeILj8EEEjLi2ELi128ELi1ELi8EEEvPT_NS1_25CatArrInputTensorMetadataIS5_T0_XT2_EXT3_EEENS1_16TensorSizeStrideIS8_Lj4EEEiS8_,"a",@progbits
	.sectionflags	@""
	.align	4
.nv.constant0._ZN2at6native40_GLOBAL__N__2351210d_8_Shape_cu_49f7391c35CatArrayBatchedCopy_alignedK_contigINS1_10OpaqueTypeILj8EEEjLi2ELi128ELi1ELi8EEEvPT_NS1_25CatArrInputTensorMetadataIS5_T0_XT2_EXT3_EEENS1_16TensorSizeStrideIS8_Lj4EEEiS8_:
	.zero		3120


//--------------------- .nv.constant2._ZN2at6native40_GLOBAL__N__2351210d_8_Shape_cu_49f7391c35CatArrayBatchedCopy_alignedK_contigINS1_10OpaqueTypeILj8EEEjLi2ELi128ELi1ELi16EEEvPT_NS1_25CatArrInputTensorMetadataIS5_T0_XT2_EXT3_EEENS1_16TensorSizeStrideIS8_Lj4EEEiS8_ --------------------------
	.section	.nv.constant2._ZN2at6native40_GLOBAL__N__2351210d_8_Shape_cu_49f7391c35CatArrayBatchedCopy_alignedK_contigINS1_10OpaqueTypeILj8EEEjLi2ELi128ELi1ELi16EEEvPT_NS1_25CatArrInputTensorMetadataIS5_T0_XT2_EXT3_EEENS1_16TensorSizeStrideIS8_Lj4EEEiS8_,"a",@progbits
	.sectionflags	@""
	.align	4
.nv.constant2._ZN2at6native40_GLOBAL__N__2351210d_8_Shape_cu_49f7391c35CatArrayBatchedCopy_alignedK_contigINS1_10OpaqueTypeILj8EEEjLi2ELi128ELi1ELi16EEEvPT_NS1_25CatArrInputTensorMetadataIS5_T0_XT2_EXT3_EEENS1_16TensorSizeStrideIS8_Lj4EEEiS8_:
        /*0000*/ 	.byte	0x08, 0x00, 0x00, 0x00, 0x00, 0x00, 0x00, 0x00


//--------------------- .nv.constant0._ZN2at6native40_GLOBAL__N__2351210d_8_Shape_cu_49f7391c35CatArrayBatchedCopy_alignedK_contigINS1_10OpaqueTypeILj8EEEjLi2ELi128ELi1ELi16EEEvPT_NS1_25CatArrInputTensorMetadataIS5_T0_XT2_EXT3_EEENS1_16TensorSizeStrideIS8_Lj4EEEiS8_ --------------------------
	.section	.nv.constant0._ZN2at6native40_GLOBAL__N__2351210d_8_Shape_cu_49f7391c35CatArrayBatchedCopy_alignedK_contigINS1_10OpaqueTypeILj8EEEjLi2ELi128ELi1ELi16EEEvPT_NS1_25CatArrInputTensorMetadataIS5_T0_XT2_EXT3_EEENS1_16TensorSizeStrideIS8_Lj4EEEiS8_,"a",@progbits
	.sectionflags	@""
	.align	4
.nv.constant0._ZN2at6native40_GLOBAL__N__2351210d_8_Shape_cu_49f7391c35CatArrayBatchedCopy_alignedK_contigINS1_10OpaqueTypeILj8EEEjLi2ELi128ELi1ELi16EEEvPT_NS1_25CatArrInputTensorMetadataIS5_T0_XT2_EXT3_EEENS1_16TensorSizeStrideIS8_Lj4EEEiS8_:
	.zero		3120


//--------------------- .nv.constant2._ZN2at6native40_GLOBAL__N__2351210d_8_Shape_cu_49f7391c30CatArrayBatchedCopy_vectorizedINS1_10OpaqueTypeILj8EEEjLi2ELi128ELi1ELi16ELi2EEEvPcNS1_25CatArrInputTensorMetadataIT_T0_XT2_EXT3_EEENS1_16TensorSizeStrideIS8_Lj4EEEiS8_ --------------------------
	.section	.nv.constant2._ZN2at6native40_GLOBAL__N__2351210d_8_Shape_cu_49f7391c30CatArrayBatchedCopy_vectorizedINS1_10OpaqueTypeILj8EEEjLi2ELi128ELi1ELi16ELi2EEEvPcNS1_25CatArrInputTensorMetadataIT_T0_XT2_EXT3_EEENS1_16TensorSizeStrideIS8_Lj4EEEiS8_,"a",@progbits
	.sectionflags	@""
	.align	4
.nv.constant2._ZN2at6native40_GLOBAL__N__2351210d_8_Shape_cu_49f7391c30CatArrayBatchedCopy_vectorizedINS1_10OpaqueTypeILj8EEEjLi2ELi128ELi1ELi16ELi2EEEvPcNS1_25CatArrInputTensorMetadataIT_T0_XT2_EXT3_EEENS1_16TensorSizeStrideIS8_Lj4EEEiS8_:
        /*0000*/ 	.byte	0x08, 0x00, 0x00, 0x00, 0x00, 0x00, 0x00, 0x00


//--------------------- .nv.constant0._ZN2at6native40_GLOBAL__N__2351210d_8_Shape_cu_49f7391c30CatArrayBatchedCopy_vectorizedINS1_10OpaqueTypeILj8EEEjLi2ELi128ELi1ELi16ELi2EEEvPcNS1_25CatArrInputTensorMetadataIT_T0_XT2_EXT3_EEENS1_16TensorSizeStrideIS8_Lj4EEEiS8_ --------------------------
	.section	.nv.constant0._ZN2at6native40_GLOBAL__N__2351210d_8_Shape_cu_49f7391c30CatArrayBatchedCopy_vectorizedINS1_10OpaqueTypeILj8EEEjLi2ELi128ELi1ELi16ELi2EEEvPcNS1_25CatArrInputTensorMetadataIT_T0_XT2_EXT3_EEENS1_16TensorSizeStrideIS8_Lj4EEEiS8_,"a",@progbits
	.sectionflags	@""
	.align	4
.nv.constant0._ZN2at6native40_GLOBAL__N__2351210d_8_Shape_cu_49f7391c30CatArrayBatchedCopy_vectorizedINS1_10OpaqueTypeILj8EEEjLi2ELi128ELi1ELi16ELi2EEEvPcNS1_25CatArrInputTensorMetadataIT_T0_XT2_EXT3_EEENS1_16TensorSizeStrideIS8_Lj4EEEiS8_:
	.zero		3120


//--------------------- .nv.constant2._ZN2at6native40_GLOBAL__N__2351210d_8_Shape_cu_49f7391c19CatArrayBatchedCopyINS1_10OpaqueTypeILj8EEEjLi1ELi128ELi1EEEvPT_NS1_25CatArrInputTensorMetadataIS5_T0_XT2_EXT3_EEENS1_16TensorSizeStrideIS8_Lj4EEEiS8_ --------------------------
	.section	.nv.constant2._ZN2at6native40_GLOBAL__N__2351210d_8_Shape_cu_49f7391c19CatArrayBatchedCopyINS1_10OpaqueTypeILj8EEEjLi1ELi128ELi1EEEvPT_NS1_25CatArrInputTensorMetadataIS5_T0_XT2_EXT3_EEENS1_16TensorSizeStrideIS8_Lj4EEEiS8_,"a",@progbits
	.sectionflags	@""
	.align	4
.nv.constant2._ZN2at6native40_GLOBAL__N__2351210d_8_Shape_cu_49f7391c19CatArrayBatchedCopyINS1_10OpaqueTypeILj8EEEjLi1ELi128ELi1EEEvPT_NS1_25CatArrInputTensorMetadataIS5_T0_XT2_EXT3_EEENS1_16TensorSizeStrideIS8_Lj4EEEiS8_:
        /*0000*/ 	.byte	0x08, 0x00, 0x00, 0x00, 0x00, 0x00, 0x00, 0x00


//--------------------- .nv.constant0._ZN2at6native40_GLOBAL__N__2351210d_8_Shape_cu_49f7391c19CatArrayBatchedCopyINS1_10OpaqueTypeILj8EEEjLi1ELi128ELi1EEEvPT_NS1_25CatArrInputTensorMetadataIS5_T0_XT2_EXT3_EEENS1_16TensorSizeStrideIS8_Lj4EEEiS8_ --------------------------
	.section	.nv.constant0._ZN2at6native40_GLOBAL__N__2351210d_8_Shape_cu_49f7391c19CatArrayBatchedCopyINS1_10OpaqueTypeILj8EEEjLi1ELi128ELi1EEEvPT_NS1_25CatArrInputTensorMetadataIS5_T0_XT2_EXT3_EEENS1_16TensorSizeStrideIS8_Lj4EEEiS8_,"a",@progbits
	.sectionflags	@""
	.align	4
.nv.constant0._ZN2at6native40_GLOBAL__N__2351210d_8_Shape_cu_49f7391c19CatArrayBatchedCopyINS1_10OpaqueTypeILj8EEEjLi1ELi128ELi1EEEvPT_NS1_25CatArrInputTensorMetadataIS5_T0_XT2_EXT3_EEENS1_16TensorSizeStrideIS8_Lj4EEEiS8_:
	.zero		3120


//--------------------- .nv.constant2._ZN2at6native40_GLOBAL__N__2351210d_8_Shape_cu_49f7391c26CatArrayBatchedCopy_contigINS1_10OpaqueTypeILj8EEEjLi1ELi128ELi1EEEvPT_NS1_25CatArrInputTensorMetadataIS5_T0_XT2_EXT3_EEENS1_16TensorSizeStrideIS8_Lj4EEEiS8_ --------------------------
	.section	.nv.constant2._ZN2at6native40_GLOBAL__N__2351210d_8_Shape_cu_49f7391c26CatArrayBatchedCopy_contigINS1_10OpaqueTypeILj8EEEjLi1ELi128ELi1EEEvPT_NS1_25CatArrInputTensorMetadataIS5_T0_XT2_EXT3_EEENS1_16TensorSizeStrideIS8_Lj4EEEiS8_,"a",@progbits
	.sectionflags	@""
	.align	4
.nv.constant2._ZN2at6native40_GLOBAL__N__2351210d_8_Shape_cu_49f7391c26CatArrayBatchedCopy_contigINS1_10OpaqueTypeILj8EEEjLi1ELi128ELi1EEEvPT_NS1_25CatArrInputTensorMetadataIS5_T0_XT2_EXT3_EEENS1_16TensorSizeStrideIS8_Lj4EEEiS8_:
        /*0000*/ 	.byte	0x08, 0x00, 0x00, 0x00, 0x00, 0x00, 0x00, 0x00


//--------------------- .nv.constant0._ZN2at6native40_GLOBAL__N__2351210d_8_Shape_cu_49f7391c26CatArrayBatchedCopy_contigINS1_10OpaqueTypeILj8EEEjLi1ELi128ELi1EEEvPT_NS1_25CatArrInputTensorMetadataIS5_T0_XT2_EXT3_EEENS1_16TensorSizeStrideIS8_Lj4EEEiS8_ --------------------------
	.section	.nv.constant0._ZN2at6native40_GLOBAL__N__2351210d_8_Shape_cu_49f7391c26CatArrayBatchedCopy_contigINS1_10OpaqueTypeILj8EEEjLi1ELi128ELi1EEEvPT_NS1_25CatArrInputTensorMetadataIS5_T0_XT2_EXT3_EEENS1_16TensorSizeStrideIS8_Lj4EEEiS8_,"a",@progbits
	.sectionflags	@""
	.align	4
.nv.constant0._ZN2at6native40_GLOBAL__N__2351210d_8_Shape_cu_49f7391c26CatArrayBatchedCopy_contigINS1_10OpaqueTypeILj8EEEjLi1ELi128ELi1EEEvPT_NS1_25CatArrInputTensorMetadataIS5_T0_XT2_EXT3_EEENS1_16TensorSizeStrideIS8_Lj4EEEiS8_:
	.zero		3120


//--------------------- .nv.constant2._ZN2at6native40_GLOBAL__N__2351210d_8_Shape_cu_49f7391c35CatArrayBatchedCopy_alignedK_contigINS1_10OpaqueTypeILj8EEEjLi1ELi128ELi1ELi8EEEvPT_NS1_25CatArrInputTensorMetadataIS5_T0_XT2_EXT3_EEENS1_16TensorSizeStrideIS8_Lj4EEEiS8_ --------------------------
	.section	.nv.constant2._ZN2at6native40_GLOBAL__N__2351210d_8_Shape_cu_49f7391c35CatArrayBatchedCopy_alignedK_contigINS1_10OpaqueTypeILj8EEEjLi1ELi128ELi1ELi8EEEvPT_NS1_25CatArrInputTensorMetadataIS5_T0_XT2_EXT3_EEENS1_16TensorSizeStrideIS8_Lj4EEEiS8_,"a",@progbits
	.sectionflags	@""
	.align	4
.nv.constant2._ZN2at6native40_GLOBAL__N__2351210d_8_Shape_cu_49f7391c35CatArrayBatchedCopy_alignedK_contigINS1_10OpaqueTypeILj8EEEjLi1ELi128ELi1ELi8EEEvPT_NS1_25CatArrInputTensorMetadataIS5_T0_XT2_EXT3_EEENS1_16TensorSizeStrideIS8_Lj4EEEiS8_:
        /*0000*/ 	.byte	0x08, 0x00, 0x00, 0x00, 0x00, 0x00, 0x00, 0x00


//--------------------- .nv.constant0._ZN2at6native40_GLOBAL__N__2351210d_8_Shape_cu_49f7391c35CatArrayBatchedCopy_alignedK_contigINS1_10OpaqueTypeILj8EEEjLi1ELi128ELi1ELi8EEEvPT_NS1_25CatArrInputTensorMetadataIS5_T0_XT2_EXT3_EEENS1_16TensorSizeStrideIS8_Lj4EEEiS8_ --------------------------
	.section	.nv.constant0._ZN2at6native40_GLOBAL__N__2351210d_8_Shape_cu_49f7391c35CatArrayBatchedCopy_alignedK_contigINS1_10OpaqueTypeILj8EEEjLi1ELi128ELi1ELi8EEEvPT_NS1_25CatArrInputTensorMetadataIS5_T0_XT2_EXT3_EEENS1_16TensorSizeStrideIS8_Lj4EEEiS8_,"a",@progbits
	.sectionflags	@""
	.align	4
.nv.constant0._ZN2at6native40_GLOBAL__N__2351210d_8_Shape_cu_49f7391c35CatArrayBatchedCopy_alignedK_contigINS1_10OpaqueTypeILj8EEEjLi1ELi128ELi1ELi8EEEvPT_NS1_25CatArrInputTensorMetadataIS5_T0_XT2_EXT3_EEENS1_16TensorSizeStrideIS8_Lj4EEEiS8_:
	.zero		3120


//--------------------- .nv.constant2._ZN2at6native40_GLOBAL__N__2351210d_8_Shape_cu_49f7391c35CatArrayBatchedCopy_alignedK_contigINS1_10OpaqueTypeILj8EEEjLi1ELi128ELi1ELi16EEEvPT_NS1_25CatArrInputTensorMetadataIS5_T0_XT2_EXT3_EEENS1_16TensorSizeStrideIS8_Lj4EEEiS8_ --------------------------
	.section	.nv.constant2._ZN2at6native40_GLOBAL__N__2351210d_8_Shape_cu_49f7391c35CatArrayBatchedCopy_alignedK_contigINS1_10OpaqueTypeILj8EEEjLi1ELi128ELi1ELi16EEEvPT_NS1_25CatArrInputTensorMetadataIS5_T0_XT2_EXT3_EEENS1_16TensorSizeStrideIS8_Lj4EEEiS8_,"a",@progbits
	.sectionflags	@""
	.align	4
.nv.constant2._ZN2at6native40_GLOBAL__N__2351210d_8_Shape_cu_49f7391c35CatArrayBatchedCopy_alignedK_contigINS1_10OpaqueTypeILj8EEEjLi1ELi128ELi1ELi16EEEvPT_NS1_25CatArrInputTensorMetadataIS5_T0_XT2_EXT3_EEENS1_16TensorSizeStrideIS8_Lj4EEEiS8_:
        /*0000*/ 	.byte	0x08, 0x00, 0x00, 0x00, 0x00, 0x00, 0x00, 0x00


//--------------------- .nv.constant0._ZN2at6native40_GLOBAL__N__2351210d_8_Shape_cu_49f7391c35CatArrayBatchedCopy_alignedK_contigINS1_10OpaqueTypeILj8EEEjLi1ELi128ELi1ELi16EEEvPT_NS1_25CatArrInputTensorMetadataIS5_T0_XT2_EXT3_EEENS1_16TensorSizeStrideIS8_Lj4EEEiS8_ --------------------------
	.section	.nv.constant0._ZN2at6native40_GLOBAL__N__2351210d_8_Shape_cu_49f7391c35CatArrayBatchedCopy_alignedK_contigINS1_10OpaqueTypeILj8EEEjLi1ELi128ELi1ELi16EEEvPT_NS1_25CatArrInputTensorMetadataIS5_T0_XT2_EXT3_EEENS1_16TensorSizeStrideIS8_Lj4EEEiS8_,"a",@progbits
	.sectionflags	@""
	.align	4
.nv.constant0._ZN2at6native40_GLOBAL__N__2351210d_8_Shape_cu_49f7391c35CatArrayBatchedCopy_alignedK_contigINS1_10OpaqueTypeILj8EEEjLi1ELi128ELi1ELi16EEEvPT_NS1_25CatArrInputTensorMetadataIS5_T0_XT2_EXT3_EEENS1_16TensorSizeStrideIS8_Lj4EEEiS8_:
	.zero		3120


//--------------------- .nv.constant2._ZN2at6native40_GLOBAL__N__2351210d_8_Shape_cu_49f7391c30CatArrayBatchedCopy_vectorizedINS1_10OpaqueTypeILj8EEEjLi1ELi128ELi1ELi16ELi2EEEvPcNS1_25CatArrInputTensorMetadataIT_T0_XT2_EXT3_EEENS1_16TensorSizeStrideIS8_Lj4EEEiS8_ --------------------------
	.section	.nv.constant2._ZN2at6native40_GLOBAL__N__2351210d_8_Shape_cu_49f7391c30CatArrayBatchedCopy_vectorizedINS1_10OpaqueTypeILj8EEEjLi1ELi128ELi1ELi16ELi2EEEvPcNS1_25CatArrInputTensorMetadataIT_T0_XT2_EXT3_EEENS1_16TensorSizeStrideIS8_Lj4EEEiS8_,"a",@progbits
	.sectionflags	@""
	.align	4
.nv.constant2._ZN2at6native40_GLOBAL__N__2351210d_8_Shape_cu_49f7391c30CatArrayBatchedCopy_vectorizedINS1_10OpaqueTypeILj8EEEjLi1ELi128ELi1ELi16ELi2EEEvPcNS1_25CatArrInputTensorMetadataIT_T0_XT2_EXT3_EEENS1_16TensorSizeStrideIS8_Lj4EEEiS8_:
        /*0000*/ 	.byte	0x08, 0x00, 0x00, 0x00, 0x00, 0x00, 0x00, 0x00


//--------------------- .nv.constant0._ZN2at6native40_GLOBAL__N__2351210d_8_Shape_cu_49f7391c30CatArrayBatchedCopy_vectorizedINS1_10OpaqueTypeILj8EEEjLi1ELi128ELi1ELi16ELi2EEEvPcNS1_25CatArrInputTensorMetadataIT_T0_XT2_EXT3_EEENS1_16TensorSizeStrideIS8_Lj4EEEiS8_ --------------------------
	.section	.nv.constant0._ZN2at6native40_GLOBAL__N__2351210d_8_Shape_cu_49f7391c30CatArrayBatchedCopy_vectorizedINS1_10OpaqueTypeILj8EEEjLi1ELi128ELi1ELi16ELi2EEEvPcNS1_25CatArrInputTensorMetadataIT_T0_XT2_EXT3_EEENS1_16TensorSizeStrideIS8_Lj4EEEiS8_,"a",@progbits
	.sectionflags	@""
	.align	4
.nv.constant0._ZN2at6native40_GLOBAL__N__2351210d_8_Shape_cu_49f7391c30CatArrayBatchedCopy_vectorizedINS1_10OpaqueTypeILj8EEEjLi1ELi128ELi1ELi16ELi2EEEvPcNS1_25CatArrInputTensorMetadataIT_T0_XT2_EXT3_EEENS1_16TensorSizeStrideIS8_Lj4EEEiS8_:
	.zero		3120


//--------------------- .nv.constant2._ZN2at6native40_GLOBAL__N__2351210d_8_Shape_cu_49f7391c19CatArrayBatchedCopyINS1_10OpaqueTypeILj4EEEjLi4ELi128ELi1EEEvPT_NS1_25CatArrInputTensorMetadataIS5_T0_XT2_EXT3_EEENS1_16TensorSizeStrideIS8_Lj4EEEiS8_ --------------------------
	.section	.nv.constant2._ZN2at6native40_GLOBAL__N__2351210d_8_Shape_cu_49f7391c19CatArrayBatchedCopyINS1_10OpaqueTypeILj4EEEjLi4ELi128ELi1EEEvPT_NS1_25CatArrInputTensorMetadataIS5_T0_XT2_EXT3_EEENS1_16TensorSizeStrideIS8_Lj4EEEiS8_,"a",@progbits
	.sectionflags	@""
	.align	4
.nv.constant2._ZN2at6native40_GLOBAL__N__2351210d_8_Shape_cu_49f7391c19CatArrayBatchedCopyINS1_10OpaqueTypeILj4EEEjLi4ELi128ELi1EEEvPT_NS1_25CatArrInputTensorMetadataIS5_T0_XT2_EXT3_EEENS1_16TensorSizeStrideIS8_Lj4EEEiS8_:
        /*0000*/ 	.byte	0x08, 0x00, 0x00, 0x00, 0x00, 0x00, 0x00, 0x00


//--------------------- .nv.constant0._ZN2at6native40_GLOBAL__N__2351210d_8_Shape_cu_49f7391c19CatArrayBatchedCopyINS1_10OpaqueTypeILj4EEEjLi4ELi128ELi1EEEvPT_NS1_25CatArrInputTensorMetadataIS5_T0_XT2_EXT3_EEENS1_16TensorSizeStrideIS8_Lj4EEEiS8_ --------------------------
	.section	.nv.constant0._ZN2at6native40_GLOBAL__N__2351210d_8_Shape_cu_49f7391c19CatArrayBatchedCopyINS1_10OpaqueTypeILj4EEEjLi4ELi128ELi1EEEvPT_NS1_25CatArrInputTensorMetadataIS5_T0_XT2_EXT3_EEENS1_16TensorSizeStrideIS8_Lj4EEEiS8_,"a",@progbits
	.sectionflags	@""
	.align	4
.nv.constant0._ZN2at6native40_GLOBAL__N__2351210d_8_Shape_cu_49f7391c19CatArrayBatchedCopyINS1_10OpaqueTypeILj4EEEjLi4ELi128ELi1EEEvPT_NS1_25CatArrInputTensorMetadataIS5_T0_XT2_EXT3_EEENS1_16TensorSizeStrideIS8_Lj4EEEiS8_:
	.zero		3120


//--------------------- .nv.constant2._ZN2at6native40_GLOBAL__N__2351210d_8_Shape_cu_49f7391c26CatArrayBatchedCopy_contigINS1_10OpaqueTypeILj4EEEjLi4ELi128ELi1EEEvPT_NS1_25CatArrInputTensorMetadataIS5_T0_XT2_EXT3_EEENS1_16TensorSizeStrideIS8_Lj4EEEiS8_ --------------------------
	.section	.nv.constant2._ZN2at6native40_GLOBAL__N__2351210d_8_Shape_cu_49f7391c26CatArrayBatchedCopy_contigINS1_10OpaqueTypeILj4EEEjLi4ELi128ELi1EEEvPT_NS1_25CatArrInputTensorMetadataIS5_T0_XT2_EXT3_EEENS1_16TensorSizeStrideIS8_Lj4EEEiS8_,"a",@progbits
	.sectionflags	@""
	.align	4
.nv.constant2._ZN2at6native40_GLOBAL__N__2351210d_8_Shape_cu_49f7391c26CatArrayBatchedCopy_contigINS1_10OpaqueTypeILj4EEEjLi4ELi128ELi1EEEvPT_NS1_25CatArrInputTensorMetadataIS5_T0_XT2_EXT3_EEENS1_16TensorSizeStrideIS8_Lj4EEEiS8_:
        /*0000*/ 	.byte	0x08, 0x00, 0x00, 0x00, 0x00, 0x00, 0x00, 0x00


//--------------------- .nv.constant0._ZN2at6native40_GLOBAL__N__2351210d_8_Shape_cu_49f7391c26CatArrayBatchedCopy_contigINS1_10OpaqueTypeILj4EEEjLi4ELi128ELi1EEEvPT_NS1_25CatArrInputTensorMetadataIS5_T0_XT2_EXT3_EEENS1_16TensorSizeStrideIS8_Lj4EEEiS8_ --------------------------
	.section	.nv.constant0._ZN2at6native40_GLOBAL__N__2351210d_8_Shape_cu_49f7391c26CatArrayBatchedCopy_contigINS1_10OpaqueTypeILj4EEEjLi4ELi128ELi1EEEvPT_NS1_25CatArrInputTensorMetadataIS5_T0_XT2_EXT3_EEENS1_16TensorSizeStrideIS8_Lj4EEEiS8_,"a",@progbits
	.sectionflags	@""
	.align	4
.nv.constant0._ZN2at6native40_GLOBAL__N__2351210d_8_Shape_cu_49f7391c26CatArrayBatchedCopy_contigINS1_10OpaqueTypeILj4EEEjLi4ELi128ELi1EEEvPT_NS1_25CatArrInputTensorMetadataIS5_T0_XT2_EXT3_EEENS1_16TensorSizeStrideIS8_Lj4EEEiS8_:
	.zero		3120


//--------------------- .nv.constant2._ZN2at6native40_GLOBAL__N__2351210d_8_Shape_cu_49f7391c35CatArrayBatchedCopy_alignedK_contigINS1_10OpaqueTypeILj4EEEjLi4ELi128ELi1ELi8EEEvPT_NS1_25CatArrInputTensorMetadataIS5_T0_XT2_EXT3_EEENS1_16TensorSizeStrideIS8_Lj4EEEiS8_ --------------------------
	.section	.nv.constant2._ZN2at6native40_GLOBAL__N__2351210d_8_Shape_cu_49f7391c35CatArrayBatchedCopy_alignedK_contigINS1_10OpaqueTypeILj4EEEjLi4ELi128ELi1ELi8EEEvPT_NS1_25CatArrInputTensorMetadataIS5_T0_XT2_EXT3_EEENS1_16TensorSizeStrideIS8_Lj4EEEiS8_,"a",@progbits
	.sectionflags	@""
	.align	4
.nv.constant2._ZN2at6native40_GLOBAL__N__2351210d_8_Shape_cu_49f7391c35CatArrayBatchedCopy_alignedK_contigINS1_10OpaqueTypeILj4EEEjLi4ELi128ELi1ELi8EEEvPT_NS1_25CatArrInputTensorMetadataIS5_T0_XT2_EXT3_EEENS1_16TensorSizeStrideIS8_Lj4EEEiS8_:
        /*0000*/ 	.byte	0x08, 0x00, 0x00, 0x00, 0x00, 0x00, 0x00, 0x00


//--------------------- .nv.constant0._ZN2at6native40_GLOBAL__N__2351210d_8_Shape_cu_49f7391c35CatArrayBatchedCopy_alignedK_contigINS1_10OpaqueTypeILj4EEEjLi4ELi128ELi1ELi8EEEvPT_NS1_25CatArrInputTensorMetadataIS5_T0_XT2_EXT3_EEENS1_16TensorSizeStrideIS8_Lj4EEEiS8_ --------------------------
	.section	.nv.constant0._ZN2at6native40_GLOBAL__N__2351210d_8_Shape_cu_49f7391c35CatArrayBatchedCopy_alignedK_contigINS1_10OpaqueTypeILj4EEEjLi4ELi128ELi1ELi8EEEvPT_NS1_25CatArrInputTensorMetadataIS5_T0_XT2_EXT3_EEENS1_16TensorSizeStrideIS8_Lj4EEEiS8_,"a",@progbits
	.sectionflags	@""
	.align	4
.nv.constant0._ZN2at6native40_GLOBAL__N__2351210d_8_Shape_cu_49f7391c35CatArrayBatchedCopy_alignedK_contigINS1_10OpaqueTypeILj4EEEjLi4ELi128ELi1ELi8EEEvPT_NS1_25CatArrInputTensorMetadataIS5_T0_XT2_EXT3_EEENS1_16TensorSizeStrideIS8_Lj4EEEiS8_:
	.zero		3120


//--------------------- .nv.constant2._ZN2at6native40_GLOBAL__N__2351210d_8_Shape_cu_49f7391c35CatArrayBatchedCopy_alignedK_contigINS1_10OpaqueTypeILj4EEEjLi4ELi128ELi1ELi16EEEvPT_NS1_25CatArrInputTensorMetadataIS5_T0_XT2_EXT3_EEENS1_16TensorSizeStrideIS8_Lj4EEEiS8_ --------------------------
	.section	.nv.constant2._ZN2at6native40_GLOBAL__N__2351210d_8_Shape_cu_49f7391c35CatArrayBatchedCopy_alignedK_contigINS1_10OpaqueTypeILj4EEEjLi4ELi128ELi1ELi16EEEvPT_NS1_25CatArrInputTensorMetadataIS5_T0_XT2_EXT3_EEENS1_16TensorSizeStrideIS8_Lj4EEEiS8_,"a",@progbits
	.sectionflags	@""
	.align	4
.nv.constant2._ZN2at6native40_GLOBAL__N__2351210d_8_Shape_cu_49f7391c35CatArrayBatchedCopy_alignedK_contigINS1_10OpaqueTypeILj4EEEjLi4ELi128ELi1ELi16EEEvPT_NS1_25CatArrInputTensorMetadataIS5_T0_XT2_EXT3_EEENS1_16TensorSizeStrideIS8_Lj4EEEiS8_:
        /*0000*/ 	.byte	0x08, 0x00, 0x00, 0x00, 0x00, 0x00, 0x00, 0x00


//--------------------- .nv.constant0._ZN2at6native40_GLOBAL__N__2351210d_8_Shape_cu_49f7391c35CatArrayBatchedCopy_alignedK_contigINS1_10OpaqueTypeILj4EEEjLi4ELi128ELi1ELi16EEEvPT_NS1_25CatArrInputTensorMetadataIS5_T0_XT2_EXT3_EEENS1_16TensorSizeStrideIS8_Lj4EEEiS8_ --------------------------
	.section	.nv.constant0._ZN2at6native40_GLOBAL__N__2351210d_8_Shape_cu_49f7391c35CatArrayBatchedCopy_alignedK_contigINS1_10OpaqueTypeILj4EEEjLi4ELi128ELi1ELi16EEEvPT_NS1_25CatArrInputTensorMetadataIS5_T0_XT2_EXT3_EEENS1_16TensorSizeStrideIS8_Lj4EEEiS8_,"a",@progbits
	.sectionflags	@""
	.align	4
.nv.constant0._ZN2at6native40_GLOBAL__N__2351210d_8_Shape_cu_49f7391c35CatArrayBatchedCopy_alignedK_contigINS1_10OpaqueTypeILj4EEEjLi4ELi128ELi1ELi16EEEvPT_NS1_25CatArrInputTensorMetadataIS5_T0_XT2_EXT3_EEENS1_16TensorSizeStrideIS8_Lj4EEEiS8_:
	.zero		3120


//--------------------- .nv.constant2._ZN2at6native40_GLOBAL__N__2351210d_8_Shape_cu_49f7391c30CatArrayBatchedCopy_vectorizedINS1_10OpaqueTypeILj4EEEjLi4ELi128ELi1ELi16ELi4EEEvPcNS1_25CatArrInputTensorMetadataIT_T0_XT2_EXT3_EEENS1_16TensorSizeStrideIS8_Lj4EEEiS8_ --------------------------
	.section	.nv.constant2._ZN2at6native40_GLOBAL__N__2351210d_8_Shape_cu_49f7391c30CatArrayBatchedCopy_vectorizedINS1_10OpaqueTypeILj4EEEjLi4ELi128ELi1ELi16ELi4EEEvPcNS1_25CatArrInputTensorMetadataIT_T0_XT2_EXT3_EEENS1_16TensorSizeStrideIS8_Lj4EEEiS8_,"a",@progbits
	.sectionflags	@""
	.align	4
.nv.constant2._ZN2at6native40_GLOBAL__N__2351210d_8_Shape_cu_49f7391c30CatArrayBatchedCopy_vectorizedINS1_10OpaqueTypeILj4EEEjLi4ELi128ELi1ELi16ELi4EEEvPcNS1_25CatArrInputTensorMetadataIT_T0_XT2_EXT3_EEENS1_16TensorSizeStrideIS8_Lj4EEEiS8_:
        /*0000*/ 	.byte	0x08, 0x00, 0x00, 0x00, 0x00, 0x00, 0x00, 0x00


//--------------------- .nv.constant0._ZN2at6native40_GLOBAL__N__2351210d_8_Shape_cu_49f7391c30CatArrayBatchedCopy_vectorizedINS1_10OpaqueTypeILj4EEEjLi4ELi128ELi1ELi16ELi4EEEvPcNS1_25CatArrInputTensorMetadataIT_T0_XT2_EXT3_EEENS1_16TensorSizeStrideIS8_Lj4EEEiS8_ --------------------------
	.section	.nv.constant0._ZN2at6native40_GLOBAL__N__2351210d_8_Shape_cu_49f7391c30CatArrayBatchedCopy_vectorizedINS1_10OpaqueTypeILj4EEEjLi4ELi128ELi1ELi16ELi4EEEvPcNS1_25CatArrInputTensorMetadataIT_T0_XT2_EXT3_EEENS1_16TensorSizeStrideIS8_Lj4EEEiS8_,"a",@progbits
	.sectionflags	@""
	.align	4
.nv.constant0._ZN2at6native40_GLOBAL__N__2351210d_8_Shape_cu_49f7391c30CatArrayBatchedCopy_vectorizedINS1_10OpaqueTypeILj4EEEjLi4ELi128ELi1ELi16ELi4EEEvPcNS1_25CatArrInputTensorMetadataIT_T0_XT2_EXT3_EEENS1_16TensorSizeStrideIS8_Lj4EEEiS8_:
	.zero		3120


//--------------------- .nv.constant2._ZN2at6native40_GLOBAL__N__2351210d_8_Shape_cu_49f7391c19CatArrayBatchedCopyINS1_10OpaqueTypeILj4EEEjLi3ELi128ELi1EEEvPT_NS1_25CatArrInputTensorMetadataIS5_T0_XT2_EXT3_EEENS1_16TensorSizeStrideIS8_Lj4EEEiS8_ --------------------------
	.section	.nv.constant2._ZN2at6native40_GLOBAL__N__2351210d_8_Shape_cu_49f7391c19CatArrayBatchedCopyINS1_10OpaqueTypeILj4EEEjLi3ELi128ELi1EEEvPT_NS1_25CatArrInputTensorMetadataIS5_T0_XT2_EXT3_EEENS1_16TensorSizeStrideIS8_Lj4EEEiS8_,"a",@progbits
	.sectionflags	@""
	.align	4
.nv.constant2._ZN2at6native40_GLOBAL__N__2351210d_8_Shape_cu_49f7391c19CatArrayBatchedCopyINS1_10OpaqueTypeILj4EEEjLi3ELi128ELi1EEEvPT_NS1_25CatArrInputTensorMetadataIS5_T0_XT2_EXT3_EEENS1_16TensorSizeStrideIS8_Lj4EEEiS8_:
        /*0000*/ 	.byte	0x08, 0x00, 0x00, 0x00, 0x00, 0x00, 0x00, 0x00


//--------------------- .nv.constant0._ZN2at6native40_GLOBAL__N__2351210d_8_Shape_cu_49f7391c19CatArrayBatchedCopyINS1_10OpaqueTypeILj4EEEjLi3ELi128ELi1EEEvPT_NS1_25CatArrInputTensorMetadataIS5_T0_XT2_EXT3_EEENS1_16TensorSizeStrideIS8_Lj4EEEiS8_ --------------------------
	.section	.nv.constant0._ZN2at6native40_GLOBAL__N__2351210d_8_Shape_cu_49f7391c19CatArrayBatchedCopyINS1_10OpaqueTypeILj4EEEjLi3ELi128ELi1EEEvPT_NS1_25CatArrInputTensorMetadataIS5_T0_XT2_EXT3_EEENS1_16TensorSizeStrideIS8_Lj4EEEiS8_,"a",@progbits
	.sectionflags	@""
	.align	4
.nv.constant0._ZN2at6native40_GLOBAL__N__2351210d_8_Shape_cu_49f7391c19CatArrayBatchedCopyINS1_10OpaqueTypeILj4EEEjLi3ELi128ELi1EEEvPT_NS1_25CatArrInputTensorMetadataIS5_T0_XT2_EXT3_EEENS1_16TensorSizeStrideIS8_Lj4EEEiS8_:
	.zero		3120


//--------------------- .nv.constant2._ZN2at6native40_GLOBAL__N__2351210d_8_Shape_cu_49f7391c26CatArrayBatchedCopy_contigINS1_10OpaqueTypeILj4EEEjLi3ELi128ELi1EEEvPT_NS1_25CatArrInputTensorMetadataIS5_T0_XT2_EXT3_EEENS1_16TensorSizeStrideIS8_Lj4EEEiS8_ --------------------------
	.section	.nv.constant2._ZN2at6native40_GLOBAL__N__2351210d_8_Shape_cu_49f7391c26CatArrayBatchedCopy_contigINS1_10OpaqueTypeILj4EEEjLi3ELi128ELi1EEEvPT_NS1_25CatArrInputTensorMetadataIS5_T0_XT2_EXT3_EEENS1_16TensorSizeStrideIS8_Lj4EEEiS8_,"a",@progbits
	.sectionflags	@""
	.align	4
.nv.constant2._ZN2at6native40_GLOBAL__N__2351210d_8_Shape_cu_49f7391c26CatArrayBatchedCopy_contigINS1_10OpaqueTypeILj4EEEjLi3ELi128ELi1EEEvPT_NS1_25CatArrInputTensorMetadataIS5_T0_XT2_EXT3_EEENS1_16TensorSizeStrideIS8_Lj4EEEiS8_:
        /*0000*/ 	.byte	0x08, 0x00, 0x00, 0x00, 0x00, 0x00, 0x00, 0x00


//--------------------- .nv.constant0._ZN2at6native40_GLOBAL__N__2351210d_8_Shape_cu_49f7391c26CatArrayBatchedCopy_contigINS1_10OpaqueTypeILj4EEEjLi3ELi128ELi1EEEvPT_NS1_25CatArrInputTensorMetadataIS5_T0_XT2_EXT3_EEENS1_16TensorSizeStrideIS8_Lj4EEEiS8_ --------------------------
	.section	.nv.constant0._ZN2at6native40_GLOBAL__N__2351210d_8_Shape_cu_49f7391c26CatArrayBatchedCopy_contigINS1_10OpaqueTypeILj4EEEjLi3ELi128ELi1EEEvPT_NS1_25CatArrInputTensorMetadataIS5_T0_XT2_EXT3_EEENS1_16TensorSizeStrideIS8_Lj4EEEiS8_,"a",@progbits
	.sectionflags	@""
	.align	4
.nv.constant0._ZN2at6native40_GLOBAL__N__2351210d_8_Shape_cu_49f7391c26CatArrayBatchedCopy_contigINS1_10OpaqueTypeILj4EEEjLi3ELi128ELi1EEEvPT_NS1_25CatArrInputTensorMetadataIS5_T0_XT2_EXT3_EEENS1_16TensorSizeStrideIS8_Lj4EEEiS8_:
	.zero		3120


//--------------------- .nv.constant2._ZN2at6native40_GLOBAL__N__2351210d_8_Shape_cu_49f7391c35CatArrayBatchedCopy_alignedK_contigINS1_10OpaqueTypeILj4EEEjLi3ELi128ELi1ELi8EEEvPT_NS1_25CatArrInputTensorMetadataIS5_T0_XT2_EXT3_EEENS1_16TensorSizeStrideIS8_Lj4EEEiS8_ --------------------------
	.section	.nv.constant2._ZN2at6native40_GLOBAL__N__2351210d_8_Shape_cu_49f7391c35CatArrayBatchedCopy_alignedK_contigINS1_10OpaqueTypeILj4EEEjLi3ELi128ELi1ELi8EEEvPT_NS1_25CatArrInputTensorMetadataIS5_T0_XT2_EXT3_EEENS1_16TensorSizeStrideIS8_Lj4EEEiS8_,"a",@progbits
	.sectionflags	@""
	.align	4
.nv.constant2._ZN2at6native40_GLOBAL__N__2351210d_8_Shape_cu_49f7391c35CatArrayBatchedCopy_alignedK_contigINS1_10OpaqueTypeILj4EEEjLi3ELi128ELi1ELi8EEEvPT_NS1_25CatArrInputTensorMetadataIS5_T0_XT2_EXT3_EEENS1_16TensorSizeStrideIS8_Lj4EEEiS8_:
        /*0000*/ 	.byte	0x08, 0x00, 0x00, 0x00, 0x00, 0x00, 0x00, 0x00


//--------------------- .nv.constant0._ZN2at6native40_GLOBAL__N__2351210d_8_Shape_cu_49f7391c35CatArrayBatchedCopy_alignedK_contigINS1_10OpaqueTypeILj4EEEjLi3ELi128ELi1ELi8EEEvPT_NS1_25CatArrInputTensorMetadataIS5_T0_XT2_EXT3_EEENS1_16TensorSizeStrideIS8_Lj4EEEiS8_ --------------------------
	.section	.nv.constant0._ZN2at6native40_GLOBAL__N__2351210d_8_Shape_cu_49f7391c35CatArrayBatchedCopy_alignedK_contigINS1_10OpaqueTypeILj4EEEjLi3ELi128ELi1ELi8EEEvPT_NS1_25CatArrInputTensorMetadataIS5_T0_XT2_EXT3_EEENS1_16TensorSizeStrideIS8_Lj4EEEiS8_,"a",@progbits
	.sectionflags	@""
	.align	4
.nv.constant0._ZN2at6native40_GLOBAL__N__2351210d_8_Shape_cu_49f7391c35CatArrayBatchedCopy_alignedK_contigINS1_10OpaqueTypeILj4EEEjLi3ELi128ELi1ELi8EEEvPT_NS1_25CatArrInputTensorMetadataIS5_T0_XT2_EXT3_EEENS1_16TensorSizeStrideIS8_Lj4EEEiS8_:
	.zero		3120


//--------------------- .nv.constant2._ZN2at6native40_GLOBAL__N__2351210d_8_Shape_cu_49f7391c35CatArrayBatchedCopy_alignedK_contigINS1_10OpaqueTypeILj4EEEjLi3ELi128ELi1ELi16EEEvPT_NS1_25CatArrInputTensorMetadataIS5_T0_XT2_EXT3_EEENS1_16TensorSizeStrideIS8_Lj4EEEiS8_ --------------------------
	.section	.nv.constant2._ZN2at6native40_GLOBAL__N__2351210d_8_Shape_cu_49f7391c35CatArrayBatchedCopy_alignedK_contigINS1_10OpaqueTypeILj4EEEjLi3ELi128ELi1ELi16EEEvPT_NS1_25CatArrInputTensorMetadataIS5_T0_XT2_EXT3_EEENS1_16TensorSizeStrideIS8_Lj4EEEiS8_,"a",@progbits
	.sectionflags	@""
	.align	4
.nv.constant2._ZN2at6native40_GLOBAL__N__2351210d_8_Shape_cu_49f7391c35CatArrayBatchedCopy_alignedK_contigINS1_10OpaqueTypeILj4EEEjLi3ELi128ELi1ELi16EEEvPT_NS1_25CatArrInputTensorMetadataIS5_T0_XT2_EXT3_EEENS1_16TensorSizeStrideIS8_Lj4EEEiS8_:
        /*0000*/ 	.byte	0x08, 0x00, 0x00, 0x00, 0x00, 0x00, 0x00, 0x00


//--------------------- .nv.constant0._ZN2at6native40_GLOBAL__N__2351210d_8_Shape_cu_49f7391c35CatArrayBatchedCopy_alignedK_contigINS1_10OpaqueTypeILj4EEEjLi3ELi128ELi1ELi16EEEvPT_NS1_25CatArrInputTensorMetadataIS5_T0_XT2_EXT3_EEENS1_16TensorSizeStrideIS8_Lj4EEEiS8_ --------------------------
	.section	.nv.constant0._ZN2at6native40_GLOBAL__N__2351210d_8_Shape_cu_49f7391c35CatArrayBatchedCopy_alignedK_contigINS1_10OpaqueTypeILj4EEEjLi3ELi128ELi1ELi16EEEvPT_NS1_25CatArrInputTensorMetadataIS5_T0_XT2_EXT3_EEENS1_16TensorSizeStrideIS8_Lj4EEEiS8_,"a",@progbits
	.sectionflags	@""
	.align	4
.nv.constant0._ZN2at6native40_GLOBAL__N__2351210d_8_Shape_cu_49f7391c35CatArrayBatchedCopy_alignedK_contigINS1_10OpaqueTypeILj4EEEjLi3ELi128ELi1ELi16EEEvPT_NS1_25CatArrInputTensorMetadataIS5_T0_XT2_EXT3_EEENS1_16TensorSizeStrideIS8_Lj4EEEiS8_:
	.zero		3120


//--------------------- .nv.constant2._ZN2at6native40_GLOBAL__N__2351210d_8_Shape_cu_49f7391c30CatArrayBatchedCopy_vectorizedINS1_10OpaqueTypeILj4EEEjLi3ELi128ELi1ELi16ELi4EEEvPcNS1_25CatArrInputTensorMetadataIT_T0_XT2_EXT3_EEENS1_16TensorSizeStrideIS8_Lj4EEEiS8_ --------------------------
	.section	.nv.constant2._ZN2at6native40_GLOBAL__N__2351210d_8_Shape_cu_49f7391c30CatArrayBatchedCopy_vectorizedINS1_10OpaqueTypeILj4EEEjLi3ELi128ELi1ELi16ELi4EEEvPcNS1_25CatArrInputTensorMetadataIT_T0_XT2_EXT3_EEENS1_16TensorSizeStrideIS8_Lj4EEEiS8_,"a",@progbits
	.sectionflags	@""
	.align	4
.nv.constant2._ZN2at6native40_GLOBAL__N__2351210d_8_Shape_cu_49f7391c30CatArrayBatchedCopy_vectorizedINS1_10OpaqueTypeILj4EEEjLi3ELi128ELi1ELi16ELi4EEEvPcNS1_25CatArrInputTensorMetadataIT_T0_XT2_EXT3_EEENS1_16TensorSizeStrideIS8_Lj4EEEiS8_:
        /*0000*/ 	.byte	0x08, 0x00, 0x00, 0x00, 0x00, 0x00, 0x00, 0x00


//--------------------- .nv.constant0._ZN2at6native40_GLOBAL__N__2351210d_8_Shape_cu_49f7391c30CatArrayBatchedCopy_vectorizedINS1_10OpaqueTypeILj4EEEjLi3ELi128ELi1ELi16ELi4EEEvPcNS1_25CatArrInputTensorMetadataIT_T0_XT2_EXT3_EEENS1_16TensorSizeStrideIS8_Lj4EEEiS8_ --------------------------
	.section	.nv.constant0._ZN2at6native40_GLOBAL__N__2351210d_8_Shape_cu_49f7391c30CatArrayBatchedCopy_vectorizedINS1_10OpaqueTypeILj4EEEjLi3ELi128ELi1ELi16ELi4EEEvPcNS1_25CatArrInputTensorMetadataIT_T0_XT2_EXT3_EEENS1_16TensorSizeStrideIS8_Lj4EEEiS8_,"a",@progbits
	.sectionflags	@""
	.align	4
.nv.constant0._ZN2at6native40_GLOBAL__N__2351210d_8_Shape_cu_49f7391c30CatArrayBatchedCopy_vectorizedINS1_10OpaqueTypeILj4EEEjLi3ELi128ELi1ELi16ELi4EEEvPcNS1_25CatArrInputTensorMetadataIT_T0_XT2_EXT3_EEENS1_16TensorSizeStrideIS8_Lj4EEEiS8_:
	.zero		3120


//--------------------- .nv.constant2._ZN2at6native40_GLOBAL__N__2351210d_8_Shape_cu_49f7391c19CatArrayBatchedCopyINS1_10OpaqueTypeILj4EEEjLi2ELi128ELi1EEEvPT_NS1_25CatArrInputTensorMetadataIS5_T0_XT2_EXT3_EEENS1_16TensorSizeStrideIS8_Lj4EEEiS8_ --------------------------
	.section	.nv.constant2._ZN2at6native40_GLOBAL__N__2351210d_8_Shape_cu_49f7391c19CatArrayBatchedCopyINS1_10OpaqueTypeILj4EEEjLi2ELi128ELi1EEEvPT_NS1_25CatArrInputTensorMetadataIS5_T0_XT2_EXT3_EEENS1_16TensorSizeStrideIS8_Lj4EEEiS8_,"a",@progbits
	.sectionflags	@""
	.align	4
.nv.constant2._ZN2at6native40_GLOBAL__N__2351210d_8_Shape_cu_49f7391c19CatArrayBatchedCopyINS1_10OpaqueTypeILj4EEEjLi2ELi128ELi1EEEvPT_NS1_25CatArrInputTensorMetadataIS5_T0_XT2_EXT3_EEENS1_16TensorSizeStrideIS8_Lj4EEEiS8_:
        /*0000*/ 	.byte	0x08, 0x00, 0x00, 0x00, 0x00, 0x00, 0x00, 0x00


//--------------------- .nv.constant0._ZN2at6native40_GLOBAL__N__2351210d_8_Shape_cu_49f7391c19CatArrayBatchedCopyINS1_10OpaqueTypeILj4EEEjLi2ELi128ELi1EEEvPT_NS1_25CatArrInputTensorMetadataIS5_T0_XT2_EXT3_EEENS1_16TensorSizeStrideIS8_Lj4EEEiS8_ --------------------------
	.section	.nv.constant0._ZN2at6native40_GLOBAL__N__2351210d_8_Shape_cu_49f7391c19CatArrayBatchedCopyINS1_10OpaqueTypeILj4EEEjLi2ELi128ELi1EEEvPT_NS1_25CatArrInputTensorMetadataIS5_T0_XT2_EXT3_EEENS1_16TensorSizeStrideIS8_Lj4EEEiS8_,"a",@progbits
	.sectionflags	@""
	.align	4
.nv.constant0._ZN2at6native40_GLOBAL__N__2351210d_8_Shape_cu_49f7391c19CatArrayBatchedCopyINS1_10OpaqueTypeILj4EEEjLi2ELi128ELi1EEEvPT_NS1_25CatArrInputTensorMetadataIS5_T0_XT2_EXT3_EEENS1_16TensorSizeStrideIS8_Lj4EEEiS8_:
	.zero		3120


//--------------------- .nv.constant2._ZN2at6native40_GLOBAL__N__2351210d_8_Shape_cu_49f7391c26CatArrayBatchedCopy_contigINS1_10OpaqueTypeILj4EEEjLi2ELi128ELi1EEEvPT_NS1_25CatArrInputTensorMetadataIS5_T0_XT2_EXT3_EEENS1_16TensorSizeStrideIS8_Lj4EEEiS8_ --------------------------
	.section	.nv.constant2._ZN2at6native40_GLOBAL__N__2351210d_8_Shape_cu_49f7391c26CatArrayBatchedCopy_contigINS1_10OpaqueTypeILj4EEEjLi2ELi128ELi1EEEvPT_NS1_25CatArrInputTensorMetadataIS5_T0_XT2_EXT3_EEENS1_16TensorSizeStrideIS8_Lj4EEEiS8_,"a",@progbits
	.sectionflags	@""
	.align	4
.nv.constant2._ZN2at6native40_GLOBAL__N__2351210d_8_Shape_cu_49f7391c26CatArrayBatchedCopy_contigINS1_10OpaqueTypeILj4EEEjLi2ELi128ELi1EEEvPT_NS1_25CatArrInputTensorMetadataIS5_T0_XT2_EXT3_EEENS1_16TensorSizeStrideIS8_Lj4EEEiS8_:
        /*0000*/ 	.byte	0x08, 0x00, 0x00, 0x00, 0x00, 0x00, 0x00, 0x00


//--------------------- .nv.constant0._ZN2at6native40_GLOBAL__N__2351210d_8_Shape_cu_49f7391c26CatArrayBatchedCopy_contigINS1_10OpaqueTypeILj4EEEjLi2ELi128ELi1EEEvPT_NS1_25CatArrInputTensorMetadataIS5_T0_XT2_EXT3_EEENS1_16TensorSizeStrideIS8_Lj4EEEiS8_ --------------------------
	.section	.nv.constant0._ZN2at6native40_GLOBAL__N__2351210d_8_Shape_cu_49f7391c26CatArrayBatchedCopy_contigINS1_10OpaqueTypeILj4EEEjLi2ELi128ELi1EEEvPT_NS1_25CatArrInputTensorMetadataIS5_T0_XT2_EXT3_EEENS1_16TensorSizeStrideIS8_Lj4EEEiS8_,"a",@progbits
	.sectionflags	@""
	.align	4
.nv.constant0._ZN2at6native40_GLOBAL__N__2351210d_8_Shape_cu_49f7391c26CatArrayBatchedCopy_contigINS1_10OpaqueTypeILj4EEEjLi2ELi128ELi1EEEvPT_NS1_25CatArrInputTensorMetadataIS5_T0_XT2_EXT3_EEENS1_16TensorSizeStrideIS8_Lj4EEEiS8_:
	.zero		3120


//--------------------- .nv.constant2._ZN2at6native40_GLOBAL__N__2351210d_8_Shape_cu_49f7391c35CatArrayBatchedCopy_alignedK_contigINS1_10OpaqueTypeILj4EEEjLi2ELi128ELi1ELi8EEEvPT_NS1_25CatArrInputTensorMetadataIS5_T0_XT2_EXT3_EEENS1_16TensorSizeStrideIS8_Lj4EEEiS8_ --------------------------
	.section	.nv.constant2._ZN2at6native40_GLOBAL__N__2351210d_8_Shape_cu_49f7391c35CatArrayBatchedCopy_alignedK_contigINS1_10OpaqueTypeILj4EEEjLi2ELi128ELi1ELi8EEEvPT_NS1_25CatArrInputTensorMetadataIS5_T0_XT2_EXT3_EEENS1_16TensorSizeStrideIS8_Lj4EEEiS8_,"a",@progbits
	.sectionflags	@""
	.align	4
.nv.constant2._ZN2at6native40_GLOBAL__N__2351210d_8_Shape_cu_49f7391c35CatArrayBatchedCopy_alignedK_contigINS1_10OpaqueTypeILj4EEEjLi2ELi128ELi1ELi8EEEvPT_NS1_25CatArrInputTensorMetadataIS5_T0_XT2_EXT3_EEENS1_16TensorSizeStrideIS8_Lj4EEEiS8_:
        /*0000*/ 	.byte	0x08, 0x00, 0x00, 0x00, 0x00, 0x00, 0x00, 0x00


//--------------------- .nv.constant0._ZN2at6native40_GLOBAL__N__2351210d_8_Shape_cu_49f7391c35CatArrayBatchedCopy_alignedK_contigINS1_10OpaqueTypeILj4EEEjLi2ELi128ELi1ELi8EEEvPT_NS1_25CatArrInputTensorMetadataIS5_T0_XT2_EXT3_EEENS1_16TensorSizeStrideIS8_Lj4EEEiS8_ --------------------------
	.section	.nv.constant0._ZN2at6native40_GLOBAL__N__2351210d_8_Shape_cu_49f7391c35CatArrayBatchedCopy_alignedK_contigINS1_10OpaqueTypeILj4EEEjLi2ELi128ELi1ELi8EEEvPT_NS1_25CatArrInputTensorMetadataIS5_T0_XT2_EXT3_EEENS1_16TensorSizeStrideIS8_Lj4EEEiS8_,"a",@progbits
	.sectionflags	@""
	.align	4
.nv.constant0._ZN2at6native40_GLOBAL__N__2351210d_8_Shape_cu_49f7391c35CatArrayBatchedCopy_alignedK_contigINS1_10OpaqueTypeILj4EEEjLi2ELi128ELi1ELi8EEEvPT_NS1_25CatArrInputTensorMetadataIS5_T0_XT2_EXT3_EEENS1_16TensorSizeStrideIS8_Lj4EEEiS8_:
	.zero		3120


//--------------------- .nv.constant2._ZN2at6native40_GLOBAL__N__2351210d_8_Shape_cu_49f7391c35CatArrayBatchedCopy_alignedK_contigINS1_10OpaqueTypeILj4EEEjLi2ELi128ELi1ELi16EEEvPT_NS1_25CatArrInputTensorMetadataIS5_T0_XT2_EXT3_EEENS1_16TensorSizeStrideIS8_Lj4EEEiS8_ --------------------------
	.section	.nv.constant2._ZN2at6native40_GLOBAL__N__2351210d_8_Shape_cu_49f7391c35CatArrayBatchedCopy_alignedK_contigINS1_10OpaqueTypeILj4EEEjLi2ELi128ELi1ELi16EEEvPT_NS1_25CatArrInputTensorMetadataIS5_T0_XT2_EXT3_EEENS1_16TensorSizeStrideIS8_Lj4EEEiS8_,"a",@progbits
	.sectionflags	@""
	.align	4
.nv.constant2._ZN2at6native40_GLOBAL__N__2351210d_8_Shape_cu_49f7391c35CatArrayBatchedCopy_alignedK_contigINS1_10OpaqueTypeILj4EEEjLi2ELi128ELi1ELi16EEEvPT_NS1_25CatArrInputTensorMetadataIS5_T0_XT2_EXT3_EEENS1_16TensorSizeStrideIS8_Lj4EEEiS8_:
        /*0000*/ 	.byte	0x08, 0x00, 0x00, 0x00, 0x00, 0x00, 0x00, 0x00


//--------------------- .nv.constant0._ZN2at6native40_GLOBAL__N__2351210d_8_Shape_cu_49f7391c35CatArrayBatchedCopy_alignedK_contigINS1_10OpaqueTypeILj4EEEjLi2ELi128ELi1ELi16EEEvPT_NS1_25CatArrInputTensorMetadataIS5_T0_XT2_EXT3_EEENS1_16TensorSizeStrideIS8_Lj4EEEiS8_ --------------------------
	.section	.nv.constant0._ZN2at6native40_GLOBAL__N__2351210d_8_Shape_cu_49f7391c35CatArrayBatchedCopy_alignedK_contigINS1_10OpaqueTypeILj4EEEjLi2ELi128ELi1ELi16EEEvPT_NS1_25CatArrInputTensorMetadataIS5_T0_XT2_EXT3_EEENS1_16TensorSizeStrideIS8_Lj4EEEiS8_,"a",@progbits
	.sectionflags	@""
	.align	4
.nv.constant0._ZN2at6native40_GLOBAL__N__2351210d_8_Shape_cu_49f7391c35CatArrayBatchedCopy_alignedK_contigINS1_10OpaqueTypeILj4EEEjLi2ELi128ELi1ELi16EEEvPT_NS1_25CatArrInputTensorMetadataIS5_T0_XT2_EXT3_EEENS1_16TensorSizeStrideIS8_Lj4EEEiS8_:
	.zero		3120


//--------------------- .nv.constant2._ZN2at6native40_GLOBAL__N__2351210d_8_Shape_cu_49f7391c30CatArrayBatchedCopy_vectorizedINS1_10OpaqueTypeILj4EEEjLi2ELi128ELi1ELi16ELi4EEEvPcNS1_25CatArrInputTensorMetadataIT_T0_XT2_EXT3_EEENS1_16TensorSizeStrideIS8_Lj4EEEiS8_ --------------------------
	.section	.nv.constant2._ZN2at6native40_GLOBAL__N__2351210d_8_Shape_cu_49f7391c30CatArrayBatchedCopy_vectorizedINS1_10OpaqueTypeILj4EEEjLi2ELi128ELi1ELi16ELi4EEEvPcNS1_25CatArrInputTensorMetadataIT_T0_XT2_EXT3_EEENS1_16TensorSizeStrideIS8_Lj4EEEiS8_,"a",@progbits
	.sectionflags	@""
	.align	4
.nv.constant2._ZN2at6native40_GLOBAL__N__2351210d_8_Shape_cu_49f7391c30CatArrayBatchedCopy_vectorizedINS1_10OpaqueTypeILj4EEEjLi2ELi128ELi1ELi16ELi4EEEvPcNS1_25CatArrInputTensorMetadataIT_T0_XT2_EXT3_EEENS1_16TensorSizeStrideIS8_Lj4EEEiS8_:
        /*0000*/ 	.byte	0x08, 0x00, 0x00, 0x00, 0x00, 0x00, 0x00, 0x00


//--------------------- .nv.constant0._ZN2at6native40_GLOBAL__N__2351210d_8_Shape_cu_49f7391c30CatArrayBatchedCopy_vectorizedINS1_10OpaqueTypeILj4EEEjLi2ELi128ELi1ELi16ELi4EEEvPcNS1_25CatArrInputTensorMetadataIT_T0_XT2_EXT3_EEENS1_16TensorSizeStrideIS8_Lj4EEEiS8_ --------------------------
	.section	.nv.constant0._ZN2at6native40_GLOBAL__N__2351210d_8_Shape_cu_49f7391c30CatArrayBatchedCopy_vectorizedINS1_10OpaqueTypeILj4EEEjLi2ELi128ELi1ELi16ELi4EEEvPcNS1_25CatArrInputTensorMetadataIT_T0_XT2_EXT3_EEENS1_16TensorSizeStrideIS8_Lj4EEEiS8_,"a",@progbits
	.sectionflags	@""
	.align	4
.nv.constant0._ZN2at6native40_GLOBAL__N__2351210d_8_Shape_cu_49f7391c30CatArrayBatchedCopy_vectorizedINS1_10OpaqueTypeILj4EEEjLi2ELi128ELi1ELi16ELi4EEEvPcNS1_25CatArrInputTensorMetadataIT_T0_XT2_EXT3_EEENS1_16TensorSizeStrideIS8_Lj4EEEiS8_:
	.zero		3120


//--------------------- .nv.constant2._ZN2at6native40_GLOBAL__N__2351210d_8_Shape_cu_49f7391c19CatArrayBatchedCopyINS1_10OpaqueTypeILj4EEEjLi1ELi128ELi1EEEvPT_NS1_25CatArrInputTensorMetadataIS5_T0_XT2_EXT3_EEENS1_16TensorSizeStrideIS8_Lj4EEEiS8_ --------------------------
	.section	.nv.constant2._ZN2at6native40_GLOBAL__N__2351210d_8_Shape_cu_49f7391c19CatArrayBatchedCopyINS1_10OpaqueTypeILj4EEEjLi1ELi128ELi1EEEvPT_NS1_25CatArrInputTensorMetadataIS5_T0_XT2_EXT3_EEENS1_16TensorSizeStrideIS8_Lj4EEEiS8_,"a",@progbits
	.sectionflags	@""
	.align	4
.nv.constant2._ZN2at6native40_GLOBAL__N__2351210d_8_Shape_cu_49f7391c19CatArrayBatchedCopyINS1_10OpaqueTypeILj4EEEjLi1ELi128ELi1EEEvPT_NS1_25CatArrInputTensorMetadataIS5_T0_XT2_EXT3_EEENS1_16TensorSizeStrideIS8_Lj4EEEiS8_:
        /*0000*/ 	.byte	0x08, 0x00, 0x00, 0x00, 0x00, 0x00, 0x00, 0x00


//--------------------- .nv.constant0._ZN2at6native40_GLOBAL__N__2351210d_8_Shape_cu_49f7391c19CatArrayBatchedCopyINS1_10OpaqueTypeILj4EEEjLi1ELi128ELi1EEEvPT_NS1_25CatArrInputTensorMetadataIS5_T0_XT2_EXT3_EEENS1_16TensorSizeStrideIS8_Lj4EEEiS8_ --------------------------
	.section	.nv.constant0._ZN2at6native40_GLOBAL__N__2351210d_8_Shape_cu_49f7391c19CatArrayBatchedCopyINS1_10OpaqueTypeILj4EEEjLi1ELi128ELi1EEEvPT_NS1_25CatArrInputTensorMetadataIS5_T0_XT2_EXT3_EEENS1_16TensorSizeStrideIS8_Lj4EEEiS8_,"a",@progbits
	.sectionflags	@""
	.align	4
.nv.constant0._ZN2at6native40_GLOBAL__N__2351210d_8_Shape_cu_49f7391c19CatArrayBatchedCopyINS1_10OpaqueTypeILj4EEEjLi1ELi128ELi1EEEvPT_NS1_25CatArrInputTensorMetadataIS5_T0_XT2_EXT3_EEENS1_16TensorSizeStrideIS8_Lj4EEEiS8_:
	.zero		3120


//--------------------- .nv.constant2._ZN2at6native40_GLOBAL__N__2351210d_8_Shape_cu_49f7391c26CatArrayBatchedCopy_contigINS1_10OpaqueTypeILj4EEEjLi1ELi128ELi1EEEvPT_NS1_25CatArrInputTensorMetadataIS5_T0_XT2_EXT3_EEENS1_16TensorSizeStrideIS8_Lj4EEEiS8_ --------------------------
	.section	.nv.constant2._ZN2at6native40_GLOBAL__N__2351210d_8_Shape_cu_49f7391c26CatArrayBatchedCopy_contigINS1_10OpaqueTypeILj4EEEjLi1ELi128ELi1EEEvPT_NS1_25CatArrInputTensorMetadataIS5_T0_XT2_EXT3_EEENS1_16TensorSizeStrideIS8_Lj4EEEiS8_,"a",@progbits
	.sectionflags	@""
	.align	4
.nv.constant2._ZN2at6native40_GLOBAL__N__2351210d_8_Shape_cu_49f7391c26CatArrayBatchedCopy_contigINS1_10OpaqueTypeILj4EEEjLi1ELi128ELi1EEEvPT_NS1_25CatArrInputTensorMetadataIS5_T0_XT2_EXT3_EEENS1_16TensorSizeStrideIS8_Lj4EEEiS8_:
        /*0000*/ 	.byte	0x08, 0x00, 0x00, 0x00, 0x00, 0x00, 0x00, 0x00


//--------------------- .nv.constant0._ZN2at6native40_GLOBAL__N__2351210d_8_Shape_cu_49f7391c26CatArrayBatchedCopy_contigINS1_10OpaqueTypeILj4EEEjLi1ELi128ELi1EEEvPT_NS1_25CatArrInputTensorMetadataIS5_T0_XT2_EXT3_EEENS1_16TensorSizeStrideIS8_Lj4EEEiS8_ --------------------------
	.section	.nv.constant0._ZN2at6native40_GLOBAL__N__2351210d_8_Shape_cu_49f7391c26CatArrayBatchedCopy_contigINS1_10OpaqueTypeILj4EEEjLi1ELi128ELi1EEEvPT_NS1_25CatArrInputTensorMetadataIS5_T0_XT2_EXT3_EEENS1_16TensorSizeStrideIS8_Lj4EEEiS8_,"a",@progbits
	.sectionflags	@""
	.align	4
.nv.constant0._ZN2at6native40_GLOBAL__N__2351210d_8_Shape_cu_49f7391c26CatArrayBatchedCopy_contigINS1_10OpaqueTypeILj4EEEjLi1ELi128ELi1EEEvPT_NS1_25CatArrInputTensorMetadataIS5_T0_XT2_EXT3_EEENS1_16TensorSizeStrideIS8_Lj4EEEiS8_:
	.zero		3120


//--------------------- .nv.constant2._ZN2at6native40_GLOBAL__N__2351210d_8_Shape_cu_49f7391c35CatArrayBatchedCopy_alignedK_contigINS1_10OpaqueTypeILj4EEEjLi1ELi128ELi1ELi8EEEvPT_NS1_25CatArrInputTensorMetadataIS5_T0_XT2_EXT3_EEENS1_16TensorSizeStrideIS8_Lj4EEEiS8_ --------------------------
	.section	.nv.constant2._ZN2at6native40_GLOBAL__N__2351210d_8_Shape_cu_49f7391c35CatArrayBatchedCopy_alignedK_contigINS1_10OpaqueTypeILj4EEEjLi1ELi128ELi1ELi8EEEvPT_NS1_25CatArrInputTensorMetadataIS5_T0_XT2_EXT3_EEENS1_16TensorSizeStrideIS8_Lj4EEEiS8_,"a",@progbits
	.sectionflags	@""
	.align	4
.nv.constant2._ZN2at6native40_GLOBAL__N__2351210d_8_Shape_cu_49f7391c35CatArrayBatchedCopy_alignedK_contigINS1_10OpaqueTypeILj4EEEjLi1ELi128ELi1ELi8EEEvPT_NS1_25CatArrInputTensorMetadataIS5_T0_XT2_EXT3_EEENS1_16TensorSizeStrideIS8_Lj4EEEiS8_:
        /*0000*/ 	.byte	0x08, 0x00, 0x00, 0x00, 0x00, 0x00, 0x00, 0x00


//--------------------- .nv.constant0._ZN2at6native40_GLOBAL__N__2351210d_8_Shape_cu_49f7391c35CatArrayBatchedCopy_alignedK_contigINS1_10OpaqueTypeILj4EEEjLi1ELi128ELi1ELi8EEEvPT_NS1_25CatArrInputTensorMetadataIS5_T0_XT2_EXT3_EEENS1_16TensorSizeStrideIS8_Lj4EEEiS8_ --------------------------
	.section	.nv.constant0._ZN2at6native40_GLOBAL__N__2351210d_8_Shape_cu_49f7391c35CatArrayBatchedCopy_alignedK_contigINS1_10OpaqueTypeILj4EEEjLi1ELi128ELi1ELi8EEEvPT_NS1_25CatArrInputTensorMetadataIS5_T0_XT2_EXT3_EEENS1_16TensorSizeStrideIS8_Lj4EEEiS8_,"a",@progbits
	.sectionflags	@""
	.align	4
.nv.constant0._ZN2at6native40_GLOBAL__N__2351210d_8_Shape_cu_49f7391c35CatArrayBatchedCopy_alignedK_contigINS1_10OpaqueTypeILj4EEEjLi1ELi128ELi1ELi8EEEvPT_NS1_25CatArrInputTensorMetadataIS5_T0_XT2_EXT3_EEENS1_16TensorSizeStrideIS8_Lj4EEEiS8_:
	.zero		3120


//--------------------- .nv.constant2._ZN2at6native40_GLOBAL__N__2351210d_8_Shape_cu_49f7391c35CatArrayBatchedCopy_alignedK_contigINS1_10OpaqueTypeILj4EEEjLi1ELi128ELi1ELi16EEEvPT_NS1_25CatArrInputTensorMetadataIS5_T0_XT2_EXT3_EEENS1_16TensorSizeStrideIS8_Lj4EEEiS8_ --------------------------
	.section	.nv.constant2._ZN2at6native40_GLOBAL__N__2351210d_8_Shape_cu_49f7391c35CatArrayBatchedCopy_alignedK_contigINS1_10OpaqueTypeILj4EEEjLi1ELi128ELi1ELi16EEEvPT_NS1_25CatArrInputTensorMetadataIS5_T0_XT2_EXT3_EEENS1_16TensorSizeStrideIS8_Lj4EEEiS8_,"a",@progbits
	.sectionflags	@""
	.align	4
.nv.constant2._ZN2at6native40_GLOBAL__N__2351210d_8_Shape_cu_49f7391c35CatArrayBatchedCopy_alignedK_contigINS1_10OpaqueTypeILj4EEEjLi1ELi128ELi1ELi16EEEvPT_NS1_25CatArrInputTensorMetadataIS5_T0_XT2_EXT3_EEENS1_16TensorSizeStrideIS8_Lj4EEEiS8_:
        /*0000*/ 	.byte	0x08, 0x00, 0x00, 0x00, 0x00, 0x00, 0x00, 0x00


//--------------------- .nv.constant0._ZN2at6native40_GLOBAL__N__2351210d_8_Shape_cu_49f7391c35CatArrayBatchedCopy_alignedK_contigINS1_10OpaqueTypeILj4EEEjLi1ELi128ELi1ELi16EEEvPT_NS1_25CatArrInputTensorMetadataIS5_T0_XT2_EXT3_EEENS1_16TensorSizeStrideIS8_Lj4EEEiS8_ --------------------------
	.section	.nv.constant0._ZN2at6native40_GLOBAL__N__2351210d_8_Shape_cu_49f7391c35CatArrayBatchedCopy_alignedK_contigINS1_10OpaqueTypeILj4EEEjLi1ELi128ELi1ELi16EEEvPT_NS1_25CatArrInputTensorMetadataIS5_T0_XT2_EXT3_EEENS1_16TensorSizeStrideIS8_Lj4EEEiS8_,"a",@progbits
	.sectionflags	@""
	.align	4
.nv.constant0._ZN2at6native40_GLOBAL__N__2351210d_8_Shape_cu_49f7391c35CatArrayBatchedCopy_alignedK_contigINS1_10OpaqueTypeILj4EEEjLi1ELi128ELi1ELi16EEEvPT_NS1_25CatArrInputTensorMetadataIS5_T0_XT2_EXT3_EEENS1_16TensorSizeStrideIS8_Lj4EEEiS8_:
	.zero		3120


//--------------------- .nv.constant2._ZN2at6native40_GLOBAL__N__2351210d_8_Shape_cu_49f7391c30CatArrayBatchedCopy_vectorizedINS1_10OpaqueTypeILj4EEEjLi1ELi128ELi1ELi16ELi4EEEvPcNS1_25CatArrInputTensorMetadataIT_T0_XT2_EXT3_EEENS1_16TensorSizeStrideIS8_Lj4EEEiS8_ --------------------------
	.section	.nv.constant2._ZN2at6native40_GLOBAL__N__2351210d_8_Shape_cu_49f7391c30CatArrayBatchedCopy_vectorizedINS1_10OpaqueTypeILj4EEEjLi1ELi128ELi1ELi16ELi4EEEvPcNS1_25CatArrInputTensorMetadataIT_T0_XT2_EXT3_EEENS1_16TensorSizeStrideIS8_Lj4EEEiS8_,"a",@progbits
	.sectionflags	@""
	.align	4
.nv.constant2._ZN2at6native40_GLOBAL__N__2351210d_8_Shape_cu_49f7391c30CatArrayBatchedCopy_vectorizedINS1_10OpaqueTypeILj4EEEjLi1ELi128ELi1ELi16ELi4EEEvPcNS1_25CatArrInputTensorMetadataIT_T0_XT2_EXT3_EEENS1_16TensorSizeStrideIS8_Lj4EEEiS8_:
        /*0000*/ 	.byte	0x08, 0x00, 0x00, 0x00, 0x00, 0x00, 0x00, 0x00


//--------------------- .nv.constant0._ZN2at6native40_GLOBAL__N__2351210d_8_Shape_cu_49f7391c30CatArrayBatchedCopy_vectorizedINS1_10OpaqueTypeILj4EEEjLi1ELi128ELi1ELi16ELi4EEEvPcNS1_25CatArrInputTensorMetadataIT_T0_XT2_EXT3_EEENS1_16TensorSizeStrideIS8_Lj4EEEiS8_ --------------------------
	.section	.nv.constant0._ZN2at6native40_GLOBAL__N__2351210d_8_Shape_cu_49f7391c30CatArrayBatchedCopy_vectorizedINS1_10OpaqueTypeILj4EEEjLi1ELi128ELi1ELi16ELi4EEEvPcNS1_25CatArrInputTensorMetadataIT_T0_XT2_EXT3_EEENS1_16TensorSizeStrideIS8_Lj4EEEiS8_,"a",@progbits
	.sectionflags	@""
	.align	4
.nv.constant0._ZN2at6native40_GLOBAL__N__2351210d_8_Shape_cu_49f7391c30CatArrayBatchedCopy_vectorizedINS1_10OpaqueTypeILj4EEEjLi1ELi128ELi1ELi16ELi4EEEvPcNS1_25CatArrInputTensorMetadataIT_T0_XT2_EXT3_EEENS1_16TensorSizeStrideIS8_Lj4EEEiS8_:
	.zero		3120


//--------------------- .nv.constant2._ZN2at6native40_GLOBAL__N__2351210d_8_Shape_cu_49f7391c19CatArrayBatchedCopyINS1_10OpaqueTypeILj2EEEjLi4ELi128ELi1EEEvPT_NS1_25CatArrInputTensorMetadataIS5_T0_XT2_EXT3_EEENS1_16TensorSizeStrideIS8_Lj4EEEiS8_ --------------------------
	.section	.nv.constant2._ZN2at6native40_GLOBAL__N__2351210d_8_Shape_cu_49f7391c19CatArrayBatchedCopyINS1_10OpaqueTypeILj2EEEjLi4ELi128ELi1EEEvPT_NS1_25CatArrInputTensorMetadataIS5_T0_XT2_EXT3_EEENS1_16TensorSizeStrideIS8_Lj4EEEiS8_,"a",@progbits
	.sectionflags	@""
	.align	4
.nv.constant2._ZN2at6native40_GLOBAL__N__2351210d_8_Shape_cu_49f7391c19CatArrayBatchedCopyINS1_10OpaqueTypeILj2EEEjLi4ELi128ELi1EEEvPT_NS1_25CatArrInputTensorMetadataIS5_T0_XT2_EXT3_EEENS1_16TensorSizeStrideIS8_Lj4EEEiS8_:
        /*0000*/ 	.byte	0x08, 0x00, 0x00, 0x00, 0x00, 0x00, 0x00, 0x00


//--------------------- .nv.constant0._ZN2at6native40_GLOBAL__N__2351210d_8_Shape_cu_49f7391c19CatArrayBatchedCopyINS1_10OpaqueTypeILj2EEEjLi4ELi128ELi1EEEvPT_NS1_25CatArrInputTensorMetadataIS5_T0_XT2_EXT3_EEENS1_16TensorSizeStrideIS8_Lj4EEEiS8_ --------------------------
	.section	.nv.constant0._ZN2at6native40_GLOBAL__N__2351210d_8_Shape_cu_49f7391c19CatArrayBatchedCopyINS1_10OpaqueTypeILj2EEEjLi4ELi128ELi1EEEvPT_NS1_25CatArrInputTensorMetadataIS5_T0_XT2_EXT3_EEENS1_16TensorSizeStrideIS8_Lj4EEEiS8_,"a",@progbits
	.sectionflags	@""
	.align	4
.nv.constant0._ZN2at6native40_GLOBAL__N__2351210d_8_Shape_cu_49f7391c19CatArrayBatchedCopyINS1_10OpaqueTypeILj2EEEjLi4ELi128ELi1EEEvPT_NS1_25CatArrInputTensorMetadataIS5_T0_XT2_EXT3_EEENS1_16TensorSizeStrideIS8_Lj4EEEiS8_:
	.zero		3120


//--------------------- .nv.constant2._ZN2at6native40_GLOBAL__N__2351210d_8_Shape_cu_49f7391c26CatArrayBatchedCopy_contigINS1_10OpaqueTypeILj2EEEjLi4ELi128ELi1EEEvPT_NS1_25CatArrInputTensorMetadataIS5_T0_XT2_EXT3_EEENS1_16TensorSizeStrideIS8_Lj4EEEiS8_ --------------------------
	.section	.nv.constant2._ZN2at6native40_GLOBAL__N__2351210d_8_Shape_cu_49f7391c26CatArrayBatchedCopy_contigINS1_10OpaqueTypeILj2EEEjLi4ELi128ELi1EEEvPT_NS1_25CatArrInputTensorMetadataIS5_T0_XT2_EXT3_EEENS1_16TensorSizeStrideIS8_Lj4EEEiS8_,"a",@progbits
	.sectionflags	@""
	.align	4
.nv.constant2._ZN2at6native40_GLOBAL__N__2351210d_8_Shape_cu_49f7391c26CatArrayBatchedCopy_contigINS1_10OpaqueTypeILj2EEEjLi4ELi128ELi1EEEvPT_NS1_25CatArrInputTensorMetadataIS5_T0_XT2_EXT3_EEENS1_16TensorSizeStrideIS8_Lj4EEEiS8_:
        /*0000*/ 	.byte	0x08, 0x00, 0x00, 0x00, 0x00, 0x00, 0x00, 0x00


//--------------------- .nv.constant0._ZN2at6native40_GLOBAL__N__2351210d_8_Shape_cu_49f7391c26CatArrayBatchedCopy_contigINS1_10OpaqueTypeILj2EEEjLi4ELi128ELi1EEEvPT_NS1_25CatArrInputTensorMetadataIS5_T0_XT2_EXT3_EEENS1_16TensorSizeStrideIS8_Lj4EEEiS8_ --------------------------
	.section	.nv.constant0._ZN2at6native40_GLOBAL__N__2351210d_8_Shape_cu_49f7391c26CatArrayBatchedCopy_contigINS1_10OpaqueTypeILj2EEEjLi4ELi128ELi1EEEvPT_NS1_25CatArrInputTensorMetadataIS5_T0_XT2_EXT3_EEENS1_16TensorSizeStrideIS8_Lj4EEEiS8_,"a",@progbits
	.sectionflags	@""
	.align	4
.nv.constant0._ZN2at6native40_GLOBAL__N__2351210d_8_Shape_cu_49f7391c26CatArrayBatchedCopy_contigINS1_10OpaqueTypeILj2EEEjLi4ELi128ELi1EEEvPT_NS1_25CatArrInputTensorMetadataIS5_T0_XT2_EXT3_EEENS1_16TensorSizeStrideIS8_Lj4EEEiS8_:
	.zero		3120


//--------------------- .nv.constant2._ZN2at6native40_GLOBAL__N__2351210d_8_Shape_cu_49f7391c35CatArrayBatchedCopy_alignedK_contigINS1_10OpaqueTypeILj2EEEjLi4ELi128ELi1ELi8EEEvPT_NS1_25CatArrInputTensorMetadataIS5_T0_XT2_EXT3_EEENS1_16TensorSizeStrideIS8_Lj4EEEiS8_ --------------------------
	.section	.nv.constant2._ZN2at6native40_GLOBAL__N__2351210d_8_Shape_cu_49f7391c35CatArrayBatchedCopy_alignedK_contigINS1_10OpaqueTypeILj2EEEjLi4ELi128ELi1ELi8EEEvPT_NS1_25CatArrInputTensorMetadataIS5_T0_XT2_EXT3_EEENS1_16TensorSizeStrideIS8_Lj4EEEiS8_,"a",@progbits
	.sectionflags	@""
	.align	4
.nv.constant2._ZN2at6native40_GLOBAL__N__2351210d_8_Shape_cu_49f7391c35CatArrayBatchedCopy_alignedK_contigINS1_10OpaqueTypeILj2EEEjLi4ELi128ELi1ELi8EEEvPT_NS1_25CatArrInputTensorMetadataIS5_T0_XT2_EXT3_EEENS1_16TensorSizeStrideIS8_Lj4EEEiS8_:
        /*0000*/ 	.byte	0x08, 0x00, 0x00, 0x00, 0x00, 0x00, 0x00, 0x00


//--------------------- .nv.constant0._ZN2at6native40_GLOBAL__N__2351210d_8_Shape_cu_49f7391c35CatArrayBatchedCopy_alignedK_contigINS1_10OpaqueTypeILj2EEEjLi4ELi128ELi1ELi8EEEvPT_NS1_25CatArrInputTensorMetadataIS5_T0_XT2_EXT3_EEENS1_16TensorSizeStrideIS8_Lj4EEEiS8_ --------------------------
	.section	.nv.constant0._ZN2at6native40_GLOBAL__N__2351210d_8_Shape_cu_49f7391c35CatArrayBatchedCopy_alignedK_contigINS1_10OpaqueTypeILj2EEEjLi4ELi128ELi1ELi8EEEvPT_NS1_25CatArrInputTensorMetadataIS5_T0_XT2_EXT3_EEENS1_16TensorSizeStrideIS8_Lj4EEEiS8_,"a",@progbits
	.sectionflags	@""
	.align	4
.nv.constant0._ZN2at6native40_GLOBAL__N__2351210d_8_Shape_cu_49f7391c35CatArrayBatchedCopy_alignedK_contigINS1_10OpaqueTypeILj2EEEjLi4ELi128ELi1ELi8EEEvPT_NS1_25CatArrInputTensorMetadataIS5_T0_XT2_EXT3_EEENS1_16TensorSizeStrideIS8_Lj4EEEiS8_:
	.zero		3120


//--------------------- .nv.constant2._ZN2at6native40_GLOBAL__N__2351210d_8_Shape_cu_49f7391c35CatArrayBatchedCopy_alignedK_contigINS1_10OpaqueTypeILj2EEEjLi4ELi128ELi1ELi16EEEvPT_NS1_25CatArrInputTensorMetadataIS5_T0_XT2_EXT3_EEENS1_16TensorSizeStrideIS8_Lj4EEEiS8_ --------------------------
	.section	.nv.constant2._ZN2at6native40_GLOBAL__N__2351210d_8_Shape_cu_49f7391c35CatArrayBatchedCopy_alignedK_contigINS1_10OpaqueTypeILj2EEEjLi4ELi128ELi1ELi16EEEvPT_NS1_25CatArrInputTensorMetadataIS5_T0_XT2_EXT3_EEENS1_16TensorSizeStrideIS8_Lj4EEEiS8_,"a",@progbits
	.sectionflags	@""
	.align	4
.nv.constant2._ZN2at6native40_GLOBAL__N__2351210d_8_Shape_cu_49f7391c35CatArrayBatchedCopy_alignedK_contigINS1_10OpaqueTypeILj2EEEjLi4ELi128ELi1ELi16EEEvPT_NS1_25CatArrInputTensorMetadataIS5_T0_XT2_EXT3_EEENS1_16TensorSizeStrideIS8_Lj4EEEiS8_:
        /*0000*/ 	.byte	0x08, 0x00, 0x00, 0x00, 0x00, 0x00, 0x00, 0x00


//--------------------- .nv.constant0._ZN2at6native40_GLOBAL__N__2351210d_8_Shape_cu_49f7391c35CatArrayBatchedCopy_alignedK_contigINS1_10OpaqueTypeILj2EEEjLi4ELi128ELi1ELi16EEEvPT_NS1_25CatArrInputTensorMetadataIS5_T0_XT2_EXT3_EEENS1_16TensorSizeStrideIS8_Lj4EEEiS8_ --------------------------
	.section	.nv.constant0._ZN2at6native40_GLOBAL__N__2351210d_8_Shape_cu_49f7391c35CatArrayBatchedCopy_alignedK_contigINS1_10OpaqueTypeILj2EEEjLi4ELi128ELi1ELi16EEEvPT_NS1_25CatArrInputTensorMetadataIS5_T0_XT2_EXT3_EEENS1_16TensorSizeStrideIS8_Lj4EEEiS8_,"a",@progbits
	.sectionflags	@""
	.align	4
.nv.constant0._ZN2at6native40_GLOBAL__N__2351210d_8_Shape_cu_49f7391c35CatArrayBatchedCopy_alignedK_contigINS1_10OpaqueTypeILj2EEEjLi4ELi128ELi1ELi16EEEvPT_NS1_25CatArrInputTensorMetadataIS5_T0_XT2_EXT3_EEENS1_16TensorSizeStrideIS8_Lj4EEEiS8_:
	.zero		3120


//--------------------- .nv.constant2._ZN2at6native40_GLOBAL__N__2351210d_8_Shape_cu_49f7391c30CatArrayBatchedCopy_vectorizedINS1_10OpaqueTypeILj2EEEjLi4ELi128ELi1ELi16ELi8EEEvPcNS1_25CatArrInputTensorMetadataIT_T0_XT2_EXT3_EEENS1_16TensorSizeStrideIS8_Lj4EEEiS8_ --------------------------
	.section	.nv.constant2._ZN2at6native40_GLOBAL__N__2351210d_8_Shape_cu_49f7391c30CatArrayBatchedCopy_vectorizedINS1_10OpaqueTypeILj2EEEjLi4ELi128ELi1ELi16ELi8EEEvPcNS1_25CatArrInputTensorMetadataIT_T0_XT2_EXT3_EEENS1_16TensorSizeStrideIS8_Lj4EEEiS8_,"a",@progbits
	.sectionflags	@""
	.align	4
.nv.constant2._ZN2at6native40_GLOBAL__N__2351210d_8_Shape_cu_49f7391c30CatArrayBatchedCopy_vectorizedINS1_10OpaqueTypeILj2EEEjLi4ELi128ELi1ELi16ELi8EEEvPcNS1_25CatArrInputTensorMetadataIT_T0_XT2_EXT3_EEENS1_16TensorSizeStrideIS8_Lj4EEEiS8_:
        /*0000*/ 	.byte	0x08, 0x00, 0x00, 0x00, 0x00, 0x00, 0x00, 0x00


//--------------------- .nv.constant0._ZN2at6native40_GLOBAL__N__2351210d_8_Shape_cu_49f7391c30CatArrayBatchedCopy_vectorizedINS1_10OpaqueTypeILj2EEEjLi4ELi128ELi1ELi16ELi8EEEvPcNS1_25CatArrInputTensorMetadataIT_T0_XT2_EXT3_EEENS1_16TensorSizeStrideIS8_Lj4EEEiS8_ --------------------------
	.section	.nv.constant0._ZN2at6native40_GLOBAL__N__2351210d_8_Shape_cu_49f7391c30CatArrayBatchedCopy_vectorizedINS1_10OpaqueTypeILj2EEEjLi4ELi128ELi1ELi16ELi8EEEvPcNS1_25CatArrInputTensorMetadataIT_T0_XT2_EXT3_EEENS1_16TensorSizeStrideIS8_Lj4EEEiS8_,"a",@progbits
	.sectionflags	@""
	.align	4
.nv.constant0._ZN2at6native40_GLOBAL__N__2351210d_8_Shape_cu_49f7391c30CatArrayBatchedCopy_vectorizedINS1_10OpaqueTypeILj2EEEjLi4ELi128ELi1ELi16ELi8EEEvPcNS1_25CatArrInputTensorMetadataIT_T0_XT2_EXT3_EEENS1_16TensorSizeStrideIS8_Lj4EEEiS8_:
	.zero		3120


//--------------------- .nv.constant2._ZN2at6native40_GLOBAL__N__2351210d_8_Shape_cu_49f7391c19CatArrayBatchedCopyINS1_10OpaqueTypeILj2EEEjLi3ELi128ELi1EEEvPT_NS1_25CatArrInputTensorMetadataIS5_T0_XT2_EXT3_EEENS1_16TensorSizeStrideIS8_Lj4EEEiS8_ --------------------------
	.section	.nv.constant2._ZN2at6native40_GLOBAL__N__2351210d_8_Shape_cu_49f7391c19CatArrayBatchedCopyINS1_10OpaqueTypeILj2EEEjLi3ELi128ELi1EEEvPT_NS1_25CatArrInputTensorMetadataIS5_T0_XT2_EXT3_EEENS1_16TensorSizeStrideIS8_Lj4EEEiS8_,"a",@progbits
	.sectionflags	@""
	.align	4
.nv.constant2._ZN2at6native40_GLOBAL__N__2351210d_8_Shape_cu_49f7391c19CatArrayBatchedCopyINS1_10OpaqueTypeILj2EEEjLi3ELi128ELi1EEEvPT_NS1_25CatArrInputTensorMetadataIS5_T0_XT2_EXT3_EEENS1_16TensorSizeStrideIS8_Lj4EEEiS8_:
        /*0000*/ 	.byte	0x08, 0x00, 0x00, 0x00, 0x00, 0x00, 0x00, 0x00


//--------------------- .nv.constant0._ZN2at6native40_GLOBAL__N__2351210d_8_Shape_cu_49f7391c19CatArrayBatchedCopyINS1_10OpaqueTypeILj2EEEjLi3ELi128ELi1EEEvPT_NS1_25CatArrInputTensorMetadataIS5_T0_XT2_EXT3_EEENS1_16TensorSizeStrideIS8_Lj4EEEiS8_ --------------------------
	.section	.nv.constant0._ZN2at6native40_GLOBAL__N__2351210d_8_Shape_cu_49f7391c19CatArrayBatchedCopyINS1_10OpaqueTypeILj2EEEjLi3ELi128ELi1EEEvPT_NS1_25CatArrInputTensorMetadataIS5_T0_XT2_EXT3_EEENS1_16TensorSizeStrideIS8_Lj4EEEiS8_,"a",@progbits
	.sectionflags	@""
	.align	4
.nv.constant0._ZN2at6native40_GLOBAL__N__2351210d_8_Shape_cu_49f7391c19CatArrayBatchedCopyINS1_10OpaqueTypeILj2EEEjLi3ELi128ELi1EEEvPT_NS1_25CatArrInputTensorMetadataIS5_T0_XT2_EXT3_EEENS1_16TensorSizeStrideIS8_Lj4EEEiS8_:
	.zero		3120


//--------------------- .nv.constant2._ZN2at6native40_GLOBAL__N__2351210d_8_Shape_cu_49f7391c26CatArrayBatchedCopy_contigINS1_10OpaqueTypeILj2EEEjLi3ELi128ELi1EEEvPT_NS1_25CatArrInputTensorMetadataIS5_T0_XT2_EXT3_EEENS1_16TensorSizeStrideIS8_Lj4EEEiS8_ --------------------------
	.section	.nv.constant2._ZN2at6native40_GLOBAL__N__2351210d_8_Shape_cu_49f7391c26CatArrayBatchedCopy_contigINS1_10OpaqueTypeILj2EEEjLi3ELi128ELi1EEEvPT_NS1_25CatArrInputTensorMetadataIS5_T0_XT2_EXT3_EEENS1_16TensorSizeStrideIS8_Lj4EEEiS8_,"a",@progbits
	.sectionflags	@""
	.align	4
.nv.constant2._ZN2at6native40_GLOBAL__N__2351210d_8_Shape_cu_49f7391c26CatArrayBatchedCopy_contigINS1_10OpaqueTypeILj2EEEjLi3ELi128ELi1EEEvPT_NS1_25CatArrInputTensorMetadataIS5_T0_XT2_EXT3_EEENS1_16TensorSizeStrideIS8_Lj4EEEiS8_:
        /*0000*/ 	.byte	0x08, 0x00, 0x00, 0x00, 0x00, 0x00, 0x00, 0x00


//--------------------- .nv.constant0._ZN2at6native40_GLOBAL__N__2351210d_8_Shape_cu_49f7391c26CatArrayBatchedCopy_contigINS1_10OpaqueTypeILj2EEEjLi3ELi128ELi1EEEvPT_NS1_25CatArrInputTensorMetadataIS5_T0_XT2_EXT3_EEENS1_16TensorSizeStrideIS8_Lj4EEEiS8_ --------------------------
	.section	.nv.constant0._ZN2at6native40_GLOBAL__N__2351210d_8_Shape_cu_49f7391c26CatArrayBatchedCopy_contigINS1_10OpaqueTypeILj2EEEjLi3ELi128ELi1EEEvPT_NS1_25CatArrInputTensorMetadataIS5_T0_XT2_EXT3_EEENS1_16TensorSizeStrideIS8_Lj4EEEiS8_,"a",@progbits
	.sectionflags	@""
	.align	4
.nv.constant0._ZN2at6native40_GLOBAL__N__2351210d_8_Shape_cu_49f7391c26CatArrayBatchedCopy_contigINS1_10OpaqueTypeILj2EEEjLi3ELi128ELi1EEEvPT_NS1_25CatArrInputTensorMetadataIS5_T0_XT2_EXT3_EEENS1_16TensorSizeStrideIS8_Lj4EEEiS8_:
	.zero		3120


//--------------------- .nv.constant2._ZN2at6native40_GLOBAL__N__2351210d_8_Shape_cu_49f7391c35CatArrayBatchedCopy_alignedK_contigINS1_10OpaqueTypeILj2EEEjLi3ELi128ELi1ELi8EEEvPT_NS1_25CatArrInputTensorMetadataIS5_T0_XT2_EXT3_EEENS1_16TensorSizeStrideIS8_Lj4EEEiS8_ --------------------------
	.section	.nv.constant2._ZN2at6native40_GLOBAL__N__2351210d_8_Shape_cu_49f7391c35CatArrayBatchedCopy_alignedK_contigINS1_10OpaqueTypeILj2EEEjLi3ELi128ELi1ELi8EEEvPT_NS1_25CatArrInputTensorMetadataIS5_T0_XT2_EXT3_EEENS1_16TensorSizeStrideIS8_Lj4EEEiS8_,"a",@progbits
	.sectionflags	@""
	.align	4
.nv.constant2._ZN2at6native40_GLOBAL__N__2351210d_8_Shape_cu_49f7391c35CatArrayBatchedCopy_alignedK_contigINS1_10OpaqueTypeILj2EEEjLi3ELi128ELi1ELi8EEEvPT_NS1_25CatArrInputTensorMetadataIS5_T0_XT2_EXT3_EEENS1_16TensorSizeStrideIS8_Lj4EEEiS8_:
        /*0000*/ 	.byte	0x08, 0x00, 0x00, 0x00, 0x00, 0x00, 0x00, 0x00


//--------------------- .nv.constant0._ZN2at6native40_GLOBAL__N__2351210d_8_Shape_cu_49f7391c35CatArrayBatchedCopy_alignedK_contigINS1_10OpaqueTypeILj2EEEjLi3ELi128ELi1ELi8EEEvPT_NS1_25CatArrInputTensorMetadataIS5_T0_XT2_EXT3_EEENS1_16TensorSizeStrideIS8_Lj4EEEiS8_ --------------------------
	.section	.nv.constant0._ZN2at6native40_GLOBAL__N__2351210d_8_Shape_cu_49f7391c35CatArrayBatchedCopy_alignedK_contigINS1_10OpaqueTypeILj2EEEjLi3ELi128ELi1ELi8EEEvPT_NS1_25CatArrInputTensorMetadataIS5_T0_XT2_EXT3_EEENS1_16TensorSizeStrideIS8_Lj4EEEiS8_,"a",@progbits
	.sectionflags	@""
	.align	4
.nv.constant0._ZN2at6native40_GLOBAL__N__2351210d_8_Shape_cu_49f7391c35CatArrayBatchedCopy_alignedK_contigINS1_10OpaqueTypeILj2EEEjLi3ELi128ELi1ELi8EEEvPT_NS1_25CatArrInputTensorMetadataIS5_T0_XT2_EXT3_EEENS1_16TensorSizeStrideIS8_Lj4EEEiS8_:
	.zero		3120


//--------------------- .nv.constant2._ZN2at6native40_GLOBAL__N__2351210d_8_Shape_cu_49f7391c35CatArrayBatchedCopy_alignedK_contigINS1_10OpaqueTypeILj2EEEjLi3ELi128ELi1ELi16EEEvPT_NS1_25CatArrInputTensorMetadataIS5_T0_XT2_EXT3_EEENS1_16TensorSizeStrideIS8_Lj4EEEiS8_ --------------------------
	.section	.nv.constant2._ZN2at6native40_GLOBAL__N__2351210d_8_Shape_cu_49f7391c35CatArrayBatchedCopy_alignedK_contigINS1_10OpaqueTypeILj2EEEjLi3ELi128ELi1ELi16EEEvPT_NS1_25CatArrInputTensorMetadataIS5_T0_XT2_EXT3_EEENS1_16TensorSizeStrideIS8_Lj4EEEiS8_,"a",@progbits
	.sectionflags	@""
	.align	4
.nv.constant2._ZN2at6native40_GLOBAL__N__2351210d_8_Shape_cu_49f7391c35CatArrayBatchedCopy_alignedK_contigINS1_10OpaqueTypeILj2EEEjLi3ELi128ELi1ELi16EEEvPT_NS1_25CatArrInputTensorMetadataIS5_T0_XT2_EXT3_EEENS1_16TensorSizeStrideIS8_Lj4EEEiS8_:
        /*0000*/ 	.byte	0x08, 0x00, 0x00, 0x00, 0x00, 0x00, 0x00, 0x00


//--------------------- .nv.constant0._ZN2at6native40_GLOBAL__N__2351210d_8_Shape_cu_49f7391c35CatArrayBatchedCopy_alignedK_contigINS1_10OpaqueTypeILj2EEEjLi3ELi128ELi1ELi16EEEvPT_NS1_25CatArrInputTensorMetadataIS5_T0_XT2_EXT3_EEENS1_16TensorSizeStrideIS8_Lj4EEEiS8_ --------------------------
	.section	.nv.constant0._ZN2at6native40_GLOBAL__N__2351210d_8_Shape_cu_49f7391c35CatArrayBatchedCopy_alignedK_contigINS1_10OpaqueTypeILj2EEEjLi3ELi128ELi1ELi16EEEvPT_NS1_25CatArrInputTensorMetadataIS5_T0_XT2_EXT3_EEENS1_16TensorSizeStrideIS8_Lj4EEEiS8_,"a",@progbits
	.sectionflags	@""
	.align	4
.nv.constant0._ZN2at6native40_GLOBAL__N__2351210d_8_Shape_cu_49f7391c35CatArrayBatchedCopy_alignedK_contigINS1_10OpaqueTypeILj2EEEjLi3ELi128ELi1ELi16EEEvPT_NS1_25CatArrInputTensorMetadataIS5_T0_XT2_EXT3_EEENS1_16TensorSizeStrideIS8_Lj4EEEiS8_:
	.zero		3120


//--------------------- .nv.constant2._ZN2at6native40_GLOBAL__N__2351210d_8_Shape_cu_49f7391c30CatArrayBatchedCopy_vectorizedINS1_10OpaqueTypeILj2EEEjLi3ELi128ELi1ELi16ELi8EEEvPcNS1_25CatArrInputTensorMetadataIT_T0_XT2_EXT3_EEENS1_16TensorSizeStrideIS8_Lj4EEEiS8_ --------------------------
	.section	.nv.constant2._ZN2at6native40_GLOBAL__N__2351210d_8_Shape_cu_49f7391c30CatArrayBatchedCopy_vectorizedINS1_10OpaqueTypeILj2EEEjLi3ELi128ELi1ELi16ELi8EEEvPcNS1_25CatArrInputTensorMetadataIT_T0_XT2_EXT3_EEENS1_16TensorSizeStrideIS8_Lj4EEEiS8_,"a",@progbits
	.sectionflags	@""
	.align	4
.nv.constant2._ZN2at6native40_GLOBAL__N__2351210d_8_Shape_cu_49f7391c30CatArrayBatchedCopy_vectorizedINS1_10OpaqueTypeILj2EEEjLi3ELi128ELi1ELi16ELi8EEEvPcNS1_25CatArrInputTensorMetadataIT_T0_XT2_EXT3_EEENS1_16TensorSizeStrideIS8_Lj4EEEiS8_:
        /*0000*/ 	.byte	0x08, 0x00, 0x00, 0x00, 0x00, 0x00, 0x00, 0x00


//--------------------- .nv.constant0._ZN2at6native40_GLOBAL__N__2351210d_8_Shape_cu_49f7391c30CatArrayBatchedCopy_vectorizedINS1_10OpaqueTypeILj2EEEjLi3ELi128ELi1ELi16ELi8EEEvPcNS1_25CatArrInputTensorMetadataIT_T0_XT2_EXT3_EEENS1_16TensorSizeStrideIS8_Lj4EEEiS8_ --------------------------
	.section	.nv.constant0._ZN2at6native40_GLOBAL__N__2351210d_8_Shape_cu_49f7391c30CatArrayBatchedCopy_vectorizedINS1_10OpaqueTypeILj2EEEjLi3ELi128ELi1ELi16ELi8EEEvPcNS1_25CatArrInputTensorMetadataIT_T0_XT2_EXT3_EEENS1_16TensorSizeStrideIS8_Lj4EEEiS8_,"a",@progbits
	.sectionflags	@""
	.align	4
.nv.constant0._ZN2at6native40_GLOBAL__N__2351210d_8_Shape_cu_49f7391c30CatArrayBatchedCopy_vectorizedINS1_10OpaqueTypeILj2EEEjLi3ELi128ELi1ELi16ELi8EEEvPcNS1_25CatArrInputTensorMetadataIT_T0_XT2_EXT3_EEENS1_16TensorSizeStrideIS8_Lj4EEEiS8_:
	.zero		3120


//--------------------- .nv.constant2._ZN2at6native40_GLOBAL__N__2351210d_8_Shape_cu_49f7391c19CatArrayBatchedCopyINS1_10OpaqueTypeILj2EEEjLi2ELi128ELi1EEEvPT_NS1_25CatArrInputTensorMetadataIS5_T0_XT2_EXT3_EEENS1_16TensorSizeStrideIS8_Lj4EEEiS8_ --------------------------
	.section	.nv.constant2._ZN2at6native40_GLOBAL__N__2351210d_8_Shape_cu_49f7391c19CatArrayBatchedCopyINS1_10OpaqueTypeILj2EEEjLi2ELi128ELi1EEEvPT_NS1_25CatArrInputTensorMetadataIS5_T0_XT2_EXT3_EEENS1_16TensorSizeStrideIS8_Lj4EEEiS8_,"a",@progbits
	.sectionflags	@""
	.align	4
.nv.constant2._ZN2at6native40_GLOBAL__N__2351210d_8_Shape_cu_49f7391c19CatArrayBatchedCopyINS1_10OpaqueTypeILj2EEEjLi2ELi128ELi1EEEvPT_NS1_25CatArrInputTensorMetadataIS5_T0_XT2_EXT3_EEENS1_16TensorSizeStrideIS8_Lj4EEEiS8_:
        /*0000*/ 	.byte	0x08, 0x00, 0x00, 0x00, 0x00, 0x00, 0x00, 0x00


//--------------------- .nv.constant0._ZN2at6native40_GLOBAL__N__2351210d_8_Shape_cu_49f7391c19CatArrayBatchedCopyINS1_10OpaqueTypeILj2EEEjLi2ELi128ELi1EEEvPT_NS1_25CatArrInputTensorMetadataIS5_T0_XT2_EXT3_EEENS1_16TensorSizeStrideIS8_Lj4EEEiS8_ --------------------------
	.section	.nv.constant0._ZN2at6native40_GLOBAL__N__2351210d_8_Shape_cu_49f7391c19CatArrayBatchedCopyINS1_10OpaqueTypeILj2EEEjLi2ELi128ELi1EEEvPT_NS1_25CatArrInputTensorMetadataIS5_T0_XT2_EXT3_EEENS1_16TensorSizeStrideIS8_Lj4EEEiS8_,"a",@progbits
	.sectionflags	@""
	.align	4
.nv.constant0._ZN2at6native40_GLOBAL__N__2351210d_8_Shape_cu_49f7391c19CatArrayBatchedCopyINS1_10OpaqueTypeILj2EEEjLi2ELi128ELi1EEEvPT_NS1_25CatArrInputTensorMetadataIS5_T0_XT2_EXT3_EEENS1_16TensorSizeStrideIS8_Lj4EEEiS8_:
	.zero		3120


//--------------------- .nv.constant2._ZN2at6native40_GLOBAL__N__2351210d_8_Shape_cu_49f7391c26CatArrayBatchedCopy_contigINS1_10OpaqueTypeILj2EEEjLi2ELi128ELi1EEEvPT_NS1_25CatArrInputTensorMetadataIS5_T0_XT2_EXT3_EEENS1_16TensorSizeStrideIS8_Lj4EEEiS8_ --------------------------
	.section	.nv.constant2._ZN2at6native40_GLOBAL__N__2351210d_8_Shape_cu_49f7391c26CatArrayBatchedCopy_contigINS1_10OpaqueTypeILj2EEEjLi2ELi128ELi1EEEvPT_NS1_25CatArrInputTensorMetadataIS5_T0_XT2_EXT3_EEENS1_16TensorSizeStrideIS8_Lj4EEEiS8_,"a",@progbits
	.sectionflags	@""
	.align	4
.nv.constant2._ZN2at6native40_GLOBAL__N__2351210d_8_Shape_cu_49f7391c26CatArrayBatchedCopy_contigINS1_10OpaqueTypeILj2EEEjLi2ELi128ELi1EEEvPT_NS1_25CatArrInputTensorMetadataIS5_T0_XT2_EXT3_EEENS1_16TensorSizeStrideIS8_Lj4EEEiS8_:
        /*0000*/ 	.byte	0x08, 0x00, 0x00, 0x00, 0x00, 0x00, 0x00, 0x00


//--------------------- .nv.constant0._ZN2at6native40_GLOBAL__N__2351210d_8_Shape_cu_49f7391c26CatArrayBatchedCopy_contigINS1_10OpaqueTypeILj2EEEjLi2ELi128ELi1EEEvPT_NS1_25CatArrInputTensorMetadataIS5_T0_XT2_EXT3_EEENS1_16TensorSizeStrideIS8_Lj4EEEiS8_ --------------------------
	.section	.nv.constant0._ZN2at6native40_GLOBAL__N__2351210d_8_Shape_cu_49f7391c26CatArrayBatchedCopy_contigINS1_10OpaqueTypeILj2EEEjLi2ELi128ELi1EEEvPT_NS1_25CatArrInputTensorMetadataIS5_T0_XT2_EXT3_EEENS1_16TensorSizeStrideIS8_Lj4EEEiS8_,"a",@progbits
	.sectionflags	@""
	.align	4
.nv.constant0._ZN2at6native40_GLOBAL__N__2351210d_8_Shape_cu_49f7391c26CatArrayBatchedCopy_contigINS1_10OpaqueTypeILj2EEEjLi2ELi128ELi1EEEvPT_NS1_25CatArrInputTensorMetadataIS5_T0_XT2_EXT3_EEENS1_16TensorSizeStrideIS8_Lj4EEEiS8_:
	.zero		3120


//--------------------- .nv.constant2._ZN2at6native40_GLOBAL__N__2351210d_8_Shape_cu_49f7391c35CatArrayBatchedCopy_alignedK_contigINS1_10OpaqueTypeILj2EEEjLi2ELi128ELi1ELi8EEEvPT_NS1_25CatArrInputTensorMetadataIS5_T0_XT2_EXT3_EEENS1_16TensorSizeStrideIS8_Lj4EEEiS8_ --------------------------
	.section	.nv.constant2._ZN2at6native40_GLOBAL__N__2351210d_8_Shape_cu_49f7391c35CatArrayBatchedCopy_alignedK_contigINS1_10OpaqueTypeILj2EEEjLi2ELi128ELi1ELi8EEEvPT_NS1_25CatArrInputTensorMetadataIS5_T0_XT2_EXT3_EEENS1_16TensorSizeStrideIS8_Lj4EEEiS8_,"a",@progbits
	.sectionflags	@""
	.align	4
.nv.constant2._ZN2at6native40_GLOBAL__N__2351210d_8_Shape_cu_49f7391c35CatArrayBatchedCopy_alignedK_contigINS1_10OpaqueTypeILj2EEEjLi2ELi128ELi1ELi8EEEvPT_NS1_25CatArrInputTensorMetadataIS5_T0_XT2_EXT3_EEENS1_16TensorSizeStrideIS8_Lj4EEEiS8_:
        /*0000*/ 	.byte	0x08, 0x00, 0x00, 0x00, 0x00, 0x00, 0x00, 0x00


//--------------------- .nv.constant0._ZN2at6native40_GLOBAL__N__2351210d_8_Shape_cu_49f7391c35CatArrayBatchedCopy_alignedK_contigINS1_10OpaqueTypeILj2EEEjLi2ELi128ELi1ELi8EEEvPT_NS1_25CatArrInputTensorMetadataIS5_T0_XT2_EXT3_EEENS1_16TensorSizeStrideIS8_Lj4EEEiS8_ --------------------------
	.section	.nv.constant0._ZN2at6native40_GLOBAL__N__2351210d_8_Shape_cu_49f7391c35CatArrayBatchedCopy_alignedK_contigINS1_10OpaqueTypeILj2EEEjLi2ELi128ELi1ELi8EEEvPT_NS1_25CatArrInputTensorMetadataIS5_T0_XT2_EXT3_EEENS1_16TensorSizeStrideIS8_Lj4EEEiS8_,"a",@progbits
	.sectionflags	@""
	.align	4
.nv.constant0._ZN2at6native40_GLOBAL__N__2351210d_8_Shape_cu_49f7391c35CatArrayBatchedCopy_alignedK_contigINS1_10OpaqueTypeILj2EEEjLi2ELi128ELi1ELi8EEEvPT_NS1_25CatArrInputTensorMetadataIS5_T0_XT2_EXT3_EEENS1_16TensorSizeStrideIS8_Lj4EEEiS8_:
	.zero		3120


//--------------------- .nv.constant2._ZN2at6native40_GLOBAL__N__2351210d_8_Shape_cu_49f7391c35CatArrayBatchedCopy_alignedK_contigINS1_10OpaqueTypeILj2EEEjLi2ELi128ELi1ELi16EEEvPT_NS1_25CatArrInputTensorMetadataIS5_T0_XT2_EXT3_EEENS1_16TensorSizeStrideIS8_Lj4EEEiS8_ --------------------------
	.section	.nv.constant2._ZN2at6native40_GLOBAL__N__2351210d_8_Shape_cu_49f7391c35CatArrayBatchedCopy_alignedK_contigINS1_10OpaqueTypeILj2EEEjLi2ELi128ELi1ELi16EEEvPT_NS1_25CatArrInputTensorMetadataIS5_T0_XT2_EXT3_EEENS1_16TensorSizeStrideIS8_Lj4EEEiS8_,"a",@progbits
	.sectionflags	@""
	.align	4
.nv.constant2._ZN2at6native40_GLOBAL__N__2351210d_8_Shape_cu_49f7391c35CatArrayBatchedCopy_alignedK_contigINS1_10OpaqueTypeILj2EEEjLi2ELi128ELi1ELi16EEEvPT_NS1_25CatArrInputTensorMetadataIS5_T0_XT2_EXT3_EEENS1_16TensorSizeStrideIS8_Lj4EEEiS8_:
        /*0000*/ 	.byte	0x08, 0x00, 0x00, 0x00, 0x00, 0x00, 0x00, 0x00


//--------------------- .nv.constant0._ZN2at6native40_GLOBAL__N__2351210d_8_Shape_cu_49f7391c35CatArrayBatchedCopy_alignedK_contigINS1_10OpaqueTypeILj2EEEjLi2ELi128ELi1ELi16EEEvPT_NS1_25CatArrInputTensorMetadataIS5_T0_XT2_EXT3_EEENS1_16TensorSizeStrideIS8_Lj4EEEiS8_ --------------------------
	.section	.nv.constant0._ZN2at6native40_GLOBAL__N__2351210d_8_Shape_cu_49f7391c35CatArrayBatchedCopy_alignedK_contigINS1_10OpaqueTypeILj2EEEjLi2ELi128ELi1ELi16EEEvPT_NS1_25CatArrInputTensorMetadataIS5_T0_XT2_EXT3_EEENS1_16TensorSizeStrideIS8_Lj4EEEiS8_,"a",@progbits
	.sectionflags	@""
	.align	4
.nv.constant0._ZN2at6native40_GLOBAL__N__2351210d_8_Shape_cu_49f7391c35CatArrayBatchedCopy_alignedK_contigINS1_10OpaqueTypeILj2EEEjLi2ELi128ELi1ELi16EEEvPT_NS1_25CatArrInputTensorMetadataIS5_T0_XT2_EXT3_EEENS1_16TensorSizeStrideIS8_Lj4EEEiS8_:
	.zero		3120


//--------------------- .nv.constant2._ZN2at6native40_GLOBAL__N__2351210d_8_Shape_cu_49f7391c30CatArrayBatchedCopy_vectorizedINS1_10OpaqueTypeILj2EEEjLi2ELi128ELi1ELi16ELi8EEEvPcNS1_25CatArrInputTensorMetadataIT_T0_XT2_EXT3_EEENS1_16TensorSizeStrideIS8_Lj4EEEiS8_ --------------------------
	.section	.nv.constant2._ZN2at6native40_GLOBAL__N__2351210d_8_Shape_cu_49f7391c30CatArrayBatchedCopy_vectorizedINS1_10OpaqueTypeILj2EEEjLi2ELi128ELi1ELi16ELi8EEEvPcNS1_25CatArrInputTensorMetadataIT_T0_XT2_EXT3_EEENS1_16TensorSizeStrideIS8_Lj4EEEiS8_,"a",@progbits
	.sectionflags	@""
	.align	4
.nv.constant2._ZN2at6native40_GLOBAL__N__2351210d_8_Shape_cu_49f7391c30CatArrayBatchedCopy_vectorizedINS1_10OpaqueTypeILj2EEEjLi2ELi128ELi1ELi16ELi8EEEvPcNS1_25CatArrInputTensorMetadataIT_T0_XT2_EXT3_EEENS1_16TensorSizeStrideIS8_Lj4EEEiS8_:
        /*0000*/ 	.byte	0x08, 0x00, 0x00, 0x00, 0x00, 0x00, 0x00, 0x00


//--------------------- .nv.constant0._ZN2at6native40_GLOBAL__N__2351210d_8_Shape_cu_49f7391c30CatArrayBatchedCopy_vectorizedINS1_10OpaqueTypeILj2EEEjLi2ELi128ELi1ELi16ELi8EEEvPcNS1_25CatArrInputTensorMetadataIT_T0_XT2_EXT3_EEENS1_16TensorSizeStrideIS8_Lj4EEEiS8_ --------------------------
	.section	.nv.constant0._ZN2at6native40_GLOBAL__N__2351210d_8_Shape_cu_49f7391c30CatArrayBatchedCopy_vectorizedINS1_10OpaqueTypeILj2EEEjLi2ELi128ELi1ELi16ELi8EEEvPcNS1_25CatArrInputTensorMetadataIT_T0_XT2_EXT3_EEENS1_16TensorSizeStrideIS8_Lj4EEEiS8_,"a",@progbits
	.sectionflags	@""
	.align	4
.nv.constant0._ZN2at6native40_GLOBAL__N__2351210d_8_Shape_cu_49f7391c30CatArrayBatchedCopy_vectorizedINS1_10OpaqueTypeILj2EEEjLi2ELi128ELi1ELi16ELi8EEEvPcNS1_25CatArrInputTensorMetadataIT_T0_XT2_EXT3_EEENS1_16TensorSizeStrideIS8_Lj4EEEiS8_:
	.zero		3120


//--------------------- .nv.constant2._ZN2at6native40_GLOBAL__N__2351210d_8_Shape_cu_49f7391c19CatArrayBatchedCopyINS1_10OpaqueTypeILj2EEEjLi1ELi128ELi1EEEvPT_NS1_25CatArrInputTensorMetadataIS5_T0_XT2_EXT3_EEENS1_16TensorSizeStrideIS8_Lj4EEEiS8_ --------------------------
	.section	.nv.constant2._ZN2at6native40_GLOBAL__N__2351210d_8_Shape_cu_49f7391c19CatArrayBatchedCopyINS1_10OpaqueTypeILj2EEEjLi1ELi128ELi1EEEvPT_NS1_25CatArrInputTensorMetadataIS5_T0_XT2_EXT3_EEENS1_16TensorSizeStrideIS8_Lj4EEEiS8_,"a",@progbits
	.sectionflags	@""
	.align	4
.nv.constant2._ZN2at6native40_GLOBAL__N__2351210d_8_Shape_cu_49f7391c19CatArrayBatchedCopyINS1_10OpaqueTypeILj2EEEjLi1ELi128ELi1EEEvPT_NS1_25CatArrInputTensorMetadataIS5_T0_XT2_EXT3_EEENS1_16TensorSizeStrideIS8_Lj4EEEiS8_:
        /*0000*/ 	.byte	0x08, 0x00, 0x00, 0x00, 0x00, 0x00, 0x00, 0x00


//--------------------- .nv.constant0._ZN2at6native40_GLOBAL__N__2351210d_8_Shape_cu_49f7391c19CatArrayBatchedCopyINS1_10OpaqueTypeILj2EEEjLi1ELi128ELi1EEEvPT_NS1_25CatArrInputTensorMetadataIS5_T0_XT2_EXT3_EEENS1_16TensorSizeStrideIS8_Lj4EEEiS8_ --------------------------
	.section	.nv.constant0._ZN2at6native40_GLOBAL__N__2351210d_8_Shape_cu_49f7391c19CatArrayBatchedCopyINS1_10OpaqueTypeILj2EEEjLi1ELi128ELi1EEEvPT_NS1_25CatArrInputTensorMetadataIS5_T0_XT2_EXT3_EEENS1_16TensorSizeStrideIS8_Lj4EEEiS8_,"a",@progbits
	.sectionflags	@""
	.align	4
.nv.constant0._ZN2at6native40_GLOBAL__N__2351210d_8_Shape_cu_49f7391c19CatArrayBatchedCopyINS1_10OpaqueTypeILj2EEEjLi1ELi128ELi1EEEvPT_NS1_25CatArrInputTensorMetadataIS5_T0_XT2_EXT3_EEENS1_16TensorSizeStrideIS8_Lj4EEEiS8_:
	.zero		3120


//--------------------- .nv.constant2._ZN2at6native40_GLOBAL__N__2351210d_8_Shape_cu_49f7391c26CatArrayBatchedCopy_contigINS1_10OpaqueTypeILj2EEEjLi1ELi128ELi1EEEvPT_NS1_25CatArrInputTensorMetadataIS5_T0_XT2_EXT3_EEENS1_16TensorSizeStrideIS8_Lj4EEEiS8_ --------------------------
	.section	.nv.constant2._ZN2at6native40_GLOBAL__N__2351210d_8_Shape_cu_49f7391c26CatArrayBatchedCopy_contigINS1_10OpaqueTypeILj2EEEjLi1ELi128ELi1EEEvPT_NS1_25CatArrInputTensorMetadataIS5_T0_XT2_EXT3_EEENS1_16TensorSizeStrideIS8_Lj4EEEiS8_,"a",@progbits
	.sectionflags	@""
	.align	4
.nv.constant2._ZN2at6native40_GLOBAL__N__2351210d_8_Shape_cu_49f7391c26CatArrayBatchedCopy_contigINS1_10OpaqueTypeILj2EEEjLi1ELi128ELi1EEEvPT_NS1_25CatArrInputTensorMetadataIS5_T0_XT2_EXT3_EEENS1_16TensorSizeStrideIS8_Lj4EEEiS8_:
        /*0000*/ 	.byte	0x08, 0x00, 0x00, 0x00, 0x00, 0x00, 0x00, 0x00


//--------------------- .nv.constant0._ZN2at6native40_GLOBAL__N__2351210d_8_Shape_cu_49f7391c26CatArrayBatchedCopy_contigINS1_10OpaqueTypeILj2EEEjLi1ELi128ELi1EEEvPT_NS1_25CatArrInputTensorMetadataIS5_T0_XT2_EXT3_EEENS1_16TensorSizeStrideIS8_Lj4EEEiS8_ --------------------------
	.section	.nv.constant0._ZN2at6native40_GLOBAL__N__2351210d_8_Shape_cu_49f7391c26CatArrayBatchedCopy_contigINS1_10OpaqueTypeILj2EEEjLi1ELi128ELi1EEEvPT_NS1_25CatArrInputTensorMetadataIS5_T0_XT2_EXT3_EEENS1_16TensorSizeStrideIS8_Lj4EEEiS8_,"a",@progbits
	.sectionflags	@""
	.align	4
.nv.constant0._ZN2at6native40_GLOBAL__N__2351210d_8_Shape_cu_49f7391c26CatArrayBatchedCopy_contigINS1_10OpaqueTypeILj2EEEjLi1ELi128ELi1EEEvPT_NS1_25CatArrInputTensorMetadataIS5_T0_XT2_EXT3_EEENS1_16TensorSizeStrideIS8_Lj4EEEiS8_:
	.zero		3120


//--------------------- .nv.constant2._ZN2at6native40_GLOBAL__N__2351210d_8_Shape_cu_49f7391c35CatArrayBatchedCopy_alignedK_contigINS1_10OpaqueTypeILj2EEEjLi1ELi128ELi1ELi8EEEvPT_NS1_25CatArrInputTensorMetadataIS5_T0_XT2_EXT3_EEENS1_16TensorSizeStrideIS8_Lj4EEEiS8_ --------------------------
	.section	.nv.constant2._ZN2at6native40_GLOBAL__N__2351210d_8_Shape_cu_49f7391c35CatArrayBatchedCopy_alignedK_contigINS1_10OpaqueTypeILj2EEEjLi1ELi128ELi1ELi8EEEvPT_NS1_25CatArrInputTensorMetadataIS5_T0_XT2_EXT3_EEENS1_16TensorSizeStrideIS8_Lj4EEEiS8_,"a",@progbits
	.sectionflags	@""
	.align	4
.nv.constant2._ZN2at6native40_GLOBAL__N__2351210d_8_Shape_cu_49f7391c35CatArrayBatchedCopy_alignedK_contigINS1_10OpaqueTypeILj2EEEjLi1ELi128ELi1ELi8EEEvPT_NS1_25CatArrInputTensorMetadataIS5_T0_XT2_EXT3_EEENS1_16TensorSizeStrideIS8_Lj4EEEiS8_:
        /*0000*/ 	.byte	0x08, 0x00, 0x00, 0x00, 0x00, 0x00, 0x00, 0x00


//--------------------- .nv.constant0._ZN2at6native40_GLOBAL__N__2351210d_8_Shape_cu_49f7391c35CatArrayBatchedCopy_alignedK_contigINS1_10OpaqueTypeILj2EEEjLi1ELi128ELi1ELi8EEEvPT_NS1_25CatArrInputTensorMetadataIS5_T0_XT2_EXT3_EEENS1_16TensorSizeStrideIS8_Lj4EEEiS8_ --------------------------
	.section	.nv.constant0._ZN2at6native40_GLOBAL__N__2351210d_8_Shape_cu_49f7391c35CatArrayBatchedCopy_alignedK_contigINS1_10OpaqueTypeILj2EEEjLi1ELi128ELi1ELi8EEEvPT_NS1_25CatArrInputTensorMetadataIS5_T0_XT2_EXT3_EEENS1_16TensorSizeStrideIS8_Lj4EEEiS8_,"a",@progbits
	.sectionflags	@""
	.align	4
.nv.constant0._ZN2at6native40_GLOBAL__N__2351210d_8_Shape_cu_49f7391c35CatArrayBatchedCopy_alignedK_contigINS1_10OpaqueTypeILj2EEEjLi1ELi128ELi1ELi8EEEvPT_NS1_25CatArrInputTensorMetadataIS5_T0_XT2_EXT3_EEENS1_16TensorSizeStrideIS8_Lj4EEEiS8_:
	.zero		3120


//--------------------- .nv.constant2._ZN2at6native40_GLOBAL__N__2351210d_8_Shape_cu_49f7391c35CatArrayBatchedCopy_alignedK_contigINS1_10OpaqueTypeILj2EEEjLi1ELi128ELi1ELi16EEEvPT_NS1_25CatArrInputTensorMetadataIS5_T0_XT2_EXT3_EEENS1_16TensorSizeStrideIS8_Lj4EEEiS8_ --------------------------
	.section	.nv.constant2._ZN2at6native40_GLOBAL__N__2351210d_8_Shape_cu_49f7391c35CatArrayBatchedCopy_alignedK_contigINS1_10OpaqueTypeILj2EEEjLi1ELi128ELi1ELi16EEEvPT_NS1_25CatArrInputTensorMetadataIS5_T0_XT2_EXT3_EEENS1_16TensorSizeStrideIS8_Lj4EEEiS8_,"a",@progbits
	.sectionflags	@""
	.align	4
.nv.constant2._ZN2at6native40_GLOBAL__N__2351210d_8_Shape_cu_49f7391c35CatArrayBatchedCopy_alignedK_contigINS1_10OpaqueTypeILj2EEEjLi1ELi128ELi1ELi16EEEvPT_NS1_25CatArrInputTensorMetadataIS5_T0_XT2_EXT3_EEENS1_16TensorSizeStrideIS8_Lj4EEEiS8_:
        /*0000*/ 	.byte	0x08, 0x00, 0x00, 0x00, 0x00, 0x00, 0x00, 0x00


//--------------------- .nv.constant0._ZN2at6native40_GLOBAL__N__2351210d_8_Shape_cu_49f7391c35CatArrayBatchedCopy_alignedK_contigINS1_10OpaqueTypeILj2EEEjLi1ELi128ELi1ELi16EEEvPT_NS1_25CatArrInputTensorMetadataIS5_T0_XT2_EXT3_EEENS1_16TensorSizeStrideIS8_Lj4EEEiS8_ --------------------------
	.section	.nv.constant0._ZN2at6native40_GLOBAL__N__2351210d_8_Shape_cu_49f7391c35CatArrayBatchedCopy_alignedK_contigINS1_10OpaqueTypeILj2EEEjLi1ELi128ELi1ELi16EEEvPT_NS1_25CatArrInputTensorMetadataIS5_T0_XT2_EXT3_EEENS1_16TensorSizeStrideIS8_Lj4EEEiS8_,"a",@progbits
	.sectionflags	@""
	.align	4
.nv.constant0._ZN2at6native40_GLOBAL__N__2351210d_8_Shape_cu_49f7391c35CatArrayBatchedCopy_alignedK_contigINS1_10OpaqueTypeILj2EEEjLi1ELi128ELi1ELi16EEEvPT_NS1_25CatArrInputTensorMetadataIS5_T0_XT2_EXT3_EEENS1_16TensorSizeStrideIS8_Lj4EEEiS8_:
	.zero		3120


//--------------------- .nv.constant2._ZN2at6native40_GLOBAL__N__2351210d_8_Shape_cu_49f7391c30CatArrayBatchedCopy_vectorizedINS1_10OpaqueTypeILj2EEEjLi1ELi128ELi1ELi16ELi8EEEvPcNS1_25CatArrInputTensorMetadataIT_T0_XT2_EXT3_EEENS1_16TensorSizeStrideIS8_Lj4EEEiS8_ --------------------------
	.section	.nv.constant2._ZN2at6native40_GLOBAL__N__2351210d_8_Shape_cu_49f7391c30CatArrayBatchedCopy_vectorizedINS1_10OpaqueTypeILj2EEEjLi1ELi128ELi1ELi16ELi8EEEvPcNS1_25CatArrInputTensorMetadataIT_T0_XT2_EXT3_EEENS1_16TensorSizeStrideIS8_Lj4EEEiS8_,"a",@progbits
	.sectionflags	@""
	.align	4
.nv.constant2._ZN2at6native40_GLOBAL__N__2351210d_8_Shape_cu_49f7391c30CatArrayBatchedCopy_vectorizedINS1_10OpaqueTypeILj2EEEjLi1ELi128ELi1ELi16ELi8EEEvPcNS1_25CatArrInputTensorMetadataIT_T0_XT2_EXT3_EEENS1_16TensorSizeStrideIS8_Lj4EEEiS8_:
        /*0000*/ 	.byte	0x08, 0x00, 0x00, 0x00, 0x00, 0x00, 0x00, 0x00


//--------------------- .nv.constant0._ZN2at6native40_GLOBAL__N__2351210d_8_Shape_cu_49f7391c30CatArrayBatchedCopy_vectorizedINS1_10OpaqueTypeILj2EEEjLi1ELi128ELi1ELi16ELi8EEEvPcNS1_25CatArrInputTensorMetadataIT_T0_XT2_EXT3_EEENS1_16TensorSizeStrideIS8_Lj4EEEiS8_ --------------------------
	.section	.nv.constant0._ZN2at6native40_GLOBAL__N__2351210d_8_Shape_cu_49f7391c30CatArrayBatchedCopy_vectorizedINS1_10OpaqueTypeILj2EEEjLi1ELi128ELi1ELi16ELi8EEEvPcNS1_25CatArrInputTensorMetadataIT_T0_XT2_EXT3_EEENS1_16TensorSizeStrideIS8_Lj4EEEiS8_,"a",@progbits
	.sectionflags	@""
	.align	4
.nv.constant0._ZN2at6native40_GLOBAL__N__2351210d_8_Shape_cu_49f7391c30CatArrayBatchedCopy_vectorizedINS1_10OpaqueTypeILj2EEEjLi1ELi128ELi1ELi16ELi8EEEvPcNS1_25CatArrInputTensorMetadataIT_T0_XT2_EXT3_EEENS1_16TensorSizeStrideIS8_Lj4EEEiS8_:
	.zero		3120


//--------------------- .nv.constant2._ZN2at6native40_GLOBAL__N__2351210d_8_Shape_cu_49f7391c19CatArrayBatchedCopyINS1_10OpaqueTypeILj1EEEjLi4ELi128ELi1EEEvPT_NS1_25CatArrInputTensorMetadataIS5_T0_XT2_EXT3_EEENS1_16TensorSizeStrideIS8_Lj4EEEiS8_ --------------------------
	.section	.nv.constant2._ZN2at6native40_GLOBAL__N__2351210d_8_Shape_cu_49f7391c19CatArrayBatchedCopyINS1_10OpaqueTypeILj1EEEjLi4ELi128ELi1EEEvPT_NS1_25CatArrInputTensorMetadataIS5_T0_XT2_EXT3_EEENS1_16TensorSizeStrideIS8_Lj4EEEiS8_,"a",@progbits
	.sectionflags	@""
	.align	4
.nv.constant2._ZN2at6native40_GLOBAL__N__2351210d_8_Shape_cu_49f7391c19CatArrayBatchedCopyINS1_10OpaqueTypeILj1EEEjLi4ELi128ELi1EEEvPT_NS1_25CatArrInputTensorMetadataIS5_T0_XT2_EXT3_EEENS1_16TensorSizeStrideIS8_Lj4EEEiS8_:
        /*0000*/ 	.byte	0x08, 0x00, 0x00, 0x00, 0x00, 0x00, 0x00, 0x00


//--------------------- .nv.constant0._ZN2at6native40_GLOBAL__N__2351210d_8_Shape_cu_49f7391c19CatArrayBatchedCopyINS1_10OpaqueTypeILj1EEEjLi4ELi128ELi1EEEvPT_NS1_25CatArrInputTensorMetadataIS5_T0_XT2_EXT3_EEENS1_16TensorSizeStrideIS8_Lj4EEEiS8_ --------------------------
	.section	.nv.constant0._ZN2at6native40_GLOBAL__N__2351210d_8_Shape_cu_49f7391c19CatArrayBatchedCopyINS1_10OpaqueTypeILj1EEEjLi4ELi128ELi1EEEvPT_NS1_25CatArrInputTensorMetadataIS5_T0_XT2_EXT3_EEENS1_16TensorSizeStrideIS8_Lj4EEEiS8_,"a",@progbits
	.sectionflags	@""
	.align	4
.nv.constant0._ZN2at6native40_GLOBAL__N__2351210d_8_Shape_cu_49f7391c19CatArrayBatchedCopyINS1_10OpaqueTypeILj1EEEjLi4ELi128ELi1EEEvPT_NS1_25CatArrInputTensorMetadataIS5_T0_XT2_EXT3_EEENS1_16TensorSizeStrideIS8_Lj4EEEiS8_:
	.zero		3120


//--------------------- .nv.constant2._ZN2at6native40_GLOBAL__N__2351210d_8_Shape_cu_49f7391c26CatArrayBatchedCopy_contigINS1_10OpaqueTypeILj1EEEjLi4ELi128ELi1EEEvPT_NS1_25CatArrInputTensorMetadataIS5_T0_XT2_EXT3_EEENS1_16TensorSizeStrideIS8_Lj4EEEiS8_ --------------------------
	.section	.nv.constant2._ZN2at6native40_GLOBAL__N__2351210d_8_Shape_cu_49f7391c26CatArrayBatchedCopy_contigINS1_10OpaqueTypeILj1EEEjLi4ELi128ELi1EEEvPT_NS1_25CatArrInputTensorMetadataIS5_T0_XT2_EXT3_EEENS1_16TensorSizeStrideIS8_Lj4EEEiS8_,"a",@progbits
	.sectionflags	@""
	.align	4
.nv.constant2._ZN2at6native40_GLOBAL__N__2351210d_8_Shape_cu_49f7391c26CatArrayBatchedCopy_contigINS1_10OpaqueTypeILj1EEEjLi4ELi128ELi1EEEvPT_NS1_25CatArrInputTensorMetadataIS5_T0_XT2_EXT3_EEENS1_16TensorSizeStrideIS8_Lj4EEEiS8_:
        /*0000*/ 	.byte	0x08, 0x00, 0x00, 0x00, 0x00, 0x00, 0x00, 0x00


//--------------------- .nv.constant0._ZN2at6native40_GLOBAL__N__2351210d_8_Shape_cu_49f7391c26CatArrayBatchedCopy_contigINS1_10OpaqueTypeILj1EEEjLi4ELi128ELi1EEEvPT_NS1_25CatArrInputTensorMetadataIS5_T0_XT2_EXT3_EEENS1_16TensorSizeStrideIS8_Lj4EEEiS8_ --------------------------
	.section	.nv.constant0._ZN2at6native40_GLOBAL__N__2351210d_8_Shape_cu_49f7391c26CatArrayBatchedCopy_contigINS1_10OpaqueTypeILj1EEEjLi4ELi128ELi1EEEvPT_NS1_25CatArrInputTensorMetadataIS5_T0_XT2_EXT3_EEENS1_16TensorSizeStrideIS8_Lj4EEEiS8_,"a",@progbits
	.sectionflags	@""
	.align	4
.nv.constant0._ZN2at6native40_GLOBAL__N__2351210d_8_Shape_cu_49f7391c26CatArrayBatchedCopy_contigINS1_10OpaqueTypeILj1EEEjLi4ELi128ELi1EEEvPT_NS1_25CatArrInputTensorMetadataIS5_T0_XT2_EXT3_EEENS1_16TensorSizeStrideIS8_Lj4EEEiS8_:
	.zero		3120


//--------------------- .nv.constant2._ZN2at6native40_GLOBAL__N__2351210d_8_Shape_cu_49f7391c35CatArrayBatchedCopy_alignedK_contigINS1_10OpaqueTypeILj1EEEjLi4ELi128ELi1ELi8EEEvPT_NS1_25CatArrInputTensorMetadataIS5_T0_XT2_EXT3_EEENS1_16TensorSizeStrideIS8_Lj4EEEiS8_ --------------------------
	.section	.nv.constant2._ZN2at6native40_GLOBAL__N__2351210d_8_Shape_cu_49f7391c35CatArrayBatchedCopy_alignedK_contigINS1_10OpaqueTypeILj1EEEjLi4ELi128ELi1ELi8EEEvPT_NS1_25CatArrInputTensorMetadataIS5_T0_XT2_EXT3_EEENS1_16TensorSizeStrideIS8_Lj4EEEiS8_,"a",@progbits
	.sectionflags	@""
	.align	4
.nv.constant2._ZN2at6native40_GLOBAL__N__2351210d_8_Shape_cu_49f7391c35CatArrayBatchedCopy_alignedK_contigINS1_10OpaqueTypeILj1EEEjLi4ELi128ELi1ELi8EEEvPT_NS1_25CatArrInputTensorMetadataIS5_T0_XT2_EXT3_EEENS1_16TensorSizeStrideIS8_Lj4EEEiS8_:
        /*0000*/ 	.byte	0x08, 0x00, 0x00, 0x00, 0x00, 0x00, 0x00, 0x00


//--------------------- .nv.constant0._ZN2at6native40_GLOBAL__N__2351210d_8_Shape_cu_49f7391c35CatArrayBatchedCopy_alignedK_contigINS1_10OpaqueTypeILj1EEEjLi4ELi128ELi1ELi8EEEvPT_NS1_25CatArrInputTensorMetadataIS5_T0_XT2_EXT3_EEENS1_16TensorSizeStrideIS8_Lj4EEEiS8_ --------------------------
	.section	.nv.constant0._ZN2at6native40_GLOBAL__N__2351210d_8_Shape_cu_49f7391c35CatArrayBatchedCopy_alignedK_contigINS1_10OpaqueTypeILj1EEEjLi4ELi128ELi1ELi8EEEvPT_NS1_25CatArrInputTensorMetadataIS5_T0_XT2_EXT3_EEENS1_16TensorSizeStrideIS8_Lj4EEEiS8_,"a",@progbits
	.sectionflags	@""
	.align	4
.nv.constant0._ZN2at6native40_GLOBAL__N__2351210d_8_Shape_cu_49f7391c35CatArrayBatchedCopy_alignedK_contigINS1_10OpaqueTypeILj1EEEjLi4ELi128ELi1ELi8EEEvPT_NS1_25CatArrInputTensorMetadataIS5_T0_XT2_EXT3_EEENS1_16TensorSizeStrideIS8_Lj4EEEiS8_:
	.zero		3120


//--------------------- .nv.constant2._ZN2at6native40_GLOBAL__N__2351210d_8_Shape_cu_49f7391c35CatArrayBatchedCopy_alignedK_contigINS1_10OpaqueTypeILj1EEEjLi4ELi128ELi1ELi16EEEvPT_NS1_25CatArrInputTensorMetadataIS5_T0_XT2_EXT3_EEENS1_16TensorSizeStrideIS8_Lj4EEEiS8_ --------------------------
	.section	.nv.constant2._ZN2at6native40_GLOBAL__N__2351210d_8_Shape_cu_49f7391c35CatArrayBatchedCopy_alignedK_contigINS1_10OpaqueTypeILj1EEEjLi4ELi128ELi1ELi16EEEvPT_NS1_25CatArrInputTensorMetadataIS5_T0_XT2_EXT3_EEENS1_16TensorSizeStrideIS8_Lj4EEEiS8_,"a",@progbits
	.sectionflags	@""
	.align	4
.nv.constant2._ZN2at6native40_GLOBAL__N__2351210d_8_Shape_cu_49f7391c35CatArrayBatchedCopy_alignedK_contigINS1_10OpaqueTypeILj1EEEjLi4ELi128ELi1ELi16EEEvPT_NS1_25CatArrInputTensorMetadataIS5_T0_XT2_EXT3_EEENS1_16TensorSizeStrideIS8_Lj4EEEiS8_:
        /*0000*/ 	.byte	0x08, 0x00, 0x00, 0x00, 0x00, 0x00, 0x00, 0x00


//--------------------- .nv.constant0._ZN2at6native40_GLOBAL__N__2351210d_8_Shape_cu_49f7391c35CatArrayBatchedCopy_alignedK_contigINS1_10OpaqueTypeILj1EEEjLi4ELi128ELi1ELi16EEEvPT_NS1_25CatArrInputTensorMetadataIS5_T0_XT2_EXT3_EEENS1_16TensorSizeStrideIS8_Lj4EEEiS8_ --------------------------
	.section	.nv.constant0._ZN2at6native40_GLOBAL__N__2351210d_8_Shape_cu_49f7391c35CatArrayBatchedCopy_alignedK_contigINS1_10OpaqueTypeILj1EEEjLi4ELi128ELi1ELi16EEEvPT_NS1_25CatArrInputTensorMetadataIS5_T0_XT2_EXT3_EEENS1_16TensorSizeStrideIS8_Lj4EEEiS8_,"a",@progbits
	.sectionflags	@""
	.align	4
.nv.constant0._ZN2at6native40_GLOBAL__N__2351210d_8_Shape_cu_49f7391c35CatArrayBatchedCopy_alignedK_contigINS1_10OpaqueTypeILj1EEEjLi4ELi128ELi1ELi16EEEvPT_NS1_25CatArrInputTensorMetadataIS5_T0_XT2_EXT3_EEENS1_16TensorSizeStrideIS8_Lj4EEEiS8_:
	.zero		3120


//--------------------- .nv.constant2._ZN2at6native40_GLOBAL__N__2351210d_8_Shape_cu_49f7391c30CatArrayBatchedCopy_vectorizedINS1_10OpaqueTypeILj1EEEjLi4ELi128ELi1ELi16ELi16EEEvPcNS1_25CatArrInputTensorMetadataIT_T0_XT2_EXT3_EEENS1_16TensorSizeStrideIS8_Lj4EEEiS8_ --------------------------
	.section	.nv.constant2._ZN2at6native40_GLOBAL__N__2351210d_8_Shape_cu_49f7391c30CatArrayBatchedCopy_vectorizedINS1_10OpaqueTypeILj1EEEjLi4ELi128ELi1ELi16ELi16EEEvPcNS1_25CatArrInputTensorMetadataIT_T0_XT2_EXT3_EEENS1_16TensorSizeStrideIS8_Lj4EEEiS8_,"a",@progbits
	.sectionflags	@""
	.align	4
.nv.constant2._ZN2at6native40_GLOBAL__N__2351210d_8_Shape_cu_49f7391c30CatArrayBatchedCopy_vectorizedINS1_10OpaqueTypeILj1EEEjLi4ELi128ELi1ELi16ELi16EEEvPcNS1_25CatArrInputTensorMetadataIT_T0_XT2_EXT3_EEENS1_16TensorSizeStrideIS8_Lj4EEEiS8_:
        /*0000*/ 	.byte	0x08, 0x00, 0x00, 0x00, 0x00, 0x00, 0x00, 0x00


//--------------------- .nv.constant0._ZN2at6native40_GLOBAL__N__2351210d_8_Shape_cu_49f7391c30CatArrayBatchedCopy_vectorizedINS1_10OpaqueTypeILj1EEEjLi4ELi128ELi1ELi16ELi16EEEvPcNS1_25CatArrInputTensorMetadataIT_T0_XT2_EXT3_EEENS1_16TensorSizeStrideIS8_Lj4EEEiS8_ --------------------------
	.section	.nv.constant0._ZN2at6native40_GLOBAL__N__2351210d_8_Shape_cu_49f7391c30CatArrayBatchedCopy_vectorizedINS1_10OpaqueTypeILj1EEEjLi4ELi128ELi1ELi16ELi16EEEvPcNS1_25CatArrInputTensorMetadataIT_T0_XT2_EXT3_EEENS1_16TensorSizeStrideIS8_Lj4EEEiS8_,"a",@progbits
	.sectionflags	@""
	.align	4
.nv.constant0._ZN2at6native40_GLOBAL__N__2351210d_8_Shape_cu_49f7391c30CatArrayBatchedCopy_vectorizedINS1_10OpaqueTypeILj1EEEjLi4ELi128ELi1ELi16ELi16EEEvPcNS1_25CatArrInputTensorMetadataIT_T0_XT2_EXT3_EEENS1_16TensorSizeStrideIS8_Lj4EEEiS8_:
	.zero		3120


//--------------------- .nv.constant2._ZN2at6native40_GLOBAL__N__2351210d_8_Shape_cu_49f7391c19CatArrayBatchedCopyINS1_10OpaqueTypeILj1EEEjLi3ELi128ELi1EEEvPT_NS1_25CatArrInputTensorMetadataIS5_T0_XT2_EXT3_EEENS1_16TensorSizeStrideIS8_Lj4EEEiS8_ --------------------------
	.section	.nv.constant2._ZN2at6native40_GLOBAL__N__2351210d_8_Shape_cu_49f7391c19CatArrayBatchedCopyINS1_10OpaqueTypeILj1EEEjLi3ELi128ELi1EEEvPT_NS1_25CatArrInputTensorMetadataIS5_T0_XT2_EXT3_EEENS1_16TensorSizeStrideIS8_Lj4EEEiS8_,"a",@progbits
	.sectionflags	@""
	.align	4
.nv.constant2._ZN2at6native40_GLOBAL__N__2351210d_8_Shape_cu_49f7391c19CatArrayBatchedCopyINS1_10OpaqueTypeILj1EEEjLi3ELi128ELi1EEEvPT_NS1_25CatArrInputTensorMetadataIS5_T0_XT2_EXT3_EEENS1_16TensorSizeStrideIS8_Lj4EEEiS8_:
        /*0000*/ 	.byte	0x08, 0x00, 0x00, 0x00, 0x00, 0x00, 0x00, 0x00


//--------------------- .nv.constant0._ZN2at6native40_GLOBAL__N__2351210d_8_Shape_cu_49f7391c19CatArrayBatchedCopyINS1_10OpaqueTypeILj1EEEjLi3ELi128ELi1EEEvPT_NS1_25CatArrInputTensorMetadataIS5_T0_XT2_EXT3_EEENS1_16TensorSizeStrideIS8_Lj4EEEiS8_ --------------------------
	.section	.nv.constant0._ZN2at6native40_GLOBAL__N__2351210d_8_Shape_cu_49f7391c19CatArrayBatchedCopyINS1_10OpaqueTypeILj1EEEjLi3ELi128ELi1EEEvPT_NS1_25CatArrInputTensorMetadataIS5_T0_XT2_EXT3_EEENS1_16TensorSizeStrideIS8_Lj4EEEiS8_,"a",@progbits
	.sectionflags	@""
	.align	4
.nv.constant0._ZN2at6native40_GLOBAL__N__2351210d_8_Shape_cu_49f7391c19CatArrayBatchedCopyINS1_10OpaqueTypeILj1EEEjLi3ELi128ELi1EEEvPT_NS1_25CatArrInputTensorMetadataIS5_T0_XT2_EXT3_EEENS1_16TensorSizeStrideIS8_Lj4EEEiS8_:
	.zero		3120


//--------------------- .nv.constant2._ZN2at6native40_GLOBAL__N__2351210d_8_Shape_cu_49f7391c26CatArrayBatchedCopy_contigINS1_10OpaqueTypeILj1EEEjLi3ELi128ELi1EEEvPT_NS1_25CatArrInputTensorMetadataIS5_T0_XT2_EXT3_EEENS1_16TensorSizeStrideIS8_Lj4EEEiS8_ --------------------------
	.section	.nv.constant2._ZN2at6native40_GLOBAL__N__2351210d_8_Shape_cu_49f7391c26CatArrayBatchedCopy_contigINS1_10OpaqueTypeILj1EEEjLi3ELi128ELi1EEEvPT_NS1_25CatArrInputTensorMetadataIS5_T0_XT2_EXT3_EEENS1_16TensorSizeStrideIS8_Lj4EEEiS8_,"a",@progbits
	.sectionflags	@""
	.align	4
.nv.constant2._ZN2at6native40_GLOBAL__N__2351210d_8_Shape_cu_49f7391c26CatArrayBatchedCopy_contigINS1_10OpaqueTypeILj1EEEjLi3ELi128ELi1EEEvPT_NS1_25CatArrInputTensorMetadataIS5_T0_XT2_EXT3_EEENS1_16TensorSizeStrideIS8_Lj4EEEiS8_:
        /*0000*/ 	.byte	0x08, 0x00, 0x00, 0x00, 0x00, 0x00, 0x00, 0x00


//--------------------- .nv.constant0._ZN2at6native40_GLOBAL__N__2351210d_8_Shape_cu_49f7391c26CatArrayBatchedCopy_contigINS1_10OpaqueTypeILj1EEEjLi3ELi128ELi1EEEvPT_NS1_25CatArrInputTensorMetadataIS5_T0_XT2_EXT3_EEENS1_16TensorSizeStrideIS8_Lj4EEEiS8_ --------------------------
	.section	.nv.constant0._ZN2at6native40_GLOBAL__N__2351210d_8_Shape_cu_49f7391c26CatArrayBatchedCopy_contigINS1_10OpaqueTypeILj1EEEjLi3ELi128ELi1EEEvPT_NS1_25CatArrInputTensorMetadataIS5_T0_XT2_EXT3_EEENS1_16TensorSizeStrideIS8_Lj4EEEiS8_,"a",@progbits
	.sectionflags	@""
	.align	4
.nv.constant0._ZN2at6native40_GLOBAL__N__2351210d_8_Shape_cu_49f7391c26CatArrayBatchedCopy_contigINS1_10OpaqueTypeILj1EEEjLi3ELi128ELi1EEEvPT_NS1_25CatArrInputTensorMetadataIS5_T0_XT2_EXT3_EEENS1_16TensorSizeStrideIS8_Lj4EEEiS8_:
	.zero		3120


//--------------------- .nv.constant2._ZN2at6native40_GLOBAL__N__2351210d_8_Shape_cu_49f7391c35CatArrayBatchedCopy_alignedK_contigINS1_10OpaqueTypeILj1EEEjLi3ELi128ELi1ELi8EEEvPT_NS1_25CatArrInputTensorMetadataIS5_T0_XT2_EXT3_EEENS1_16TensorSizeStrideIS8_Lj4EEEiS8_ --------------------------
	.section	.nv.constant2._ZN2at6native40_GLOBAL__N__2351210d_8_Shape_cu_49f7391c35CatArrayBatchedCopy_alignedK_contigINS1_10OpaqueTypeILj1EEEjLi3ELi128ELi1ELi8EEEvPT_NS1_25CatArrInputTensorMetadataIS5_T0_XT2_EXT3_EEENS1_16TensorSizeStrideIS8_Lj4EEEiS8_,"a",@progbits
	.sectionflags	@""
	.align	4
.nv.constant2._ZN2at6native40_GLOBAL__N__2351210d_8_Shape_cu_49f7391c35CatArrayBatchedCopy_alignedK_contigINS1_10OpaqueTypeILj1EEEjLi3ELi128ELi1ELi8EEEvPT_NS1_25CatArrInputTensorMetadataIS5_T0_XT2_EXT3_EEENS1_16TensorSizeStrideIS8_Lj4EEEiS8_:
        /*0000*/ 	.byte	0x08, 0x00, 0x00, 0x00, 0x00, 0x00, 0x00, 0x00


//--------------------- .nv.constant0._ZN2at6native40_GLOBAL__N__2351210d_8_Shape_cu_49f7391c35CatArrayBatchedCopy_alignedK_contigINS1_10OpaqueTypeILj1EEEjLi3ELi128ELi1ELi8EEEvPT_NS1_25CatArrInputTensorMetadataIS5_T0_XT2_EXT3_EEENS1_16TensorSizeStrideIS8_Lj4EEEiS8_ --------------------------
	.section	.nv.constant0._ZN2at6native40_GLOBAL__N__2351210d_8_Shape_cu_49f7391c35CatArrayBatchedCopy_alignedK_contigINS1_10OpaqueTypeILj1EEEjLi3ELi128ELi1ELi8EEEvPT_NS1_25CatArrInputTensorMetadataIS5_T0_XT2_EXT3_EEENS1_16TensorSizeStrideIS8_Lj4EEEiS8_,"a",@progbits
	.sectionflags	@""
	.align	4
.nv.constant0._ZN2at6native40_GLOBAL__N__2351210d_8_Shape_cu_49f7391c35CatArrayBatchedCopy_alignedK_contigINS1_10OpaqueTypeILj1EEEjLi3ELi128ELi1ELi8EEEvPT_NS1_25CatArrInputTensorMetadataIS5_T0_XT2_EXT3_EEENS1_16TensorSizeStrideIS8_Lj4EEEiS8_:
	.zero		3120


//--------------------- .nv.constant2._ZN2at6native40_GLOBAL__N__2351210d_8_Shape_cu_49f7391c35CatArrayBatchedCopy_alignedK_contigINS1_10OpaqueTypeILj1EEEjLi3ELi128ELi1ELi16EEEvPT_NS1_25CatArrInputTensorMetadataIS5_T0_XT2_EXT3_EEENS1_16TensorSizeStrideIS8_Lj4EEEiS8_ --------------------------
	.section	.nv.constant2._ZN2at6native40_GLOBAL__N__2351210d_8_Shape_cu_49f7391c35CatArrayBatchedCopy_alignedK_contigINS1_10OpaqueTypeILj1EEEjLi3ELi128ELi1ELi16EEEvPT_NS1_25CatArrInputTensorMetadataIS5_T0_XT2_EXT3_EEENS1_16TensorSizeStrideIS8_Lj4EEEiS8_,"a",@progbits
	.sectionflags	@""
	.align	4
.nv.constant2._ZN2at6native40_GLOBAL__N__2351210d_8_Shape_cu_49f7391c35CatArrayBatchedCopy_alignedK_contigINS1_10OpaqueTypeILj1EEEjLi3ELi128ELi1ELi16EEEvPT_NS1_25CatArrInputTensorMetadataIS5_T0_XT2_EXT3_EEENS1_16TensorSizeStrideIS8_Lj4EEEiS8_:
        /*0000*/ 	.byte	0x08, 0x00, 0x00, 0x00, 0x00, 0x00, 0x00, 0x00


//--------------------- .nv.constant0._ZN2at6native40_GLOBAL__N__2351210d_8_Shape_cu_49f7391c35CatArrayBatchedCopy_alignedK_contigINS1_10OpaqueTypeILj1EEEjLi3ELi128ELi1ELi16EEEvPT_NS1_25CatArrInputTensorMetadataIS5_T0_XT2_EXT3_EEENS1_16TensorSizeStrideIS8_Lj4EEEiS8_ --------------------------
	.section	.nv.constant0._ZN2at6native40_GLOBAL__N__2351210d_8_Shape_cu_49f7391c35CatArrayBatchedCopy_alignedK_contigINS1_10OpaqueTypeILj1EEEjLi3ELi128ELi1ELi16EEEvPT_NS1_25CatArrInputTensorMetadataIS5_T0_XT2_EXT3_EEENS1_16TensorSizeStrideIS8_Lj4EEEiS8_,"a",@progbits
	.sectionflags	@""
	.align	4
.nv.constant0._ZN2at6native40_GLOBAL__N__2351210d_8_Shape_cu_49f7391c35CatArrayBatchedCopy_alignedK_contigINS1_10OpaqueTypeILj1EEEjLi3ELi128ELi1ELi16EEEvPT_NS1_25CatArrInputTensorMetadataIS5_T0_XT2_EXT3_EEENS1_16TensorSizeStrideIS8_Lj4EEEiS8_:
	.zero		3120


//--------------------- .nv.constant2._ZN2at6native40_GLOBAL__N__2351210d_8_Shape_cu_49f7391c30CatArrayBatchedCopy_vectorizedINS1_10OpaqueTypeILj1EEEjLi3ELi128ELi1ELi16ELi16EEEvPcNS1_25CatArrInputTensorMetadataIT_T0_XT2_EXT3_EEENS1_16TensorSizeStrideIS8_Lj4EEEiS8_ --------------------------
	.section	.nv.constant2._ZN2at6native40_GLOBAL__N__2351210d_8_Shape_cu_49f7391c30CatArrayBatchedCopy_vectorizedINS1_10OpaqueTypeILj1EEEjLi3ELi128ELi1ELi16ELi16EEEvPcNS1_25CatArrInputTensorMetadataIT_T0_XT2_EXT3_EEENS1_16TensorSizeStrideIS8_Lj4EEEiS8_,"a",@progbits
	.sectionflags	@""
	.align	4
.nv.constant2._ZN2at6native40_GLOBAL__N__2351210d_8_Shape_cu_49f7391c30CatArrayBatchedCopy_vectorizedINS1_10OpaqueTypeILj1EEEjLi3ELi128ELi1ELi16ELi16EEEvPcNS1_25CatArrInputTensorMetadataIT_T0_XT2_EXT3_EEENS1_16TensorSizeStrideIS8_Lj4EEEiS8_:
        /*0000*/ 	.byte	0x08, 0x00, 0x00, 0x00, 0x00, 0x00, 0x00, 0x00


//--------------------- .nv.constant0._ZN2at6native40_GLOBAL__N__2351210d_8_Shape_cu_49f7391c30CatArrayBatchedCopy_vectorizedINS1_10OpaqueTypeILj1EEEjLi3ELi128ELi1ELi16ELi16EEEvPcNS1_25CatArrInputTensorMetadataIT_T0_XT2_EXT3_EEENS1_16TensorSizeStrideIS8_Lj4EEEiS8_ --------------------------
	.section	.nv.constant0._ZN2at6native40_GLOBAL__N__2351210d_8_Shape_cu_49f7391c30CatArrayBatchedCopy_vectorizedINS1_10OpaqueTypeILj1EEEjLi3ELi128ELi1ELi16ELi16EEEvPcNS1_25CatArrInputTensorMetadataIT_T0_XT2_EXT3_EEENS1_16TensorSizeStrideIS8_Lj4EEEiS8_,"a",@progbits
	.sectionflags	@""
	.align	4
.nv.constant0._ZN2at6native40_GLOBAL__N__2351210d_8_Shape_cu_49f7391c30CatArrayBatchedCopy_vectorizedINS1_10OpaqueTypeILj1EEEjLi3ELi128ELi1ELi16ELi16EEEvPcNS1_25CatArrInputTensorMetadataIT_T0_XT2_EXT3_EEENS1_16TensorSizeStrideIS8_Lj4EEEiS8_:
	.zero		3120


//--------------------- .nv.constant2._ZN2at6native40_GLOBAL__N__2351210d_8_Shape_cu_49f7391c19CatArrayBatchedCopyINS1_10OpaqueTypeILj1EEEjLi2ELi128ELi1EEEvPT_NS1_25CatArrInputTensorMetadataIS5_T0_XT2_EXT3_EEENS1_16TensorSizeStrideIS8_Lj4EEEiS8_ --------------------------
	.section	.nv.constant2._ZN2at6native40_GLOBAL__N__2351210d_8_Shape_cu_49f7391c19CatArrayBatchedCopyINS1_10OpaqueTypeILj1EEEjLi2ELi128ELi1EEEvPT_NS1_25CatArrInputTensorMetadataIS5_T0_XT2_EXT3_EEENS1_16TensorSizeStrideIS8_Lj4EEEiS8_,"a",@progbits
	.sectionflags	@""
	.align	4
.nv.constant2._ZN2at6native40_GLOBAL__N__2351210d_8_Shape_cu_49f7391c19CatArrayBatchedCopyINS1_10OpaqueTypeILj1EEEjLi2ELi128ELi1EEEvPT_NS1_25CatArrInputTensorMetadataIS5_T0_XT2_EXT3_EEENS1_16TensorSizeStrideIS8_Lj4EEEiS8_:
        /*0000*/ 	.byte	0x08, 0x00, 0x00, 0x00, 0x00, 0x00, 0x00, 0x00


//--------------------- .nv.constant0._ZN2at6native40_GLOBAL__N__2351210d_8_Shape_cu_49f7391c19CatArrayBatchedCopyINS1_10OpaqueTypeILj1EEEjLi2ELi128ELi1EEEvPT_NS1_25CatArrInputTensorMetadataIS5_T0_XT2_EXT3_EEENS1_16TensorSizeStrideIS8_Lj4EEEiS8_ --------------------------
	.section	.nv.constant0._ZN2at6native40_GLOBAL__N__2351210d_8_Shape_cu_49f7391c19CatArrayBatchedCopyINS1_10OpaqueTypeILj1EEEjLi2ELi128ELi1EEEvPT_NS1_25CatArrInputTensorMetadataIS5_T0_XT2_EXT3_EEENS1_16TensorSizeStrideIS8_Lj4EEEiS8_,"a",@progbits
	.sectionflags	@""
	.align	4
.nv.constant0._ZN2at6native40_GLOBAL__N__2351210d_8_Shape_cu_49f7391c19CatArrayBatchedCopyINS1_10OpaqueTypeILj1EEEjLi2ELi128ELi1EEEvPT_NS1_25CatArrInputTensorMetadataIS5_T0_XT2_EXT3_EEENS1_16TensorSizeStrideIS8_Lj4EEEiS8_:
	.zero		3120


//--------------------- .nv.constant2._ZN2at6native40_GLOBAL__N__2351210d_8_Shape_cu_49f7391c26CatArrayBatchedCopy_contigINS1_10OpaqueTypeILj1EEEjLi2ELi128ELi1EEEvPT_NS1_25CatArrInputTensorMetadataIS5_T0_XT2_EXT3_EEENS1_16TensorSizeStrideIS8_Lj4EEEiS8_ --------------------------
	.section	.nv.constant2._ZN2at6native40_GLOBAL__N__2351210d_8_Shape_cu_49f7391c26CatArrayBatchedCopy_contigINS1_10OpaqueTypeILj1EEEjLi2ELi128ELi1EEEvPT_NS1_25CatArrInputTensorMetadataIS5_T0_XT2_EXT3_EEENS1_16TensorSizeStrideIS8_Lj4EEEiS8_,"a",@progbits
	.sectionflags	@""
	.align	4
.nv.constant2._ZN2at6native40_GLOBAL__N__2351210d_8_Shape_cu_49f7391c26CatArrayBatchedCopy_contigINS1_10OpaqueTypeILj1EEEjLi2ELi128ELi1EEEvPT_NS1_25CatArrInputTensorMetadataIS5_T0_XT2_EXT3_EEENS1_16TensorSizeStrideIS8_Lj4EEEiS8_:
        /*0000*/ 	.byte	0x08, 0x00, 0x00, 0x00, 0x00, 0x00, 0x00, 0x00


//--------------------- .nv.constant0._ZN2at6native40_GLOBAL__N__2351210d_8_Shape_cu_49f7391c26CatArrayBatchedCopy_contigINS1_10OpaqueTypeILj1EEEjLi2ELi128ELi1EEEvPT_NS1_25CatArrInputTensorMetadataIS5_T0_XT2_EXT3_EEENS1_16TensorSizeStrideIS8_Lj4EEEiS8_ --------------------------
	.section	.nv.constant0._ZN2at6native40_GLOBAL__N__2351210d_8_Shape_cu_49f7391c26CatArrayBatchedCopy_contigINS1_10OpaqueTypeILj1EEEjLi2ELi128ELi1EEEvPT_NS1_25CatArrInputTensorMetadataIS5_T0_XT2_EXT3_EEENS1_16TensorSizeStrideIS8_Lj4EEEiS8_,"a",@progbits
	.sectionflags	@""
	.align	4
.nv.constant0._ZN2at6native40_GLOBAL__N__2351210d_8_Shape_cu_49f7391c26CatArrayBatchedCopy_contigINS1_10OpaqueTypeILj1EEEjLi2ELi128ELi1EEEvPT_NS1_25CatArrInputTensorMetadataIS5_T0_XT2_EXT3_EEENS1_16TensorSizeStrideIS8_Lj4EEEiS8_:
	.zero		3120


//--------------------- .nv.constant2._ZN2at6native40_GLOBAL__N__2351210d_8_Shape_cu_49f7391c35CatArrayBatchedCopy_alignedK_contigINS1_10OpaqueTypeILj1EEEjLi2ELi128ELi1ELi8EEEvPT_NS1_25CatArrInputTensorMetadataIS5_T0_XT2_EXT3_EEENS1_16TensorSizeStrideIS8_Lj4EEEiS8_ --------------------------
	.section	.nv.constant2._ZN2at6native40_GLOBAL__N__2351210d_8_Shape_cu_49f7391c35CatArrayBatchedCopy_alignedK_contigINS1_10OpaqueTypeILj1EEEjLi2ELi128ELi1ELi8EEEvPT_NS1_25CatArrInputTensorMetadataIS5_T0_XT2_EXT3_EEENS1_16TensorSizeStrideIS8_Lj4EEEiS8_,"a",@progbits
	.sectionflags	@""
	.align	4
.nv.constant2._ZN2at6native40_GLOBAL__N__2351210d_8_Shape_cu_49f7391c35CatArrayBatchedCopy_alignedK_contigINS1_10OpaqueTypeILj1EEEjLi2ELi128ELi1ELi8EEEvPT_NS1_25CatArrInputTensorMetadataIS5_T0_XT2_EXT3_EEENS1_16TensorSizeStrideIS8_Lj4EEEiS8_:
        /*0000*/ 	.byte	0x08, 0x00, 0x00, 0x00, 0x00, 0x00, 0x00, 0x00


//--------------------- .nv.constant0._ZN2at6native40_GLOBAL__N__2351210d_8_Shape_cu_49f7391c35CatArrayBatchedCopy_alignedK_contigINS1_10OpaqueTypeILj1EEEjLi2ELi128ELi1ELi8EEEvPT_NS1_25CatArrInputTensorMetadataIS5_T0_XT2_EXT3_EEENS1_16TensorSizeStrideIS8_Lj4EEEiS8_ --------------------------
	.section	.nv.constant0._ZN2at6native40_GLOBAL__N__2351210d_8_Shape_cu_49f7391c35CatArrayBatchedCopy_alignedK_contigINS1_10OpaqueTypeILj1EEEjLi2ELi128ELi1ELi8EEEvPT_NS1_25CatArrInputTensorMetadataIS5_T0_XT2_EXT3_EEENS1_16TensorSizeStrideIS8_Lj4EEEiS8_,"a",@progbits
	.sectionflags	@""
	.align	4
.nv.constant0._ZN2at6native40_GLOBAL__N__2351210d_8_Shape_cu_49f7391c35CatArrayBatchedCopy_alignedK_contigINS1_10OpaqueTypeILj1EEEjLi2ELi128ELi1ELi8EEEvPT_NS1_25CatArrInputTensorMetadataIS5_T0_XT2_EXT3_EEENS1_16TensorSizeStrideIS8_Lj4EEEiS8_:
	.zero		3120


//--------------------- .nv.constant2._ZN2at6native40_GLOBAL__N__2351210d_8_Shape_cu_49f7391c35CatArrayBatchedCopy_alignedK_contigINS1_10OpaqueTypeILj1EEEjLi2ELi128ELi1ELi16EEEvPT_NS1_25CatArrInputTensorMetadataIS5_T0_XT2_EXT3_EEENS1_16TensorSizeStrideIS8_Lj4EEEiS8_ --------------------------
	.section	.nv.constant2._ZN2at6native40_GLOBAL__N__2351210d_8_Shape_cu_49f7391c35CatArrayBatchedCopy_alignedK_contigINS1_10OpaqueTypeILj1EEEjLi2ELi128ELi1ELi16EEEvPT_NS1_25CatArrInputTensorMetadataIS5_T0_XT2_EXT3_EEENS1_16TensorSizeStrideIS8_Lj4EEEiS8_,"a",@progbits
	.sectionflags	@""
	.align	4
.nv.constant2._ZN2at6native40_GLOBAL__N__2351210d_8_Shape_cu_49f7391c35CatArrayBatchedCopy_alignedK_contigINS1_10OpaqueTypeILj1EEEjLi2ELi128ELi1ELi16EEEvPT_NS1_25CatArrInputTensorMetadataIS5_T0_XT2_EXT3_EEENS1_16TensorSizeStrideIS8_Lj4EEEiS8_:
        /*0000*/ 	.byte	0x08, 0x00, 0x00, 0x00, 0x00, 0x00, 0x00, 0x00


//--------------------- .nv.constant0._ZN2at6native40_GLOBAL__N__2351210d_8_Shape_cu_49f7391c35CatArrayBatchedCopy_alignedK_contigINS1_10OpaqueTypeILj1EEEjLi2ELi128ELi1ELi16EEEvPT_NS1_25CatArrInputTensorMetadataIS5_T0_XT2_EXT3_EEENS1_16TensorSizeStrideIS8_Lj4EEEiS8_ --------------------------
	.section	.nv.constant0._ZN2at6native40_GLOBAL__N__2351210d_8_Shape_cu_49f7391c35CatArrayBatchedCopy_alignedK_contigINS1_10OpaqueTypeILj1EEEjLi2ELi128ELi1ELi16EEEvPT_NS1_25CatArrInputTensorMetadataIS5_T0_XT2_EXT3_EEENS1_16TensorSizeStrideIS8_Lj4EEEiS8_,"a",@progbits
	.sectionflags	@""
	.align	4
.nv.constant0._ZN2at6native40_GLOBAL__N__2351210d_8_Shape_cu_49f7391c35CatArrayBatchedCopy_alignedK_contigINS1_10OpaqueTypeILj1EEEjLi2ELi128ELi1ELi16EEEvPT_NS1_25CatArrInputTensorMetadataIS5_T0_XT2_EXT3_EEENS1_16TensorSizeStrideIS8_Lj4EEEiS8_:
	.zero		3120


//--------------------- .nv.constant2._ZN2at6native40_GLOBAL__N__2351210d_8_Shape_cu_49f7391c30CatArrayBatchedCopy_vectorizedINS1_10OpaqueTypeILj1EEEjLi2ELi128ELi1ELi16ELi16EEEvPcNS1_25CatArrInputTensorMetadataIT_T0_XT2_EXT3_EEENS1_16TensorSizeStrideIS8_Lj4EEEiS8_ --------------------------
	.section	.nv.constant2._ZN2at6native40_GLOBAL__N__2351210d_8_Shape_cu_49f7391c30CatArrayBatchedCopy_vectorizedINS1_10OpaqueTypeILj1EEEjLi2ELi128ELi1ELi16ELi16EEEvPcNS1_25CatArrInputTensorMetadataIT_T0_XT2_EXT3_EEENS1_16TensorSizeStrideIS8_Lj4EEEiS8_,"a",@progbits
	.sectionflags	@""
	.align	4
.nv.constant2._ZN2at6native40_GLOBAL__N__2351210d_8_Shape_cu_49f7391c30CatArrayBatchedCopy_vectorizedINS1_10OpaqueTypeILj1EEEjLi2ELi128ELi1ELi16ELi16EEEvPcNS1_25CatArrInputTensorMetadataIT_T0_XT2_EXT3_EEENS1_16TensorSizeStrideIS8_Lj4EEEiS8_:
        /*0000*/ 	.byte	0x08, 0x00, 0x00, 0x00, 0x00, 0x00, 0x00, 0x00


//--------------------- .nv.constant0._ZN2at6native40_GLOBAL__N__2351210d_8_Shape_cu_49f7391c30CatArrayBatchedCopy_vectorizedINS1_10OpaqueTypeILj1EEEjLi2ELi128ELi1ELi16ELi16EEEvPcNS1_25CatArrInputTensorMetadataIT_T0_XT2_EXT3_EEENS1_16TensorSizeStrideIS8_Lj4EEEiS8_ --------------------------
	.section	.nv.constant0._ZN2at6native40_GLOBAL__N__2351210d_8_Shape_cu_49f7391c30CatArrayBatchedCopy_vectorizedINS1_10OpaqueTypeILj1EEEjLi2ELi128ELi1ELi16ELi16EEEvPcNS1_25CatArrInputTensorMetadataIT_T0_XT2_EXT3_EEENS1_16TensorSizeStrideIS8_Lj4EEEiS8_,"a",@progbits
	.sectionflags	@""
	.align	4
.nv.constant0._ZN2at6native40_GLOBAL__N__2351210d_8_Shape_cu_49f7391c30CatArrayBatchedCopy_vectorizedINS1_10OpaqueTypeILj1EEEjLi2ELi128ELi1ELi16ELi16EEEvPcNS1_25CatArrInputTensorMetadataIT_T0_XT2_EXT3_EEENS1_16TensorSizeStrideIS8_Lj4EEEiS8_:
	.zero		3120


//--------------------- .nv.constant2._ZN2at6native40_GLOBAL__N__2351210d_8_Shape_cu_49f7391c19CatArrayBatchedCopyINS1_10OpaqueTypeILj1EEEjLi1ELi128ELi1EEEvPT_NS1_25CatArrInputTensorMetadataIS5_T0_XT2_EXT3_EEENS1_16TensorSizeStrideIS8_Lj4EEEiS8_ --------------------------
	.section	.nv.constant2._ZN2at6native40_GLOBAL__N__2351210d_8_Shape_cu_49f7391c19CatArrayBatchedCopyINS1_10OpaqueTypeILj1EEEjLi1ELi128ELi1EEEvPT_NS1_25CatArrInputTensorMetadataIS5_T0_XT2_EXT3_EEENS1_16TensorSizeStrideIS8_Lj4EEEiS8_,"a",@progbits
	.sectionflags	@""
	.align	4
.nv.constant2._ZN2at6native40_GLOBAL__N__2351210d_8_Shape_cu_49f7391c19CatArrayBatchedCopyINS1_10OpaqueTypeILj1EEEjLi1ELi128ELi1EEEvPT_NS1_25CatArrInputTensorMetadataIS5_T0_XT2_EXT3_EEENS1_16TensorSizeStrideIS8_Lj4EEEiS8_:
        /*0000*/ 	.byte	0x08, 0x00, 0x00, 0x00, 0x00, 0x00, 0x00, 0x00


//--------------------- .nv.constant0._ZN2at6native40_GLOBAL__N__2351210d_8_Shape_cu_49f7391c19CatArrayBatchedCopyINS1_10OpaqueTypeILj1EEEjLi1ELi128ELi1EEEvPT_NS1_25CatArrInputTensorMetadataIS5_T0_XT2_EXT3_EEENS1_16TensorSizeStrideIS8_Lj4EEEiS8_ --------------------------
	.section	.nv.constant0._ZN2at6native40_GLOBAL__N__2351210d_8_Shape_cu_49f7391c19CatArrayBatchedCopyINS1_10OpaqueTypeILj1EEEjLi1ELi128ELi1EEEvPT_NS1_25CatArrInputTensorMetadataIS5_T0_XT2_EXT3_EEENS1_16TensorSizeStrideIS8_Lj4EEEiS8_,"a",@progbits
	.sectionflags	@""
	.align	4
.nv.constant0._ZN2at6native40_GLOBAL__N__2351210d_8_Shape_cu_49f7391c19CatArrayBatchedCopyINS1_10OpaqueTypeILj1EEEjLi1ELi128ELi1EEEvPT_NS1_25CatArrInputTensorMetadataIS5_T0_XT2_EXT3_EEENS1_16TensorSizeStrideIS8_Lj4EEEiS8_:
	.zero		3120


//--------------------- .nv.constant2._ZN2at6native40_GLOBAL__N__2351210d_8_Shape_cu_49f7391c26CatArrayBatchedCopy_contigINS1_10OpaqueTypeILj1EEEjLi1ELi128ELi1EEEvPT_NS1_25CatArrInputTensorMetadataIS5_T0_XT2_EXT3_EEENS1_16TensorSizeStrideIS8_Lj4EEEiS8_ --------------------------
	.section	.nv.constant2._ZN2at6native40_GLOBAL__N__2351210d_8_Shape_cu_49f7391c26CatArrayBatchedCopy_contigINS1_10OpaqueTypeILj1EEEjLi1ELi128ELi1EEEvPT_NS1_25CatArrInputTensorMetadataIS5_T0_XT2_EXT3_EEENS1_16TensorSizeStrideIS8_Lj4EEEiS8_,"a",@progbits
	.sectionflags	@""
	.align	4
.nv.constant2._ZN2at6native40_GLOBAL__N__2351210d_8_Shape_cu_49f7391c26CatArrayBatchedCopy_contigINS1_10OpaqueTypeILj1EEEjLi1ELi128ELi1EEEvPT_NS1_25CatArrInputTensorMetadataIS5_T0_XT2_EXT3_EEENS1_16TensorSizeStrideIS8_Lj4EEEiS8_:
        /*0000*/ 	.byte	0x08, 0x00, 0x00, 0x00, 0x00, 0x00, 0x00, 0x00


//--------------------- .nv.constant0._ZN2at6native40_GLOBAL__N__2351210d_8_Shape_cu_49f7391c26CatArrayBatchedCopy_contigINS1_10OpaqueTypeILj1EEEjLi1ELi128ELi1EEEvPT_NS1_25CatArrInputTensorMetadataIS5_T0_XT2_EXT3_EEENS1_16TensorSizeStrideIS8_Lj4EEEiS8_ --------------------------
	.section	.nv.constant0._ZN2at6native40_GLOBAL__N__2351210d_8_Shape_cu_49f7391c26CatArrayBatchedCopy_contigINS1_10OpaqueTypeILj1EEEjLi1ELi128ELi1EEEvPT_NS1_25CatArrInputTensorMetadataIS5_T0_XT2_EXT3_EEENS1_16TensorSizeStrideIS8_Lj4EEEiS8_,"a",@progbits
	.sectionflags	@""
	.align	4
.nv.constant0._ZN2at6native40_GLOBAL__N__2351210d_8_Shape_cu_49f7391c26CatArrayBatchedCopy_contigINS1_10OpaqueTypeILj1EEEjLi1ELi128ELi1EEEvPT_NS1_25CatArrInputTensorMetadataIS5_T0_XT2_EXT3_EEENS1_16TensorSizeStrideIS8_Lj4EEEiS8_:
	.zero		3120


//--------------------- .nv.constant2._ZN2at6native40_GLOBAL__N__2351210d_8_Shape_cu_49f7391c35CatArrayBatchedCopy_alignedK_contigINS1_10OpaqueTypeILj1EEEjLi1ELi128ELi1ELi8EEEvPT_NS1_25CatArrInputTensorMetadataIS5_T0_XT2_EXT3_EEENS1_16TensorSizeStrideIS8_Lj4EEEiS8_ --------------------------
	.section	.nv.constant2._ZN2at6native40_GLOBAL__N__2351210d_8_Shape_cu_49f7391c35CatArrayBatchedCopy_alignedK_contigINS1_10OpaqueTypeILj1EEEjLi1ELi128ELi1ELi8EEEvPT_NS1_25CatArrInputTensorMetadataIS5_T0_XT2_EXT3_EEENS1_16TensorSizeStrideIS8_Lj4EEEiS8_,"a",@progbits
	.sectionflags	@""
	.align	4
.nv.constant2._ZN2at6native40_GLOBAL__N__2351210d_8_Shape_cu_49f7391c35CatArrayBatchedCopy_alignedK_contigINS1_10OpaqueTypeILj1EEEjLi1ELi128ELi1ELi8EEEvPT_NS1_25CatArrInputTensorMetadataIS5_T0_XT2_EXT3_EEENS1_16TensorSizeStrideIS8_Lj4EEEiS8_:
        /*0000*/ 	.byte	0x08, 0x00, 0x00, 0x00, 0x00, 0x00, 0x00, 0x00


//--------------------- .nv.constant0._ZN2at6native40_GLOBAL__N__2351210d_8_Shape_cu_49f7391c35CatArrayBatchedCopy_alignedK_contigINS1_10OpaqueTypeILj1EEEjLi1ELi128ELi1ELi8EEEvPT_NS1_25CatArrInputTensorMetadataIS5_T0_XT2_EXT3_EEENS1_16TensorSizeStrideIS8_Lj4EEEiS8_ --------------------------
	.section	.nv.constant0._ZN2at6native40_GLOBAL__N__2351210d_8_Shape_cu_49f7391c35CatArrayBatchedCopy_alignedK_contigINS1_10OpaqueTypeILj1EEEjLi1ELi128ELi1ELi8EEEvPT_NS1_25CatArrInputTensorMetadataIS5_T0_XT2_EXT3_EEENS1_16TensorSizeStrideIS8_Lj4EEEiS8_,"a",@progbits
	.sectionflags	@""
	.align	4
.nv.constant0._ZN2at6native40_GLOBAL__N__2351210d_8_Shape_cu_49f7391c35CatArrayBatchedCopy_alignedK_contigINS1_10OpaqueTypeILj1EEEjLi1ELi128ELi1ELi8EEEvPT_NS1_25CatArrInputTensorMetadataIS5_T0_XT2_EXT3_EEENS1_16TensorSizeStrideIS8_Lj4EEEiS8_:
	.zero		3120


//--------------------- .nv.constant2._ZN2at6native40_GLOBAL__N__2351210d_8_Shape_cu_49f7391c35CatArrayBatchedCopy_alignedK_contigINS1_10OpaqueTypeILj1EEEjLi1ELi128ELi1ELi16EEEvPT_NS1_25CatArrInputTensorMetadataIS5_T0_XT2_EXT3_EEENS1_16TensorSizeStrideIS8_Lj4EEEiS8_ --------------------------
	.section	.nv.constant2._ZN2at6native40_GLOBAL__N__2351210d_8_Shape_cu_49f7391c35CatArrayBatchedCopy_alignedK_contigINS1_10OpaqueTypeILj1EEEjLi1ELi128ELi1ELi16EEEvPT_NS1_25CatArrInputTensorMetadataIS5_T0_XT2_EXT3_EEENS1_16TensorSizeStrideIS8_Lj4EEEiS8_,"a",@progbits
	.sectionflags	@""
	.align	4
.nv.constant2._ZN2at6native40_GLOBAL__N__2351210d_8_Shape_cu_49f7391c35CatArrayBatchedCopy_alignedK_contigINS1_10OpaqueTypeILj1EEEjLi1ELi128ELi1ELi16EEEvPT_NS1_25CatArrInputTensorMetadataIS5_T0_XT2_EXT3_EEENS1_16TensorSizeStrideIS8_Lj4EEEiS8_:
        /*0000*/ 	.byte	0x08, 0x00, 0x00, 0x00, 0x00, 0x00, 0x00, 0x00


//--------------------- .nv.constant0._ZN2at6native40_GLOBAL__N__2351210d_8_Shape_cu_49f7391c35CatArrayBatchedCopy_alignedK_contigINS1_10OpaqueTypeILj1EEEjLi1ELi128ELi1ELi16EEEvPT_NS1_25CatArrInputTensorMetadataIS5_T0_XT2_EXT3_EEENS1_16TensorSizeStrideIS8_Lj4EEEiS8_ --------------------------
	.section	.nv.constant0._ZN2at6native40_GLOBAL__N__2351210d_8_Shape_cu_49f7391c35CatArrayBatchedCopy_alignedK_contigINS1_10OpaqueTypeILj1EEEjLi1ELi128ELi1ELi16EEEvPT_NS1_25CatArrInputTensorMetadataIS5_T0_XT2_EXT3_EEENS1_16TensorSizeStrideIS8_Lj4EEEiS8_,"a",@progbits
	.sectionflags	@""
	.align	4
.nv.constant0._ZN2at6native40_GLOBAL__N__2351210d_8_Shape_cu_49f7391c35CatArrayBatchedCopy_alignedK_contigINS1_10OpaqueTypeILj1EEEjLi1ELi128ELi1ELi16EEEvPT_NS1_25CatArrInputTensorMetadataIS5_T0_XT2_EXT3_EEENS1_16TensorSizeStrideIS8_Lj4EEEiS8_:
	.zero		3120


//--------------------- .nv.constant2._ZN2at6native40_GLOBAL__N__2351210d_8_Shape_cu_49f7391c30CatArrayBatchedCopy_vectorizedINS1_10OpaqueTypeILj1EEEjLi1ELi128ELi1ELi16ELi16EEEvPcNS1_25CatArrInputTensorMetadataIT_T0_XT2_EXT3_EEENS1_16TensorSizeStrideIS8_Lj4EEEiS8_ --------------------------
	.section	.nv.constant2._ZN2at6native40_GLOBAL__N__2351210d_8_Shape_cu_49f7391c30CatArrayBatchedCopy_vectorizedINS1_10OpaqueTypeILj1EEEjLi1ELi128ELi1ELi16ELi16EEEvPcNS1_25CatArrInputTensorMetadataIT_T0_XT2_EXT3_EEENS1_16TensorSizeStrideIS8_Lj4EEEiS8_,"a",@progbits
	.sectionflags	@""
	.align	4
.nv.constant2._ZN2at6native40_GLOBAL__N__2351210d_8_Shape_cu_49f7391c30CatArrayBatchedCopy_vectorizedINS1_10OpaqueTypeILj1EEEjLi1ELi128ELi1ELi16ELi16EEEvPcNS1_25CatArrInputTensorMetadataIT_T0_XT2_EXT3_EEENS1_16TensorSizeStrideIS8_Lj4EEEiS8_:
        /*0000*/ 	.byte	0x08, 0x00, 0x00, 0x00, 0x00, 0x00, 0x00, 0x00


//--------------------- .nv.constant0._ZN2at6native40_GLOBAL__N__2351210d_8_Shape_cu_49f7391c30CatArrayBatchedCopy_vectorizedINS1_10OpaqueTypeILj1EEEjLi1ELi128ELi1ELi16ELi16EEEvPcNS1_25CatArrInputTensorMetadataIT_T0_XT2_EXT3_EEENS1_16TensorSizeStrideIS8_Lj4EEEiS8_ --------------------------
	.section	.nv.constant0._ZN2at6native40_GLOBAL__N__2351210d_8_Shape_cu_49f7391c30CatArrayBatchedCopy_vectorizedINS1_10OpaqueTypeILj1EEEjLi1ELi128ELi1ELi16ELi16EEEvPcNS1_25CatArrInputTensorMetadataIT_T0_XT2_EXT3_EEENS1_16TensorSizeStrideIS8_Lj4EEEiS8_,"a",@progbits
	.sectionflags	@""
	.align	4
.nv.constant0._ZN2at6native40_GLOBAL__N__2351210d_8_Shape_cu_49f7391c30CatArrayBatchedCopy_vectorizedINS1_10OpaqueTypeILj1EEEjLi1ELi128ELi1ELi16ELi16EEEvPcNS1_25CatArrInputTensorMetadataIT_T0_XT2_EXT3_EEENS1_16TensorSizeStrideIS8_Lj4EEEiS8_:
	.zero		3120


//--------------------- .text._ZN2at6native40_GLOBAL__N__2351210d_8_Shape_cu_49f7391c19CatArrayBatchedCopyINS1_10OpaqueTypeILj16EEEjLi4ELi64ELi64EEEvPT_NS1_25CatArrInputTensorMetadataIS5_T0_XT2_EXT3_EEENS1_16TensorSizeStrideIS8_Lj4EEEiS8_ --------------------------
	.section	.text._ZN2at6native40_GLOBAL__N__2351210d_8_Shape_cu_49f7391c19CatArrayBatchedCopyINS1_10OpaqueTypeILj16EEEjLi4ELi64ELi64EEEvPT_NS1_25CatArrInputTensorMetadataIS5_T0_XT2_EXT3_EEENS1_16TensorSizeStrideIS8_Lj4EEEiS8_,"ax",@progbits
	.sectioninfo	@"SHI_REGISTERS=26"
	.align	128
.text._ZN2at6native40_GLOBAL__N__2351210d_8_Shape_cu_49f7391c19CatArrayBatchedCopyINS1_10OpaqueTypeILj16EEEjLi4ELi64ELi64EEEvPT_NS1_25CatArrInputTensorMetadataIS5_T0_XT2_EXT3_EEENS1_16TensorSizeStrideIS8_Lj4EEEiS8_:
        .type           _ZN2at6native40_GLOBAL__N__2351210d_8_Shape_cu_49f7391c19CatArrayBatchedCopyINS1_10OpaqueTypeILj16EEEjLi4ELi64ELi64EEEvPT_NS1_25CatArrInputTensorMetadataIS5_T0_XT2_EXT3_EEENS1_16TensorSizeStrideIS8_Lj4EEEiS8_,@function
        .size           _ZN2at6native40_GLOBAL__N__2351210d_8_Shape_cu_49f7391c19CatArrayBatchedCopyINS1_10OpaqueTypeILj16EEEjLi4ELi64ELi64EEEvPT_NS1_25CatArrInputTensorMetadataIS5_T0_XT2_EXT3_EEENS1_16TensorSizeStrideIS8_Lj4EEEiS8_,(.L_x_956 - _ZN2at6native40_GLOBAL__N__2351210d_8_Shape_cu_49f7391c19CatArrayBatchedCopyINS1_10OpaqueTypeILj16EEEjLi4ELi64ELi64EEEvPT_NS1_25CatArrInputTensorMetadataIS5_T0_XT2_EXT3_EEENS1_16TensorSizeStrideIS8_Lj4EEEiS8_)
        .other          _ZN2at6native40_GLOBAL__N__2351210d_8_Shape_cu_49f7391c19CatArrayBatchedCopyINS1_10OpaqueTypeILj16EEEjLi4ELi64ELi64EEEvPT_NS1_25CatArrInputTensorMetadataIS5_T0_XT2_EXT3_EEENS1_16TensorSizeStrideIS8_Lj4EEEiS8_,@"STO_CUDA_ENTRY STV_DEFAULT"
_ZN2at6native40_GLOBAL__N__2351210d_8_Shape_cu_49f7391c19CatArrayBatchedCopyINS1_10OpaqueTypeILj16EEEjLi4ELi64ELi64EEEvPT_NS1_25CatArrInputTensorMetadataIS5_T0_XT2_EXT3_EEENS1_16TensorSizeStrideIS8_Lj4EEEiS8_:
[----:B------:R-:W-:Y:S02]  /*0000*/  IMAD.MOV.U32 R1, RZ, RZ, c[0x0][0x28] ;  /* 0x00000a00ff017624 */ /* 0x000fe400078e00ff */
[----:B------:R-:W0:Y:S01]  /*0010*/  S2UR UR5, SR_CTAID.Y ;  /* 0x00000000000579c3 */ /* 0x000e220000002600 */
[----:B------:R-:W1:Y:S01]  /*0020*/  S2R R0, SR_CTAID.X ;  /* 0x0000000000007919 */ /* 0x000e620000002500 */
[----:B------:R-:W-:Y:S02]  /*0030*/  UMOV UR4, 0x4 ;  /* 0x0000000400047882 */ /* 0x000fe40000000000 */
[----:B------:R-:W-:Y:S01]  /*0040*/  ULDC UR6, c[0x2][0x0] ;  /* 0x0080000000067ab9 */ /* 0x000fe20000000800 */
[----:B------:R-:W1:Y:S01]  /*0050*/  S2R R3, SR_TID.X ;  /* 0x0000000000037919 */ /* 0x000e620000002100 */
[----:B0-----:R-:W-:Y:S01]  /*0060*/  UIMAD UR4, UR5, UR4, UR6 ;  /* 0x00000004050472a4 */ /* 0x001fe2000f8e0206 */
[----:B-1----:R-:W-:-:S11]  /*0070*/  IMAD R0, R0, c[0x0][0x0], R3 ;  /* 0x0000000000007a24 */ /* 0x002fd600078e0203 */
[----:B------:R-:W-:Y:S02]  /*0080*/  ULDC UR15, c[0x0][UR4+0x560] ;  /* 0x00015800040f7abb */ /* 0x000fe40008000800 */
[----:B------:R-:W-:-:S13]  /*0090*/  ISETP.GE.U32.AND P0, PT, R0, UR15, PT ;  /* 0x0000000f00007c0c */ /* 0x000fda000bf06070 */
[----:B------:R-:W-:Y:S05]  /*00a0*/  @P0 EXIT ;  /* 0x000000000000094d */ /* 0x000fea0003800000 */
[----:B------:R-:W-:Y:S02]  /*00b0*/  USHF.L.U32 UR14, UR5, 0x5, URZ ;  /* 0x00000005050e7899 */ /* 0x000fe4000800063f */
[----:B------:R-:W-:Y:S02]  /*00c0*/  USHF.L.U32 UR10, UR5, 0x3, URZ ;  /* 0x00000003050a7899 */ /* 0x000fe4000800063f */
[----:B------:R-:W-:Y:S02]  /*00d0*/  ULDC UR9, c[0x0][0xec8] ;  /* 0x0003b20000097ab9 */ /* 0x000fe40000000800 */
[----:B------:R-:W-:Y:S02]  /*00e0*/  ULDC.U8 UR5, c[0x0][UR5+0x668] ;  /* 0x00019a0005057abb */ /* 0x000fe40008000000 */
[----:B------:R-:W-:Y:S01]  /*00f0*/  ISETP.NE.AND P0, PT, RZ, UR5, PT ;  /* 0x00000005ff007c0c */ /* 0x000fe2000bf05270 */
[----:B------:R-:W-:Y:S02]  /*0100*/  UISETP.NE.AND UP1, UPT, UR9, 0x2, UPT ;  /* 0x000000020900788c */ /* 0x000fe4000bf25270 */
[----:B------:R-:W-:-:S02]  /*0110*/  ULDC UR16, c[0x0][UR4+0x460] ;  /* 0x0001180004107abb */ /* 0x000fc40008000800 */
[----:B------:R-:W-:Y:S02]  /*0120*/  UISETP.NE.AND UP0, UPT, UR9, 0x3, UPT ;  /* 0x000000030900788c */ /* 0x000fe4000bf05270 */
[----:B------:R-:W-:Y:S02]  /*0130*/  ULDC.64 UR6, c[0x0][0xeb0] ;  /* 0x0003ac0000067ab9 */ /* 0x000fe40000000a00 */
[----:B------:R-:W-:Y:S02]  /*0140*/  UISETP.NE.AND UP2, UPT, UR9, 0x1, UPT ;  /* 0x000000010900788c */ /* 0x000fe4000bf45270 */
[----:B------:R-:W-:Y:S02]  /*0150*/  USEL UR8, UR16, UR6, !UP1 ;  /* 0x0000000610087287 */ /* 0x000fe4000c800000 */
[----:B------:R-:W-:Y:S02]  /*0160*/  ULDC UR9, c[0x0][0xeac] ;  /* 0x0003ab0000097ab9 */ /* 0x000fe40000000800 */
[----:B------:R-:W-:-:S02]  /*0170*/  ULDC UR6, c[0x0][UR4+0x360] ;  /* 0x0000d80004067abb */ /* 0x000fc40008000800 */
[----:B------:R-:W-:Y:S02]  /*0180*/  USEL UR7, UR16, UR7, !UP0 ;  /* 0x0000000710077287 */ /* 0x000fe4000c000000 */
[----:B------:R-:W-:Y:S02]  /*0190*/  USEL UR9, UR16, UR9, !UP2 ;  /* 0x0000000910097287 */ /* 0x000fe4000d000000 */
[----:B------:R-:W-:Y:S02]  /*01a0*/  ULDC.64 UR20, c[0x0][0x118] ;  /* 0x0000460000147ab9 */ /* 0x000fe40000000a00 */
[----:B------:R-:W-:Y:S01]  /*01b0*/  ULDC.64 UR4, c[0x0][UR10+0x168] ;  /* 0x00005a000a047abb */ /* 0x000fe20008000a00 */
[----:B------:R-:W-:Y:S05]  /*01c0*/  @!P0 BRA `(.L_x_0) ;  /* 0x0000051000008947 */ /* 0x000fea0003800000 */
[----:B------:R-:W0:Y:S01]  /*01d0*/  I2F.U32.RP R8, UR7 ;  /* 0x0000000700087d06 */ /* 0x000e220008209000 */
[----:B------:R-:W-:Y:S01]  /*01e0*/  IMAD R11, RZ, RZ, -UR7 ;  /* 0x80000007ff0b7e24 */ /* 0x000fe2000f8e02ff */
[----:B------:R-:W-:Y:S02]  /*01f0*/  IADD3 R13, RZ, -UR9, RZ ;  /* 0x80000009ff0d7c10 */ /* 0x000fe4000fffe0ff */
[----:B------:R-:W-:-:S02]  /*0200*/  ISETP.NE.U32.AND P0, PT, RZ, UR7, PT ;  /* 0x00000007ff007c0c */ /* 0x000fc4000bf05070 */
[----:B------:R-:W-:Y:S02]  /*0210*/  ISETP.NE.U32.AND P1, PT, RZ, UR8, PT ;  /* 0x00000008ff007c0c */ /* 0x000fe4000bf25070 */
[----:B------:R-:W1:Y:S01]  /*0220*/  I2F.U32.RP R9, UR8 ;  /* 0x0000000800097d06 */ /* 0x000e620008209000 */
[----:B------:R-:W-:-:S07]  /*0230*/  ISETP.NE.U32.AND P2, PT, RZ, UR9, PT ;  /* 0x00000009ff007c0c */ /* 0x000fce000bf45070 */
[----:B------:R-:W2:Y:S08]  /*0240*/  I2F.U32.RP R10, UR9 ;  /* 0x00000009000a7d06 */ /* 0x000eb00008209000 */
[----:B0-----:R-:W0:Y:S08]  /*0250*/  MUFU.RCP R8, R8 ;  /* 0x0000000800087308 */ /* 0x001e300000001000 */
[----:B-1----:R-:W1:Y:S08]  /*0260*/  MUFU.RCP R9, R9 ;  /* 0x0000000900097308 */ /* 0x002e700000001000 */
[----:B--2---:R-:W2:Y:S01]  /*0270*/  MUFU.RCP R10, R10 ;  /* 0x0000000a000a7308 */ /* 0x004ea20000001000 */
[----:B0-----:R-:W-:Y:S01]  /*0280*/  IADD3 R2, R8, 0xffffffe, RZ ;  /* 0x0ffffffe08027810 */ /* 0x001fe20007ffe0ff */
[----:B------:R-:W-:-:S06]  /*0290*/  IMAD R8, RZ, RZ, -UR8 ;  /* 0x80000008ff087e24 */ /* 0x000fcc000f8e02ff */
[----:B------:R0:W3:Y:S01]  /*02a0*/  F2I.FTZ.U32.TRUNC.NTZ R3, R2 ;  /* 0x0000000200037305 */ /* 0x0000e2000021f000 */
[----:B-1----:R-:W-:Y:S02]  /*02b0*/  IADD3 R4, R9, 0xffffffe, RZ ;  /* 0x0ffffffe09047810 */ /* 0x002fe40007ffe0ff */
[----:B--2---:R-:W-:-:S05]  /*02c0*/  IADD3 R6, R10, 0xffffffe, RZ ;  /* 0x0ffffffe0a067810 */ /* 0x004fca0007ffe0ff */
[----:B------:R1:W2:Y:S01]  /*02d0*/  F2I.FTZ.U32.TRUNC.NTZ R5, R4 ;  /* 0x0000000400057305 */ /* 0x0002a2000021f000 */
[----:B0-----:R-:W-:Y:S01]  /*02e0*/  IMAD.MOV.U32 R2, RZ, RZ, RZ ;  /* 0x000000ffff027224 */ /* 0x001fe200078e00ff */
[----:B------:R-:W-:Y:S01]  /*02f0*/  LOP3.LUT R10, RZ, UR7, RZ, 0x33, !PT ;  /* 0x00000007ff0a7c12 */ /* 0x000fe2000f8e33ff */
[----:B---3--:R-:W-:-:S05]  /*0300*/  IMAD R9, R11, R3, RZ ;  /* 0x000000030b097224 */ /* 0x008fca00078e02ff */
[----:B------:R0:W3:Y:S01]  /*0310*/  F2I.FTZ.U32.TRUNC.NTZ R7, R6 ;  /* 0x0000000600077305 */ /* 0x0000e2000021f000 */
[----:B-1----:R-:W-:Y:S01]  /*0320*/  HFMA2.MMA R4, -RZ, RZ, 0, 0 ;  /* 0x00000000ff047435 */ /* 0x002fe200000001ff */
[----:B------:R-:W-:Y:S01]  /*0330*/  IMAD.MOV.U32 R11, RZ, RZ, R8 ;  /* 0x000000ffff0b7224 */ /* 0x000fe200078e0008 */
[----:B------:R-:W-:Y:S01]  /*0340*/  LOP3.LUT R8, RZ, UR9, RZ, 0x33, !PT ;  /* 0x00000009ff087c12 */ /* 0x000fe2000f8e33ff */
[----:B------:R-:W-:-:S04]  /*0350*/  IMAD.HI.U32 R3, R3, R9, R2 ;  /* 0x0000000903037227 */ /* 0x000fc800078e0002 */
[----:B--2---:R-:W-:Y:S02]  /*0360*/  IMAD R9, R11, R5, RZ ;  /* 0x000000050b097224 */ /* 0x004fe400078e02ff */
[----:B0-----:R-:W-:Y:S02]  /*0370*/  IMAD.MOV.U32 R6, RZ, RZ, RZ ;  /* 0x000000ffff067224 */ /* 0x001fe400078e00ff */
[----:B------:R-:W-:-:S04]  /*0380*/  IMAD.HI.U32 R2, R5, R9, R4 ;  /* 0x0000000905027227 */ /* 0x000fc800078e0004 */
[----:B---3--:R-:W-:-:S04]  /*0390*/  IMAD R11, R13, R7, RZ ;  /* 0x000000070d0b7224 */ /* 0x008fc800078e02ff */
[----:B------:R-:W-:Y:S01]  /*03a0*/  IMAD.HI.U32 R9, R7, R11, R6 ;  /* 0x0000000b07097227 */ /* 0x000fe200078e0006 */
[----:B------:R-:W-:-:S03]  /*03b0*/  LOP3.LUT R11, RZ, UR8, RZ, 0x33, !PT ;  /* 0x00000008ff0b7c12 */ /* 0x000fc6000f8e33ff */
.L_x_1:
[----:B0-----:R-:W-:-:S04]  /*03c0*/  IMAD.MOV.U32 R5, RZ, RZ, 0x10 ;  /* 0x00000010ff057424 */ /* 0x001fc800078e00ff */
[----:B------:R-:W-:-:S06]  /*03d0*/  IMAD.WIDE.U32 R4, R0, R5, UR4 ;  /* 0x0000000400047e25 */ /* 0x000fcc000f8e0005 */
[----:B------:R-:W2:Y:S01]  /*03e0*/  LDG.E.128 R4, [R4.64] ;  /* 0x0000001404047981 */ /* 0x000ea2000c1e1d00 */
[----:B------:R-:W-:-:S05]  /*03f0*/  IMAD.HI.U32 R13, R3, R0, RZ ;  /* 0x00000000030d7227 */ /* 0x000fca00078e00ff */
[----:B------:R-:W-:-:S05]  /*0400*/  IADD3 R15, -R13, RZ, RZ ;  /* 0x000000ff0d0f7210 */ /* 0x000fca0007ffe1ff */
[----:B------:R-:W-:-:S05]  /*0410*/  IMAD R12, R15, UR7, R0 ;  /* 0x000000070f0c7c24 */ /* 0x000fca000f8e0200 */
[----:B------:R-:W-:-:S13]  /*0420*/  ISETP.GE.U32.AND P3, PT, R12, UR7, PT ;  /* 0x000000070c007c0c */ /* 0x000fda000bf66070 */
[----:B------:R-:W-:Y:S02]  /*0430*/  @P3 IADD3 R12, R12, -UR7, RZ ;  /* 0x800000070c0c3c10 */ /* 0x000fe4000fffe0ff */
[----:B------:R-:W-:Y:S02]  /*0440*/  @P3 IADD3 R13, R13, 0x1, RZ ;  /* 0x000000010d0d3810 */ /* 0x000fe40007ffe0ff */
[----:B------:R-:W-:-:S13]  /*0450*/  ISETP.GE.U32.AND P4, PT, R12, UR7, PT ;  /* 0x000000070c007c0c */ /* 0x000fda000bf86070 */
[----:B------:R-:W-:-:S04]  /*0460*/  @P4 IADD3 R13, R13, 0x1, RZ ;  /* 0x000000010d0d4810 */ /* 0x000fc80007ffe0ff */
[----:B------:R-:W-:-:S05]  /*0470*/  SEL R13, R10, R13, !P0 ;  /* 0x0000000d0a0d7207 */ /* 0x000fca0004000000 */
[----:B------:R-:W-:-:S04]  /*0480*/  IMAD.HI.U32 R12, R2, R13, RZ ;  /* 0x0000000d020c7227 */ /* 0x000fc800078e00ff */
[----:B------:R-:W-:-:S04]  /*0490*/  IMAD.MOV R14, RZ, RZ, -R12 ;  /* 0x000000ffff0e7224 */ /* 0x000fc800078e0a0c */
        /* <DEDUP_REMOVED lines=8> */
[----:B------:R-:W-:Y:S02]  /*0520*/  IMAD.MOV R17, RZ, RZ, -R15 ;  /* 0x000000ffff117224 */ /* 0x000fe400078e0a0f */
[--C-:B------:R-:W-:Y:S02]  /*0530*/  IMAD.MOV R16, RZ, RZ, -R14.reuse ;  /* 0x000000ffff107224 */ /* 0x100fe400078e0a0e */
[----:B------:R-:W-:Y:S01]  /*0540*/  IMAD R12, R17, UR9, R14 ;  /* 0x00000009110c7c24 */ /* 0x000fe2000f8e020e */
[----:B------:R-:W-:Y:S01]  /*0550*/  IADD3 R17, -R13, RZ, RZ ;  /* 0x000000ff0d117210 */ /* 0x000fe20007ffe1ff */
[----:B------:R-:W-:-:S03]  /*0560*/  IMAD R13, R16, UR8, R13 ;  /* 0x00000008100d7c24 */ /* 0x000fc6000f8e020d */
[----:B------:R-:W-:-:S13]  /*0570*/  ISETP.GE.U32.AND P3, PT, R12, UR9, PT ;  /* 0x000000090c007c0c */ /* 0x000fda000bf66070 */
[----:B------:R-:W-:Y:S02]  /*0580*/  @P3 IADD3 R12, R12, -UR9, RZ ;  /* 0x800000090c0c3c10 */ /* 0x000fe4000fffe0ff */
[----:B------:R-:W-:Y:S02]  /*0590*/  @P3 IADD3 R15, R15, 0x1, RZ ;  /* 0x000000010f0f3810 */ /* 0x000fe40007ffe0ff */
[----:B------:R-:W-:Y:S01]  /*05a0*/  ISETP.GE.U32.AND P4, PT, R12, UR9, PT ;  /* 0x000000090c007c0c */ /* 0x000fe2000bf86070 */
[----:B------:R-:W-:-:S04]  /*05b0*/  IMAD R12, R17, UR7, R0 ;  /* 0x00000007110c7c24 */ /* 0x000fc8000f8e0200 */
[----:B------:R-:W-:-:S04]  /*05c0*/  IMAD R12, R12, c[0x0][0xec4], RZ ;  /* 0x0003b1000c0c7a24 */ /* 0x000fc800078e02ff */
[----:B------:R-:W-:-:S04]  /*05d0*/  IMAD R12, R13, c[0x0][0xec0], R12 ;  /* 0x0003b0000d0c7a24 */ /* 0x000fc800078e020c */
[----:B------:R-:W-:-:S04]  /*05e0*/  @P4 IADD3 R15, R15, 0x1, RZ ;  /* 0x000000010f0f4810 */ /* 0x000fc80007ffe0ff */
[----:B------:R-:W-:-:S05]  /*05f0*/  SEL R15, R8, R15, !P2 ;  /* 0x0000000f080f7207 */ /* 0x000fca0005000000 */
[----:B------:R-:W-:-:S04]  /*0600*/  IMAD.MOV R17, RZ, RZ, -R15 ;  /* 0x000000ffff117224 */ /* 0x000fc800078e0a0f */
[----:B------:R-:W-:Y:S01]  /*0610*/  IMAD R13, R17, UR9, R14 ;  /* 0x00000009110d7c24 */ /* 0x000fe2000f8e020e */
[----:B------:R-:W-:-:S03]  /*0620*/  MOV R17, UR6 ;  /* 0x0000000600117c02 */ /* 0x000fc60008000f00 */
[----:B------:R-:W-:Y:S02]  /*0630*/  IMAD R12, R13, c[0x0][0xebc], R12 ;  /* 0x0003af000d0c7a24 */ /* 0x000fe400078e020c */
[----:B------:R-:W-:Y:S02]  /*0640*/  IMAD.MOV.U32 R13, RZ, RZ, 0x10 ;  /* 0x00000010ff0d7424 */ /* 0x000fe400078e00ff */
[----:B------:R-:W-:Y:S02]  /*0650*/  IMAD R12, R15, c[0x0][0xeb8], R12 ;  /* 0x0003ae000f0c7a24 */ /* 0x000fe400078e020c */
[----:B------:R-:W-:Y:S02]  /*0660*/  IMAD.MOV.U32 R15, RZ, RZ, c[0x0][0xc] ;  /* 0x00000300ff0f7624 */ /* 0x000fe400078e00ff */
[----:B------:R-:W-:Y:S02]  /*0670*/  IMAD R12, R17, c[0x0][0xecc], R12 ;  /* 0x0003b300110c7a24 */ /* 0x000fe400078e020c */
[----:B------:R-:W-:-:S02]  /*0680*/  IMAD R0, R15, c[0x0][0x0], R0 ;  /* 0x000000000f007a24 */ /* 0x000fc400078e0200 */
[----:B------:R-:W-:-:S03]  /*0690*/  IMAD.WIDE.U32 R12, R12, R13, c[0x0][0x160] ;  /* 0x000058000c0c7625 */ /* 0x000fc600078e000d */
[----:B------:R-:W-:Y:S02]  /*06a0*/  ISETP.GE.U32.AND P3, PT, R0, UR15, PT ;  /* 0x0000000f00007c0c */ /* 0x000fe4000bf66070 */
[----:B--2---:R0:W-:Y:S11]  /*06b0*/  STG.E.128 [R12.64], R4 ;  /* 0x000000040c007986 */ /* 0x0041f6000c101d14 */
[----:B------:R-:W-:Y:S05]  /*06c0*/  @!P3 BRA `(.L_x_1) ;  /* 0xfffffcf00000b947 */ /* 0x000fea000383ffff */
[----:B------:R-:W-:Y:S05]  /*06d0*/  EXIT ;  /* 0x000000000000794d */ /* 0x000fea0003800000 */
.L_x_0:
[----:B------:R-:W0:Y:S01]  /*06e0*/  I2F.U32.RP R3, UR7 ;  /* 0x0000000700037d06 */ /* 0x000e220008209000 */
[----:B------:R-:W-:Y:S01]  /*06f0*/  ULDC.64 UR10, c[0x0][UR14+0x6b0] ;  /* 0x0001ac000e0a7abb */ /* 0x000fe20008000a00 */
[----:B------:R-:W-:Y:S01]  /*0700*/  IADD3 R9, RZ, -UR7, RZ ;  /* 0x80000007ff097c10 */ /* 0x000fe2000fffe0ff */
[----:B------:R-:W-:Y:S01]  /*0710*/  USEL UR13, UR16, UR10, !UP1 ;  /* 0x0000000a100d7287 */ /* 0x000fe2000c800000 */
[----:B------:R-:W-:Y:S01]  /*0720*/  BSSY B0, `(.L_x_2) ;  /* 0x0000096000007945 */ /* 0x000fe20003800000 */
[----:B------:R-:W-:Y:S01]  /*0730*/  USEL UR12, UR16, UR11, !UP0 ;  /* 0x0000000b100c7287 */ /* 0x000fe2000c000000 */
[----:B------:R-:W-:Y:S01]  /*0740*/  ISETP.NE.U32.AND P0, PT, RZ, UR7, PT ;  /* 0x00000007ff007c0c */ /* 0x000fe2000bf05070 */
[----:B------:R-:W-:Y:S01]  /*0750*/  ULDC.64 UR18, c[0x0][UR14+0x6b8] ;  /* 0x0001ae000e127abb */ /* 0x000fe20008000a00 */
[----:B------:R-:W-:Y:S01]  /*0760*/  I2F.U32.RP R6, UR8 ;  /* 0x0000000800067d06 */ /* 0x000fe20008209000 */
[----:B------:R-:W-:Y:S01]  /*0770*/  @UP2 ULDC UR16, c[0x0][UR14+0x6ac] ;  /* 0x0001ab000e102abb */ /* 0x000fe20008000800 */
[----:B------:R-:W-:Y:S01]  /*0780*/  ISETP.NE.U32.AND P1, PT, RZ, UR8, PT ;  /* 0x00000008ff007c0c */ /* 0x000fe2000bf25070 */
[----:B------:R-:W-:Y:S01]  /*0790*/  ULDC.64 UR10, c[0x0][UR14+0x6c0] ;  /* 0x0001b0000e0a7abb */ /* 0x000fe20008000a00 */
[----:B------:R-:W-:-:S02]  /*07a0*/  ISETP.NE.U32.AND P2, PT, RZ, UR9, PT ;  /* 0x00000009ff007c0c */ /* 0x000fc4000bf45070 */
[----:B------:R-:W-:Y:S02]  /*07b0*/  ISETP.NE.U32.AND P3, PT, RZ, UR12, PT ;  /* 0x0000000cff007c0c */ /* 0x000fe4000bf65070 */
[----:B------:R-:W-:Y:S01]  /*07c0*/  I2F.U32.RP R7, UR9 ;  /* 0x0000000900077d06 */ /* 0x000fe20008209000 */
[----:B------:R-:W-:Y:S02]  /*07d0*/  ISETP.NE.U32.AND P4, PT, RZ, UR13, PT ;  /* 0x0000000dff007c0c */ /* 0x000fe4000bf85070 */
[----:B------:R-:W-:Y:S02]  /*07e0*/  ISETP.NE.U32.AND P5, PT, RZ, UR16, PT ;  /* 0x00000010ff007c0c */ /* 0x000fe4000bfa5070 */
[----:B------:R-:W-:Y:S02]  /*07f0*/  LOP3.LUT R16, RZ, UR8, RZ, 0x33, !PT ;  /* 0x00000008ff107c12 */ /* 0x000fe4000f8e33ff */
[----:B------:R-:W-:Y:S01]  /*0800*/  LOP3.LUT R17, RZ, UR9, RZ, 0x33, !PT ;  /* 0x00000009ff117c12 */ /* 0x000fe2000f8e33ff */
[----:B------:R-:W-:Y:S01]  /*0810*/  I2F.U32.RP R4, UR13 ;  /* 0x0000000d00047d06 */ /* 0x000fe20008209000 */
[----:B------:R-:W-:-:S02]  /*0820*/  LOP3.LUT R18, RZ, UR12, RZ, 0x33, !PT ;  /* 0x0000000cff127c12 */ /* 0x000fc4000f8e33ff */
[----:B------:R-:W-:-:S05]  /*0830*/  LOP3.LUT R19, RZ, UR13, RZ, 0x33, !PT ;  /* 0x0000000dff137c12 */ /* 0x000fca000f8e33ff */
[----:B0-----:R-:W0:Y:S08]  /*0840*/  MUFU.RCP R3, R3 ;  /* 0x0000000300037308 */ /* 0x001e300000001000 */
[----:B------:R-:W-:Y:S08]  /*0850*/  I2F.U32.RP R8, UR16 ;  /* 0x0000001000087d06 */ /* 0x000ff00008209000 */
[----:B------:R-:W-:Y:S01]  /*0860*/  I2F.U32.RP R2, UR12 ;  /* 0x0000000c00027d06 */ /* 0x000fe20008209000 */
[----:B0-----:R-:W-:-:S07]  /*0870*/  IADD3 R5, R3, 0xffffffe, RZ ;  /* 0x0ffffffe03057810 */ /* 0x001fce0007ffe0ff */
[----:B------:R-:W0:Y:S08]  /*0880*/  MUFU.RCP R6, R6 ;  /* 0x0000000600067308 */ /* 0x000e300000001000 */
[----:B------:R-:W1:Y:S08]  /*0890*/  MUFU.RCP R7, R7 ;  /* 0x0000000700077308 */ /* 0x000e700000001000 */
[----:B------:R-:W2:Y:S01]  /*08a0*/  MUFU.RCP R4, R4 ;  /* 0x0000000400047308 */ /* 0x000ea20000001000 */
[----:B0-----:R-:W-:-:S07]  /*08b0*/  IADD3 R3, R6, 0xffffffe, RZ ;  /* 0x0ffffffe06037810 */ /* 0x001fce0007ffe0ff */
[----:B------:R-:W0:Y:S01]  /*08c0*/  MUFU.RCP R8, R8 ;  /* 0x0000000800087308 */ /* 0x000e220000001000 */
[----:B-1----:R-:W-:-:S07]  /*08d0*/  IADD3 R10, R7, 0xffffffe, RZ ;  /* 0x0ffffffe070a7810 */ /* 0x002fce0007ffe0ff */
[----:B------:R-:W1:Y:S01]  /*08e0*/  MUFU.RCP R2, R2 ;  /* 0x0000000200027308 */ /* 0x000e620000001000 */
[----:B--2---:R-:W-:Y:S01]  /*08f0*/  IADD3 R12, R4, 0xffffffe, RZ ;  /* 0x0ffffffe040c7810 */ /* 0x004fe20007ffe0ff */
[----:B------:R-:W-:-:S06]  /*0900*/  HFMA2.MMA R4, -RZ, RZ, 0, 0 ;  /* 0x00000000ff047435 */ /* 0x000fcc00000001ff */
[----:B------:R-:W2:Y:S01]  /*0910*/  F2I.FTZ.U32.TRUNC.NTZ R5, R5 ;  /* 0x0000000500057305 */ /* 0x000ea2000021f000 */
[----:B0-----:R-:W-:-:S07]  /*0920*/  IADD3 R14, R8, 0xffffffe, RZ ;  /* 0x0ffffffe080e7810 */ /* 0x001fce0007ffe0ff */
[----:B------:R-:W0:Y:S01]  /*0930*/  F2I.FTZ.U32.TRUNC.NTZ R3, R3 ;  /* 0x0000000300037305 */ /* 0x000e22000021f000 */
[----:B-1----:R-:W-:Y:S01]  /*0940*/  IADD3 R6, R2, 0xffffffe, RZ ;  /* 0x0ffffffe02067810 */ /* 0x002fe20007ffe0ff */
[----:B------:R-:W-:-:S06]  /*0950*/  IMAD R2, RZ, RZ, -UR8 ;  /* 0x80000008ff027e24 */ /* 0x000fcc000f8e02ff */
[----:B------:R1:W3:Y:S01]  /*0960*/  F2I.FTZ.U32.TRUNC.NTZ R11, R10 ;  /* 0x0000000a000b7305 */ /* 0x0002e2000021f000 */
[----:B--2---:R-:W-:-:S04]  /*0970*/  IMAD R9, R9, R5, RZ ;  /* 0x0000000509097224 */ /* 0x004fc800078e02ff */
[----:B------:R-:W-:-:S03]  /*0980*/  IMAD.HI.U32 R9, R5, R9, R4 ;  /* 0x0000000905097227 */ /* 0x000fc600078e0004 */
[----:B------:R2:W4:Y:S01]  /*0990*/  F2I.FTZ.U32.TRUNC.NTZ R15, R14 ;  /* 0x0000000e000f7305 */ /* 0x000522000021f000 */
[----:B0-----:R-:W-:Y:S01]  /*09a0*/  IMAD R5, R2, R3, RZ ;  /* 0x0000000302057224 */ /* 0x001fe200078e02ff */
[----:B------:R-:W-:Y:S01]  /*09b0*/  MOV R2, RZ ;  /* 0x000000ff00027202 */ /* 0x000fe20000000f00 */
[----:B-1----:R-:W-:Y:S02]  /*09c0*/  IMAD R10, RZ, RZ, -UR9 ;  /* 0x80000009ff0a7e24 */ /* 0x002fe4000f8e02ff */
[----:B------:R-:W-:Y:S02]  /*09d0*/  IMAD R4, RZ, RZ, -UR12 ;  /* 0x8000000cff047e24 */ /* 0x000fe4000f8e02ff */
[----:B------:R-:W-:Y:S01]  /*09e0*/  IMAD.HI.U32 R8, R3, R5, R2 ;  /* 0x0000000503087227 */ /* 0x000fe200078e0002 */
[----:B------:R0:W1:Y:S01]  /*09f0*/  F2I.FTZ.U32.TRUNC.NTZ R7, R6 ;  /* 0x0000000600077305 */ /* 0x000062000021f000 */
[----:B--2---:R-:W-:Y:S02]  /*0a00*/  MOV R14, RZ ;  /* 0x000000ff000e7202 */ /* 0x004fe40000000f00 */
[----:B---3--:R-:W-:-:S02]  /*0a10*/  IMAD R3, R10, R11, RZ ;  /* 0x0000000b0a037224 */ /* 0x008fc400078e02ff */
[----:B------:R-:W-:Y:S02]  /*0a20*/  IMAD.MOV.U32 R10, RZ, RZ, RZ ;  /* 0x000000ffff0a7224 */ /* 0x000fe400078e00ff */
[----:B------:R-:W-:Y:S01]  /*0a30*/  IMAD.MOV.U32 R5, RZ, RZ, R4 ;  /* 0x000000ffff057224 */ /* 0x000fe200078e0004 */
[----:B------:R2:W3:Y:S01]  /*0a40*/  F2I.FTZ.U32.TRUNC.NTZ R13, R12 ;  /* 0x0000000c000d7305 */ /* 0x0004e2000021f000 */
[----:B0-----:R-:W-:Y:S01]  /*0a50*/  HFMA2.MMA R6, -RZ, RZ, 0, 0 ;  /* 0x00000000ff067435 */ /* 0x001fe200000001ff */
[----:B----4-:R-:W-:Y:S02]  /*0a60*/  IMAD R2, R15, UR16, RZ ;  /* 0x000000100f027c24 */ /* 0x010fe4000f8e02ff */
[----:B------:R-:W-:-:S04]  /*0a70*/  IMAD.HI.U32 R10, R11, R3, R10 ;  /* 0x000000030b0a7227 */ /* 0x000fc800078e000a */
[----:B-1----:R-:W-:Y:S02]  /*0a80*/  IMAD R11, R5, R7, RZ ;  /* 0x00000007050b7224 */ /* 0x002fe400078e02ff */
[----:B--2---:R-:W-:Y:S02]  /*0a90*/  IMAD R12, RZ, RZ, -UR13 ;  /* 0x8000000dff0c7e24 */ /* 0x004fe4000f8e02ff */
[----:B------:R-:W-:Y:S02]  /*0aa0*/  IMAD.MOV R5, RZ, RZ, -R2 ;  /* 0x000000ffff057224 */ /* 0x000fe400078e0a02 */
[----:B------:R-:W-:-:S04]  /*0ab0*/  IMAD.HI.U32 R11, R7, R11, R6 ;  /* 0x0000000b070b7227 */ /* 0x000fc800078e0006 */
[----:B---3--:R-:W-:Y:S02]  /*0ac0*/  IMAD R3, R12, R13, RZ ;  /* 0x0000000d0c037224 */ /* 0x008fe400078e02ff */
[----:B------:R-:W-:Y:S02]  /*0ad0*/  IMAD.MOV.U32 R12, RZ, RZ, RZ ;  /* 0x000000ffff0c7224 */ /* 0x000fe400078e00ff */
[----:B------:R-:W-:Y:S01]  /*0ae0*/  IMAD.HI.U32 R14, R15, R5, R14 ;  /* 0x000000050f0e7227 */ /* 0x000fe200078e000e */
[----:B------:R-:W-:-:S03]  /*0af0*/  LOP3.LUT R15, RZ, UR7, RZ, 0x33, !PT ;  /* 0x00000007ff0f7c12 */ /* 0x000fc6000f8e33ff */
[----:B------:R-:W-:Y:S01]  /*0b00*/  IMAD.HI.U32 R12, R13, R3, R12 ;  /* 0x000000030d0c7227 */ /* 0x000fe200078e000c */
[----:B------:R-:W-:-:S03]  /*0b10*/  LOP3.LUT R13, RZ, UR16, RZ, 0x33, !PT ;  /* 0x00000010ff0d7c12 */ /* 0x000fc6000f8e33ff */
.L_x_3:
[----:B0-----:R-:W-:-:S04]  /*0b20*/  IMAD.HI.U32 R3, R11, R0, RZ ;  /* 0x000000000b037227 */ /* 0x001fc800078e00ff */
        /* <DEDUP_REMOVED lines=19> */
[----:B------:R-:W-:Y:S01]  /*0c60*/  IMAD.MOV R6, RZ, RZ, -R5 ;  /* 0x000000ffff067224 */ /* 0x000fe200078e0a05 */
[----:B------:R-:W-:-:S03]  /*0c70*/  IADD3 R2, -R4, RZ, RZ ;  /* 0x000000ff04027210 */ /* 0x000fc60007ffe1ff */
[----:B------:R-:W-:Y:S02]  /*0c80*/  IMAD R3, R6, UR13, R3 ;  /* 0x0000000d06037c24 */ /* 0x000fe4000f8e0203 */
[----:B------:R-:W-:-:S05]  /*0c90*/  IMAD R2, R2, UR16, R5 ;  /* 0x0000001002027c24 */ /* 0x000fca000f8e0205 */
[----:B------:R-:W-:-:S13]  /*0ca0*/  ISETP.GE.U32.AND P6, PT, R2, UR16, PT ;  /* 0x0000001002007c0c */ /* 0x000fda000bfc6070 */
[----:B------:R-:W-:Y:S02]  /*0cb0*/  @P6 IADD3 R2, R2, -UR16, RZ ;  /* 0x8000001002026c10 */ /* 0x000fe4000fffe0ff */
[----:B------:R-:W-:Y:S02]  /*0cc0*/  @P6 IADD3 R4, R4, 0x1, RZ ;  /* 0x0000000104046810 */ /* 0x000fe40007ffe0ff */
[----:B------:R-:W-:Y:S01]  /*0cd0*/  ISETP.GE.U32.AND P6, PT, R2, UR16, PT ;  /* 0x0000001002007c0c */ /* 0x000fe2000bfc6070 */
[----:B------:R-:W-:-:S04]  /*0ce0*/  IMAD R2, R7, UR12, R0 ;  /* 0x0000000c07027c24 */ /* 0x000fc8000f8e0200 */
[----:B------:R-:W-:-:S04]  /*0cf0*/  IMAD R2, R2, UR11, RZ ;  /* 0x0000000b02027c24 */ /* 0x000fc8000f8e02ff */
[----:B------:R-:W-:-:S04]  /*0d00*/  IMAD R2, R3, UR10, R2 ;  /* 0x0000000a03027c24 */ /* 0x000fc8000f8e0202 */
[----:B------:R-:W-:-:S04]  /*0d10*/  @P6 IADD3 R4, R4, 0x1, RZ ;  /* 0x0000000104046810 */ /* 0x000fc80007ffe0ff */
[----:B------:R-:W-:-:S04]  /*0d20*/  SEL R4, R13, R4, !P5 ;  /* 0x000000040d047207 */ /* 0x000fc80006800000 */
[----:B------:R-:W-:-:S05]  /*0d30*/  IADD3 R6, -R4, RZ, RZ ;  /* 0x000000ff04067210 */ /* 0x000fca0007ffe1ff */
[----:B------:R-:W-:-:S04]  /*0d40*/  IMAD R5, R6, UR16, R5 ;  /* 0x0000001006057c24 */ /* 0x000fc8000f8e0205 */
[----:B------:R-:W-:Y:S02]  /*0d50*/  IMAD R5, R5, UR19, R2 ;  /* 0x0000001305057c24 */ /* 0x000fe4000f8e0202 */
[----:B------:R-:W-:Y:S02]  /*0d60*/  IMAD.MOV.U32 R2, RZ, RZ, 0x10 ;  /* 0x00000010ff027424 */ /* 0x000fe400078e00ff */
[----:B------:R-:W-:-:S04]  /*0d70*/  IMAD R5, R4, UR18, R5 ;  /* 0x0000001204057c24 */ /* 0x000fc8000f8e0205 */
[----:B------:R-:W-:-:S06]  /*0d80*/  IMAD.WIDE.U32 R4, R5, R2, UR4 ;  /* 0x0000000405047e25 */ /* 0x000fcc000f8e0002 */
[----:B------:R-:W2:Y:S01]  /*0d90*/  LDG.E.128 R4, [R4.64] ;  /* 0x0000001404047981 */ /* 0x000ea2000c1e1d00 */
        /* <DEDUP_REMOVED lines=13> */
[----:B------:R-:W-:Y:S02]  /*0e70*/  IMAD R2, R2, UR8, R21 ;  /* 0x0000000802027c24 */ /* 0x000fe4000f8e0215 */
[----:B------:R-:W-:-:S03]  /*0e80*/  IMAD R23, R23, c[0x0][0xec4], RZ ;  /* 0x0003b10017177a24 */ /* 0x000fc600078e02ff */
        /* <DEDUP_REMOVED lines=12> */
[----:B------:R-:W-:Y:S02]  /*0f50*/  ISETP.GE.U32.AND P6, PT, R2, UR9, PT ;  /* 0x0000000902007c0c */ /* 0x000fe4000bfc6070 */
[----:B------:R-:W-:-:S05]  /*0f60*/  IADD3 R2, -R3, RZ, RZ ;  /* 0x000000ff03027210 */ /* 0x000fca0007ffe1ff */
[----:B------:R-:W-:Y:S02]  /*0f70*/  IMAD R2, R2, UR8, R21 ;  /* 0x0000000802027c24 */ /* 0x000fe4000f8e0215 */
[----:B------:R-:W-:Y:S02]  /*0f80*/  IMAD.MOV.U32 R21, RZ, RZ, c[0x0][0xc] ;  /* 0x00000300ff157624 */ /* 0x000fe400078e00ff */
[----:B------:R-:W-:Y:S02]  /*0f90*/  IMAD R2, R2, c[0x0][0xec0], R23 ;  /* 0x0003b00002027a24 */ /* 0x000fe400078e0217 */
[----:B------:R-:W-:Y:S01]  /*0fa0*/  @P6 IADD3 R20, R20, 0x1, RZ ;  /* 0x0000000114146810 */ /* 0x000fe20007ffe0ff */
[----:B------:R-:W-:-:S03]  /*0fb0*/  IMAD R0, R21, c[0x0][0x0], R0 ;  /* 0x0000000015007a24 */ /* 0x000fc600078e0200 */
[----:B------:R-:W-:Y:S02]  /*0fc0*/  SEL R20, R17, R20, !P2 ;  /* 0x0000001411147207 */ /* 0x000fe40005000000 */
[----:B------:R-:W-:-:S03]  /*0fd0*/  ISETP.GE.U32.AND P6, PT, R0, UR15, PT ;  /* 0x0000000f00007c0c */ /* 0x000fc6000bfc6070 */
[----:B------:R-:W-:-:S04]  /*0fe0*/  IMAD.MOV R22, RZ, RZ, -R20 ;  /* 0x000000ffff167224 */ /* 0x000fc800078e0a14 */
[----:B------:R-:W-:Y:S02]  /*0ff0*/  IMAD R3, R22, UR9, R3 ;  /* 0x0000000916037c24 */ /* 0x000fe4000f8e0203 */
[----:B------:R-:W-:Y:S02]  /*1000*/  IMAD.U32 R22, RZ, RZ, UR6 ;  /* 0x00000006ff167e24 */ /* 0x000fe4000f8e00ff */
[----:B------:R-:W-:Y:S01]  /*1010*/  IMAD R3, R3, c[0x0][0xebc], R2 ;  /* 0x0003af0003037a24 */ /* 0x000fe200078e0202 */
[----:B------:R-:W-:-:S03]  /*1020*/  MOV R2, 0x10 ;  /* 0x0000001000027802 */ /* 0x000fc60000000f00 */
[----:B------:R-:W-:-:S04]  /*1030*/  IMAD R3, R20, c[0x0][0xeb8], R3 ;  /* 0x0003ae0014037a24 */ /* 0x000fc800078e0203 */
[----:B------:R-:W-:-:S04]  /*1040*/  IMAD R3, R22, c[0x0][0xecc], R3 ;  /* 0x0003b30016037a24 */ /* 0x000fc800078e0203 */
[----:B------:R-:W-:-:S05]  /*1050*/  IMAD.WIDE.U32 R2, R3, R2, c[0x0][0x160] ;  /* 0x0000580003027625 */ /* 0x000fca00078e0002 */
[----:B--2---:R0:W-:Y:S01]  /*1060*/  STG.E.128 [R2.64], R4 ;  /* 0x0000000402007986 */ /* 0x0041e2000c101d14 */
[----:B------:R-:W-:Y:S05]  /*1070*/  @!P6 BRA `(.L_x_3) ;  /* 0xfffffaa00000e947 */ /* 0x000fea000383ffff */
[----:B------:R-:W-:Y:S05]  /*1080*/  BSYNC B0 ;  /* 0x0000000000007941 */ /* 0x000fea0003800000 */
.L_x_2:
[----:B------:R-:W-:Y:S05]  /*1090*/  EXIT ;  /* 0x000000000000794d */ /* 0x000fea0003800000 */
.L_x_4:
[----:B------:R-:W-:-:S00]  /*10a0*/  BRA `(.L_x_4) ;  /* 0xfffffff000007947 */ /* 0x000fc0000383ffff */
[----:B------:R-:W-:-:S00]  /*10b0*/  NOP ;  /* 0x0000000000007918 */ /* 0x000fc00000000000 */
        /* <DEDUP_REMOVED lines=12> */
.L_x_956:


//--------------------- .text._ZN2at6native40_GLOBAL__N__2351210d_8_Shape_cu_49f7391c26CatArrayBatchedCopy_contigINS1_10OpaqueTypeILj16EEEjLi4ELi64ELi64EEEvPT_NS1_25CatArrInputTensorMetadataIS5_T0_XT2_EXT3_EEENS1_16TensorSizeStrideIS8_Lj4EEEiS8_ --------------------------
	.section	.text._ZN2at6native40_GLOBAL__N__2351210d_8_Shape_cu_49f7391c26CatArrayBatchedCopy_contigINS1_10OpaqueTypeILj16EEEjLi4ELi64ELi64EEEvPT_NS1_25CatArrInputTensorMetadataIS5_T0_XT2_EXT3_EEENS1_16TensorSizeStrideIS8_Lj4EEEiS8_,"ax",@progbits
	.sectioninfo	@"SHI_REGISTERS=26"
	.align	128
.text._ZN2at6native40_GLOBAL__N__2351210d_8_Shape_cu_49f7391c26CatArrayBatchedCopy_contigINS1_10OpaqueTypeILj16EEEjLi4ELi64ELi64EEEvPT_NS1_25CatArrInputTensorMetadataIS5_T0_XT2_EXT3_EEENS1_16TensorSizeStrideIS8_Lj4EEEiS8_:
        .type           _ZN2at6native40_GLOBAL__N__2351210d_8_Shape_cu_49f7391c26CatArrayBatchedCopy_contigINS1_10OpaqueTypeILj16EEEjLi4ELi64ELi64EEEvPT_NS1_25CatArrInputTensorMetadataIS5_T0_XT2_EXT3_EEENS1_16TensorSizeStrideIS8_Lj4EEEiS8_,@function
        .size           _ZN2at6native40_GLOBAL__N__2351210d_8_Shape_cu_49f7391c26CatArrayBatchedCopy_contigINS1_10OpaqueTypeILj16EEEjLi4ELi64ELi64EEEvPT_NS1_25CatArrInputTensorMetadataIS5_T0_XT2_EXT3_EEENS1_16TensorSizeStrideIS8_Lj4EEEiS8_,(.L_x_957 - _ZN2at6native40_GLOBAL__N__2351210d_8_Shape_cu_49f7391c26CatArrayBatchedCopy_contigINS1_10OpaqueTypeILj16EEEjLi4ELi64ELi64EEEvPT_NS1_25CatArrInputTensorMetadataIS5_T0_XT2_EXT3_EEENS1_16TensorSizeStrideIS8_Lj4EEEiS8_)
        .other          _ZN2at6native40_GLOBAL__N__2351210d_8_Shape_cu_49f7391c26CatArrayBatchedCopy_contigINS1_10OpaqueTypeILj16EEEjLi4ELi64ELi64EEEvPT_NS1_25CatArrInputTensorMetadataIS5_T0_XT2_EXT3_EEENS1_16TensorSizeStrideIS8_Lj4EEEiS8_,@"STO_CUDA_ENTRY STV_DEFAULT"
_ZN2at6native40_GLOBAL__N__2351210d_8_Shape_cu_49f7391c26CatArrayBatchedCopy_contigINS1_10OpaqueTypeILj16EEEjLi4ELi64ELi64EEEvPT_NS1_25CatArrInputTensorMetadataIS5_T0_XT2_EXT3_EEENS1_16TensorSizeStrideIS8_Lj4EEEiS8_:
[----:B------:R-:W-:Y:S02]  /*0000*/  IMAD.MOV.U32 R1, RZ, RZ, c[0x0][0x28] ;  /* 0x00000a00ff017624 */ /* 0x000fe400078e00ff */
[----:B------:R-:W0:Y:S01]  /*0010*/  S2R R7, SR_CTAID.Y ;  /* 0x0000000000077919 */ /* 0x000e220000002600 */
[----:B------:R-:W-:-:S03]  /*0020*/  IMAD.MOV.U32 R0, RZ, RZ, 0x4 ;  /* 0x00000004ff007424 */ /* 0x000fc600078e00ff */
[----:B------:R-:W1:Y:S04]  /*0030*/  S2R R21, SR_CTAID.X ;  /* 0x0000000000157919 */ /* 0x000e680000002500 */
[----:B------:R-:W1:Y:S01]  /*0040*/  S2R R2, SR_TID.X ;  /* 0x0000000000027919 */ /* 0x000e620000002100 */
[----:B0-----:R-:W-:-:S04]  /*0050*/  IMAD R13, R7, R0, c[0x2][0x0] ;  /* 0x00800000070d7624 */ /* 0x001fc800078e0200 */
[----:B------:R-:W0:Y:S01]  /*0060*/  LDC R0, c[0x0][R13+0x560] ;  /* 0x000158000d007b82 */ /* 0x000e220000000800 */
[----:B-1----:R-:W-:-:S05]  /*0070*/  IMAD R21, R21, c[0x0][0x0], R2 ;  /* 0x0000000015157a24 */ /* 0x002fca00078e0202 */
[----:B0-----:R-:W-:-:S13]  /*0080*/  ISETP.GE.U32.AND P0, PT, R21, R0, PT ;  /* 0x000000001500720c */ /* 0x001fda0003f06070 */
[----:B------:R-:W-:Y:S05]  /*0090*/  @P0 EXIT ;  /* 0x000000000000094d */ /* 0x000fea0003800000 */
[----:B------:R0:W1:Y:S01]  /*00a0*/  LDC R12, c[0x0][R13+0x460] ;  /* 0x000118000d0c7b82 */ /* 0x0000620000000800 */
[----:B------:R-:W-:Y:S01]  /*00b0*/  MOV R3, c[0x0][0xec8] ;  /* 0x0003b20000037a02 */ /* 0x000fe20000000f00 */
[----:B------:R-:W-:-:S03]  /*00c0*/  ULDC.64 UR4, c[0x0][0x118] ;  /* 0x0000460000047ab9 */ /* 0x000fc60000000a00 */
[----:B------:R-:W-:-:S03]  /*00d0*/  ISETP.NE.AND P0, PT, R3, 0x3, PT ;  /* 0x000000030300780c */ /* 0x000fc60003f05270 */
[----:B0-----:R-:W0:Y:S01]  /*00e0*/  LDC R13, c[0x0][R13+0x360] ;  /* 0x0000d8000d0d7b82 */ /* 0x001e220000000800 */
[C---:B-1----:R-:W-:Y:S02]  /*00f0*/  SEL R10, R12.reuse, c[0x0][0xeb4], !P0 ;  /* 0x0003ad000c0a7a07 */ /* 0x042fe40004000000 */
[C---:B------:R-:W-:Y:S02]  /*0100*/  ISETP.NE.AND P0, PT, R3.reuse, 0x2, PT ;  /* 0x000000020300780c */ /* 0x040fe40003f05270 */
[----:B------:R-:W1:Y:S01]  /*0110*/  I2F.U32.RP R2, R10 ;  /* 0x0000000a00027306 */ /* 0x000e620000209000 */
[----:B------:R-:W-:Y:S01]  /*0120*/  IMAD.MOV R8, RZ, RZ, -R10 ;  /* 0x000000ffff087224 */ /* 0x000fe200078e0a0a */
[C---:B------:R-:W-:Y:S02]  /*0130*/  SEL R11, R12.reuse, c[0x0][0xeb0], !P0 ;  /* 0x0003ac000c0b7a07 */ /* 0x040fe40004000000 */
[----:B------:R-:W-:Y:S02]  /*0140*/  ISETP.NE.AND P0, PT, R3, 0x1, PT ;  /* 0x000000010300780c */ /* 0x000fe40003f05270 */
[----:B------:R-:W-:Y:S01]  /*0150*/  ISETP.NE.U32.AND P1, PT, R11, RZ, PT ;  /* 0x000000ff0b00720c */ /* 0x000fe20003f25070 */
[----:B------:R-:W-:Y:S01]  /*0160*/  IMAD.MOV R9, RZ, RZ, -R11 ;  /* 0x000000ffff097224 */ /* 0x000fe200078e0a0b */
[----:B------:R-:W2:Y:S01]  /*0170*/  I2F.U32.RP R3, R11 ;  /* 0x0000000b00037306 */ /* 0x000ea20000209000 */
[----:B------:R-:W-:-:S02]  /*0180*/  SEL R12, R12, c[0x0][0xeac], !P0 ;  /* 0x0003ab000c0c7a07 */ /* 0x000fc40004000000 */
[----:B------:R-:W-:Y:S02]  /*0190*/  ISETP.NE.U32.AND P0, PT, R10, RZ, PT ;  /* 0x000000ff0a00720c */ /* 0x000fe40003f05070 */
[----:B------:R-:W-:Y:S01]  /*01a0*/  ISETP.NE.U32.AND P2, PT, R12, RZ, PT ;  /* 0x000000ff0c00720c */ /* 0x000fe20003f45070 */
[----:B------:R-:W-:Y:S01]  /*01b0*/  IMAD.MOV R19, RZ, RZ, -R12 ;  /* 0x000000ffff137224 */ /* 0x000fe200078e0a0c */
[----:B------:R-:W-:Y:S01]  /*01c0*/  LOP3.LUT R18, RZ, R11, RZ, 0x33, !PT ;  /* 0x0000000bff127212 */ /* 0x000fe200078e33ff */
[----:B------:R-:W3:Y:S08]  /*01d0*/  I2F.U32.RP R6, R12 ;  /* 0x0000000c00067306 */ /* 0x000ef00000209000 */
[----:B-1----:R-:W1:Y:S08]  /*01e0*/  MUFU.RCP R2, R2 ;  /* 0x0000000200027308 */ /* 0x002e700000001000 */
[----:B--2---:R-:W2:Y:S08]  /*01f0*/  MUFU.RCP R3, R3 ;  /* 0x0000000300037308 */ /* 0x004eb00000001000 */
[----:B---3--:R-:W3:Y:S01]  /*0200*/  MUFU.RCP R6, R6 ;  /* 0x0000000600067308 */ /* 0x008ee20000001000 */
[----:B-1----:R-:W-:-:S02]  /*0210*/  IADD3 R14, R2, 0xffffffe, RZ ;  /* 0x0ffffffe020e7810 */ /* 0x002fc40007ffe0ff */
[----:B------:R-:W-:Y:S01]  /*0220*/  SHF.L.U32 R2, R7, 0x3, RZ ;  /* 0x0000000307027819 */ /* 0x000fe200000006ff */
[----:B------:R-:W-:Y:S01]  /*0230*/  IMAD.MOV.U32 R7, RZ, RZ, R8 ;  /* 0x000000ffff077224 */ /* 0x000fe200078e0008 */
[----:B--2---:R-:W-:-:S03]  /*0240*/  IADD3 R4, R3, 0xffffffe, RZ ;  /* 0x0ffffffe03047810 */ /* 0x004fc60007ffe0ff */
[----:B------:R1:W2:Y:S01]  /*0250*/  F2I.FTZ.U32.TRUNC.NTZ R15, R14 ;  /* 0x0000000e000f7305 */ /* 0x0002a2000021f000 */
[----:B------:R-:W4:Y:S01]  /*0260*/  LDC.64 R2, c[0x0][R2+0x168] ;  /* 0x00005a0002027b82 */ /* 0x000f220000000a00 */
[----:B---3--:R-:W-:-:S06]  /*0270*/  IADD3 R16, R6, 0xffffffe, RZ ;  /* 0x0ffffffe06107810 */ /* 0x008fcc0007ffe0ff */
[----:B------:R3:W5:Y:S01]  /*0280*/  F2I.FTZ.U32.TRUNC.NTZ R5, R4 ;  /* 0x0000000400057305 */ /* 0x000762000021f000 */
[----:B-1----:R-:W-:-:S07]  /*0290*/  HFMA2.MMA R14, -RZ, RZ, 0, 0 ;  /* 0x00000000ff0e7435 */ /* 0x002fce00000001ff */
[----:B------:R1:W0:Y:S01]  /*02a0*/  F2I.FTZ.U32.TRUNC.NTZ R17, R16 ;  /* 0x0000001000117305 */ /* 0x000222000021f000 */
[----:B--2---:R-:W-:Y:S02]  /*02b0*/  IMAD R7, R7, R15, RZ ;  /* 0x0000000f07077224 */ /* 0x004fe400078e02ff */
[----:B---3--:R-:W-:Y:S02]  /*02c0*/  IMAD.MOV.U32 R4, RZ, RZ, RZ ;  /* 0x000000ffff047224 */ /* 0x008fe400078e00ff */
[----:B------:R-:W-:-:S04]  /*02d0*/  IMAD.HI.U32 R14, R15, R7, R14 ;  /* 0x000000070f0e7227 */ /* 0x000fc800078e000e */
[----:B-----5:R-:W-:Y:S02]  /*02e0*/  IMAD R9, R9, R5, RZ ;  /* 0x0000000509097224 */ /* 0x020fe400078e02ff */
[----:B-1----:R-:W-:Y:S02]  /*02f0*/  IMAD.MOV.U32 R16, RZ, RZ, RZ ;  /* 0x000000ffff107224 */ /* 0x002fe400078e00ff */
[----:B------:R-:W-:-:S04]  /*0300*/  IMAD.HI.U32 R15, R5, R9, R4 ;  /* 0x00000009050f7227 */ /* 0x000fc800078e0004 */
[----:B0-----:R-:W-:Y:S01]  /*0310*/  IMAD R5, R19, R17, RZ ;  /* 0x0000001113057224 */ /* 0x001fe200078e02ff */
[----:B------:R-:W-:-:S03]  /*0320*/  LOP3.LUT R19, RZ, R10, RZ, 0x33, !PT ;  /* 0x0000000aff137212 */ /* 0x000fc600078e33ff */
[----:B------:R-:W-:Y:S01]  /*0330*/  IMAD.HI.U32 R16, R17, R5, R16 ;  /* 0x0000000511107227 */ /* 0x000fe200078e0010 */
[----:B----4-:R-:W-:-:S03]  /*0340*/  LOP3.LUT R17, RZ, R12, RZ, 0x33, !PT ;  /* 0x0000000cff117212 */ /* 0x010fc600078e33ff */
.L_x_5:
[----:B0-----:R-:W-:-:S06]  /*0350*/  IMAD.WIDE.U32 R4, R21, 0x10, R2 ;  /* 0x0000001015047825 */ /* 0x001fcc00078e0002 */
[----:B------:R-:W2:Y:S01]  /*0360*/  LDG.E.128 R4, [R4.64] ;  /* 0x0000000404047981 */ /* 0x000ea2000c1e1d00 */
[----:B------:R-:W-:-:S05]  /*0370*/  IMAD.HI.U32 R8, R14, R21, RZ ;  /* 0x000000150e087227 */ /* 0x000fca00078e00ff */
[----:B------:R-:W-:-:S05]  /*0380*/  IADD3 R9, -R8, RZ, RZ ;  /* 0x000000ff08097210 */ /* 0x000fca0007ffe1ff */
[----:B------:R-:W-:-:S05]  /*0390*/  IMAD R9, R10, R9, R21 ;  /* 0x000000090a097224 */ /* 0x000fca00078e0215 */
[----:B------:R-:W-:-:S13]  /*03a0*/  ISETP.GE.U32.AND P3, PT, R9, R10, PT ;  /* 0x0000000a0900720c */ /* 0x000fda0003f66070 */
[----:B------:R-:W-:Y:S01]  /*03b0*/  @P3 IMAD.IADD R9, R9, 0x1, -R10 ;  /* 0x0000000109093824 */ /* 0x000fe200078e0a0a */
[----:B------:R-:W-:-:S04]  /*03c0*/  @P3 IADD3 R8, R8, 0x1, RZ ;  /* 0x0000000108083810 */ /* 0x000fc80007ffe0ff */
[----:B------:R-:W-:-:S13]  /*03d0*/  ISETP.GE.U32.AND P4, PT, R9, R10, PT ;  /* 0x0000000a0900720c */ /* 0x000fda0003f86070 */
[----:B------:R-:W-:-:S04]  /*03e0*/  @P4 IADD3 R8, R8, 0x1, RZ ;  /* 0x0000000108084810 */ /* 0x000fc80007ffe0ff */
[----:B------:R-:W-:-:S04]  /*03f0*/  SEL R8, R19, R8, !P0 ;  /* 0x0000000813087207 */ /* 0x000fc80004000000 */
[----:B------:R-:W-:Y:S01]  /*0400*/  IADD3 R22, -R8, RZ, RZ ;  /* 0x000000ff08167210 */ /* 0x000fe20007ffe1ff */
[----:B------:R-:W-:-:S04]  /*0410*/  IMAD.HI.U32 R9, R15, R8, RZ ;  /* 0x000000080f097227 */ /* 0x000fc800078e00ff */
[----:B------:R-:W-:Y:S01]  /*0420*/  IMAD R22, R10, R22, R21 ;  /* 0x000000160a167224 */ /* 0x000fe200078e0215 */
[----:B------:R-:W-:-:S03]  /*0430*/  IADD3 R20, -R9, RZ, RZ ;  /* 0x000000ff09147210 */ /* 0x000fc60007ffe1ff */
[----:B------:R-:W-:Y:S02]  /*0440*/  IMAD R22, R22, c[0x0][0xec4], RZ ;  /* 0x0003b10016167a24 */ /* 0x000fe400078e02ff */
[----:B------:R-:W-:-:S05]  /*0450*/  IMAD R20, R11, R20, R8 ;  /* 0x000000140b147224 */ /* 0x000fca00078e0208 */
[----:B------:R-:W-:-:S13]  /*0460*/  ISETP.GE.U32.AND P3, PT, R20, R11, PT ;  /* 0x0000000b1400720c */ /* 0x000fda0003f66070 */
[----:B------:R-:W-:Y:S01]  /*0470*/  @P3 IMAD.IADD R20, R20, 0x1, -R11 ;  /* 0x0000000114143824 */ /* 0x000fe200078e0a0b */
[----:B------:R-:W-:-:S04]  /*0480*/  @P3 IADD3 R9, R9, 0x1, RZ ;  /* 0x0000000109093810 */ /* 0x000fc80007ffe0ff */
[----:B------:R-:W-:-:S13]  /*0490*/  ISETP.GE.U32.AND P4, PT, R20, R11, PT ;  /* 0x0000000b1400720c */ /* 0x000fda0003f86070 */
[----:B------:R-:W-:-:S04]  /*04a0*/  @P4 IADD3 R9, R9, 0x1, RZ ;  /* 0x0000000109094810 */ /* 0x000fc80007ffe0ff */
[----:B------:R-:W-:-:S05]  /*04b0*/  SEL R9, R18, R9, !P1 ;  /* 0x0000000912097207 */ /* 0x000fca0004800000 */
[----:B------:R-:W-:-:S05]  /*04c0*/  IMAD.HI.U32 R20, R16, R9, RZ ;  /* 0x0000000910147227 */ /* 0x000fca00078e00ff */
[----:B------:R-:W-:-:S05]  /*04d0*/  IADD3 R23, -R20, RZ, RZ ;  /* 0x000000ff14177210 */ /* 0x000fca0007ffe1ff */
[----:B------:R-:W-:-:S05]  /*04e0*/  IMAD R23, R12, R23, R9 ;  /* 0x000000170c177224 */ /* 0x000fca00078e0209 */
[----:B------:R-:W-:-:S13]  /*04f0*/  ISETP.GE.U32.AND P3, PT, R23, R12, PT ;  /* 0x0000000c1700720c */ /* 0x000fda0003f66070 */
[----:B------:R-:W-:Y:S01]  /*0500*/  @P3 IMAD.IADD R23, R23, 0x1, -R12 ;  /* 0x0000000117173824 */ /* 0x000fe200078e0a0c */
[----:B------:R-:W-:-:S04]  /*0510*/  @P3 IADD3 R20, R20, 0x1, RZ ;  /* 0x0000000114143810 */ /* 0x000fc80007ffe0ff */
[----:B------:R-:W-:Y:S01]  /*0520*/  ISETP.GE.U32.AND P4, PT, R23, R12, PT ;  /* 0x0000000c1700720c */ /* 0x000fe20003f86070 */
[----:B------:R-:W-:-:S04]  /*0530*/  IMAD.MOV R23, RZ, RZ, -R9 ;  /* 0x000000ffff177224 */ /* 0x000fc800078e0a09 */
[----:B------:R-:W-:-:S04]  /*0540*/  IMAD R23, R11, R23, R8 ;  /* 0x000000170b177224 */ /* 0x000fc800078e0208 */
[----:B------:R-:W-:-:S04]  /*0550*/  IMAD R22, R23, c[0x0][0xec0], R22 ;  /* 0x0003b00017167a24 */ /* 0x000fc800078e0216 */
[----:B------:R-:W-:-:S04]  /*0560*/  @P4 IADD3 R20, R20, 0x1, RZ ;  /* 0x0000000114144810 */ /* 0x000fc80007ffe0ff */
[----:B------:R-:W-:-:S04]  /*0570*/  SEL R20, R17, R20, !P2 ;  /* 0x0000001411147207 */ /* 0x000fc80005000000 */
[----:B------:R-:W-:-:S05]  /*0580*/  IADD3 R8, -R20, RZ, RZ ;  /* 0x000000ff14087210 */ /* 0x000fca0007ffe1ff */
[----:B------:R-:W-:Y:S02]  /*0590*/  IMAD R9, R12, R8, R9 ;  /* 0x000000080c097224 */ /* 0x000fe400078e0209 */
[----:B------:R-:W-:Y:S02]  /*05a0*/  IMAD.MOV.U32 R8, RZ, RZ, 0x10 ;  /* 0x00000010ff087424 */ /* 0x000fe400078e00ff */
[----:B------:R-:W-:-:S04]  /*05b0*/  IMAD R22, R9, c[0x0][0xebc], R22 ;  /* 0x0003af0009167a24 */ /* 0x000fc800078e0216 */
[----:B------:R-:W-:-:S04]  /*05c0*/  IMAD R9, R13, c[0x0][0xecc], R22 ;  /* 0x0003b3000d097a24 */ /* 0x000fc800078e0216 */
[----:B------:R-:W-:Y:S01]  /*05d0*/  IMAD R9, R20, c[0x0][0xeb8], R9 ;  /* 0x0003ae0014097a24 */ /* 0x000fe200078e0209 */
[----:B------:R-:W-:-:S03]  /*05e0*/  MOV R20, c[0x0][0xc] ;  /* 0x0000030000147a02 */ /* 0x000fc60000000f00 */
[----:B------:R-:W-:-:S04]  /*05f0*/  IMAD.WIDE.U32 R8, R9, R8, c[0x0][0x160] ;  /* 0x0000580009087625 */ /* 0x000fc800078e0008 */
[----:B------:R-:W-:-:S05]  /*0600*/  IMAD R21, R20, c[0x0][0x0], R21 ;  /* 0x0000000014157a24 */ /* 0x000fca00078e0215 */
[----:B------:R-:W-:Y:S01]  /*0610*/  ISETP.GE.U32.AND P3, PT, R21, R0, PT ;  /* 0x000000001500720c */ /* 0x000fe20003f66070 */
[----:B--2---:R0:W-:-:S12]  /*0620*/  STG.E.128 [R8.64], R4 ;  /* 0x0000000408007986 */ /* 0x0041d8000c101d04 */
[----:B------:R-:W-:Y:S05]  /*0630*/  @!P3 BRA `(.L_x_5) ;  /* 0xfffffd100000b947 */ /* 0x000fea000383ffff */
[----:B------:R-:W-:Y:S05]  /*0640*/  EXIT ;  /* 0x000000000000794d */ /* 0x000fea0003800000 */
.L_x_6:
        /* <DEDUP_REMOVED lines=11> */
.L_x_957:


//--------------------- .text._ZN2at6native40_GLOBAL__N__2351210d_8_Shape_cu_49f7391c35CatArrayBatchedCopy_alignedK_contigINS1_10OpaqueTypeILj16EEEjLi4ELi64ELi64ELi8EEEvPT_NS1_25CatArrInputTensorMetadataIS5_T0_XT2_EXT3_EEENS1_16TensorSizeStrideIS8_Lj4EEEiS8_ --------------------------
	.section	.text._ZN2at6native40_GLOBAL__N__2351210d_8_Shape_cu_49f7391c35CatArrayBatchedCopy_alignedK_contigINS1_10OpaqueTypeILj16EEEjLi4ELi64ELi64ELi8EEEvPT_NS1_25CatArrInputTensorMetadataIS5_T0_XT2_EXT3_EEENS1_16TensorSizeStrideIS8_Lj4EEEiS8_,"ax",@progbits
	.sectioninfo	@"SHI_REGISTERS=32"
	.align	128
.text._ZN2at6native40_GLOBAL__N__2351210d_8_Shape_cu_49f7391c35CatArrayBatchedCopy_alignedK_contigINS1_10OpaqueTypeILj16EEEjLi4ELi64ELi64ELi8EEEvPT_NS1_25CatArrInputTensorMetadataIS5_T0_XT2_EXT3_EEENS1_16TensorSizeStrideIS8_Lj4EEEiS8_:
        .type           _ZN2at6native40_GLOBAL__N__2351210d_8_Shape_cu_49f7391c35CatArrayBatchedCopy_alignedK_contigINS1_10OpaqueTypeILj16EEEjLi4ELi64ELi64ELi8EEEvPT_NS1_25CatArrInputTensorMetadataIS5_T0_XT2_EXT3_EEENS1_16TensorSizeStrideIS8_Lj4EEEiS8_,@function
        .size           _ZN2at6native40_GLOBAL__N__2351210d_8_Shape_cu_49f7391c35CatArrayBatchedCopy_alignedK_contigINS1_10OpaqueTypeILj16EEEjLi4ELi64ELi64ELi8EEEvPT_NS1_25CatArrInputTensorMetadataIS5_T0_XT2_EXT3_EEENS1_16TensorSizeStrideIS8_Lj4EEEiS8_,(.L_x_958 - _ZN2at6native40_GLOBAL__N__2351210d_8_Shape_cu_49f7391c35CatArrayBatchedCopy_alignedK_contigINS1_10OpaqueTypeILj16EEEjLi4ELi64ELi64ELi8EEEvPT_NS1_25CatArrInputTensorMetadataIS5_T0_XT2_EXT3_EEENS1_16TensorSizeStrideIS8_Lj4EEEiS8_)
        .other          _ZN2at6native40_GLOBAL__N__2351210d_8_Shape_cu_49f7391c35CatArrayBatchedCopy_alignedK_contigINS1_10OpaqueTypeILj16EEEjLi4ELi64ELi64ELi8EEEvPT_NS1_25CatArrInputTensorMetadataIS5_T0_XT2_EXT3_EEENS1_16TensorSizeStrideIS8_Lj4EEEiS8_,@"STO_CUDA_ENTRY STV_DEFAULT"
_ZN2at6native40_GLOBAL__N__2351210d_8_Shape_cu_49f7391c35CatArrayBatchedCopy_alignedK_contigINS1_10OpaqueTypeILj16EEEjLi4ELi64ELi64ELi8EEEvPT_NS1_25CatArrInputTensorMetadataIS5_T0_XT2_EXT3_EEENS1_16TensorSizeStrideIS8_Lj4EEEiS8_:
        /* <DEDUP_REMOVED lines=10> */
[----:B------:R-:W-:Y:S01]  /*00a0*/  IMAD.SHL.U32 R22, R4, 0x8, RZ ;  /* 0x0000000804167824 */ /* 0x000fe200078e00ff */
[----:B------:R0:W1:Y:S01]  /*00b0*/  LDC R8, c[0x0][R3+0x460] ;  /* 0x0001180003087b82 */ /* 0x0000620000000800 */
[----:B------:R-:W-:Y:S01]  /*00c0*/  IADD3 R5, R9, 0x1, RZ ;  /* 0x0000000109057810 */ /* 0x000fe20007ffe0ff */
[----:B------:R-:W-:Y:S01]  /*00d0*/  ULDC.64 UR4, c[0x0][0x118] ;  /* 0x0000460000047ab9 */ /* 0x000fe20000000a00 */
[----:B------:R-:W-:Y:S02]  /*00e0*/  BSSY B0, `(.L_x_7) ;  /* 0x000005c000007945 */ /* 0x000fe40003800000 */
[----:B------:R-:W-:-:S03]  /*00f0*/  ISETP.GT.U32.AND P0, PT, R5, R2, PT ;  /* 0x000000020500720c */ /* 0x000fc60003f04070 */
[----:B------:R0:W2:Y:S08]  /*0100*/  LDC R0, c[0x0][R3+0x360] ;  /* 0x0000d80003007b82 */ /* 0x0000b00000000800 */
[----:B------:R-:W3:Y:S02]  /*0110*/  LDC.64 R22, c[0x0][R22+0x168] ;  /* 0x00005a0016167b82 */ /* 0x000ee40000000a00 */
[----:B------:R-:W-:Y:S05]  /*0120*/  @P0 BRA `(.L_x_8) ;  /* 0x0000057000000947 */ /* 0x000fea0003800000 */
[----:B0-----:R-:W-:-:S04]  /*0130*/  MOV R4, c[0x0][0xec8] ;  /* 0x0003b20000047a02 */ /* 0x001fc80000000f00 */
[----:B------:R-:W-:-:S04]  /*0140*/  ISETP.NE.AND P0, PT, R4, 0x3, PT ;  /* 0x000000030400780c */ /* 0x000fc80003f05270 */
[----:B-1----:R-:W-:Y:S02]  /*0150*/  SEL R12, R8, c[0x0][0xeb4], !P0 ;  /* 0x0003ad00080c7a07 */ /* 0x002fe40004000000 */
[----:B------:R-:W-:Y:S02]  /*0160*/  ISETP.NE.AND P0, PT, R4, 0x2, PT ;  /* 0x000000020400780c */ /* 0x000fe40003f05270 */
[----:B------:R-:W0:Y:S01]  /*0170*/  I2F.U32.RP R10, R12 ;  /* 0x0000000c000a7306 */ /* 0x000e220000209000 */
[----:B------:R-:W-:Y:S01]  /*0180*/  IMAD.MOV R17, RZ, RZ, -R12 ;  /* 0x000000ffff117224 */ /* 0x000fe200078e0a0c */
[----:B------:R-:W-:Y:S02]  /*0190*/  SEL R3, R8, c[0x0][0xeb0], !P0 ;  /* 0x0003ac0008037a07 */ /* 0x000fe40004000000 */
[----:B------:R-:W-:Y:S02]  /*01a0*/  ISETP.NE.AND P0, PT, R4, 0x1, PT ;  /* 0x000000010400780c */ /* 0x000fe40003f05270 */
[----:B------:R-:W-:-:S02]  /*01b0*/  ISETP.NE.U32.AND P1, PT, R3, RZ, PT ;  /* 0x000000ff0300720c */ /* 0x000fc40003f25070 */
[----:B------:R-:W-:Y:S01]  /*01c0*/  SEL R13, R8, c[0x0][0xeac], !P0 ;  /* 0x0003ab00080d7a07 */ /* 0x000fe20004000000 */
[----:B------:R-:W1:Y:S01]  /*01d0*/  I2F.U32.RP R11, R3 ;  /* 0x00000003000b7306 */ /* 0x000e620000209000 */
[----:B------:R-:W-:Y:S02]  /*01e0*/  ISETP.NE.U32.AND P0, PT, R12, RZ, PT ;  /* 0x000000ff0c00720c */ /* 0x000fe40003f05070 */
[----:B------:R-:W-:Y:S02]  /*01f0*/  ISETP.NE.U32.AND P2, PT, R13, RZ, PT ;  /* 0x000000ff0d00720c */ /* 0x000fe40003f45070 */
[----:B------:R-:W-:Y:S02]  /*0200*/  LOP3.LUT R18, RZ, R12, RZ, 0x33, !PT ;  /* 0x0000000cff127212 */ /* 0x000fe400078e33ff */
[----:B------:R-:W-:Y:S01]  /*0210*/  LOP3.LUT R19, RZ, R3, RZ, 0x33, !PT ;  /* 0x00000003ff137212 */ /* 0x000fe200078e33ff */
[----:B------:R-:W4:Y:S08]  /*0220*/  I2F.U32.RP R16, R13 ;  /* 0x0000000d00107306 */ /* 0x000f300000209000 */
[----:B0-----:R-:W0:Y:S08]  /*0230*/  MUFU.RCP R10, R10 ;  /* 0x0000000a000a7308 */ /* 0x001e300000001000 */
[----:B-1----:R-:W1:Y:S08]  /*0240*/  MUFU.RCP R11, R11 ;  /* 0x0000000b000b7308 */ /* 0x002e700000001000 */
[----:B----4-:R-:W4:Y:S01]  /*0250*/  MUFU.RCP R16, R16 ;  /* 0x0000001000107308 */ /* 0x010f220000001000 */
[----:B0-----:R-:W-:Y:S01]  /*0260*/  IADD3 R14, R10, 0xffffffe, RZ ;  /* 0x0ffffffe0a0e7810 */ /* 0x001fe20007ffe0ff */
[----:B------:R-:W-:-:S06]  /*0270*/  IMAD.MOV R10, RZ, RZ, -R3 ;  /* 0x000000ffff0a7224 */ /* 0x000fcc00078e0a03 */
[----:B------:R0:W5:Y:S01]  /*0280*/  F2I.FTZ.U32.TRUNC.NTZ R15, R14 ;  /* 0x0000000e000f7305 */ /* 0x000162000021f000 */
[----:B-1----:R-:W-:Y:S02]  /*0290*/  IADD3 R4, R11, 0xffffffe, RZ ;  /* 0x0ffffffe0b047810 */ /* 0x002fe40007ffe0ff */
[----:B----4-:R-:W-:-:S05]  /*02a0*/  IADD3 R6, R16, 0xffffffe, RZ ;  /* 0x0ffffffe10067810 */ /* 0x010fca0007ffe0ff */
[----:B------:R1:W4:Y:S01]  /*02b0*/  F2I.FTZ.U32.TRUNC.NTZ R5, R4 ;  /* 0x0000000400057305 */ /* 0x000322000021f000 */
[----:B0-----:R-:W-:Y:S02]  /*02c0*/  IMAD.MOV.U32 R14, RZ, RZ, RZ ;  /* 0x000000ffff0e7224 */ /* 0x001fe400078e00ff */
[----:B------:R-:W-:Y:S02]  /*02d0*/  IMAD.MOV R16, RZ, RZ, -R13 ;  /* 0x000000ffff107224 */ /* 0x000fe400078e0a0d */
[----:B-----5:R-:W-:-:S03]  /*02e0*/  IMAD R11, R17, R15, RZ ;  /* 0x0000000f110b7224 */ /* 0x020fc600078e02ff */
[----:B------:R0:W5:Y:S01]  /*02f0*/  F2I.FTZ.U32.TRUNC.NTZ R7, R6 ;  /* 0x0000000600077305 */ /* 0x000162000021f000 */
[----:B------:R-:W-:Y:S01]  /*0300*/  MOV R17, R10 ;  /* 0x0000000a00117202 */ /* 0x000fe20000000f00 */
[----:B-1----:R-:W-:Y:S02]  /*0310*/  IMAD.MOV.U32 R4, RZ, RZ, RZ ;  /* 0x000000ffff047224 */ /* 0x002fe400078e00ff */
[----:B------:R-:W-:-:S04]  /*0320*/  IMAD.HI.U32 R14, R15, R11, R14 ;  /* 0x0000000b0f0e7227 */ /* 0x000fc800078e000e */
[----:B------:R-:W-:Y:S01]  /*0330*/  IMAD.MOV.U32 R11, RZ, RZ, R16 ;  /* 0x000000ffff0b7224 */ /* 0x000fe200078e0010 */
[----:B0-----:R-:W-:Y:S01]  /*0340*/  HFMA2.MMA R6, -RZ, RZ, 0, 0 ;  /* 0x00000000ff067435 */ /* 0x001fe200000001ff */
[----:B----4-:R-:W-:Y:S01]  /*0350*/  IMAD R15, R17, R5, RZ ;  /* 0x00000005110f7224 */ /* 0x010fe200078e02ff */
[----:B------:R-:W-:-:S03]  /*0360*/  LOP3.LUT R16, RZ, R13, RZ, 0x33, !PT ;  /* 0x0000000dff107212 */ /* 0x000fc600078e33ff */
[----:B------:R-:W-:-:S04]  /*0370*/  IMAD.HI.U32 R15, R5, R15, R4 ;  /* 0x0000000f050f7227 */ /* 0x000fc800078e0004 */
[----:B-----5:R-:W-:-:S04]  /*0380*/  IMAD R17, R11, R7, RZ ;  /* 0x000000070b117224 */ /* 0x020fc800078e02ff */
[----:B------:R-:W-:-:S04]  /*0390*/  IMAD.HI.U32 R17, R7, R17, R6 ;  /* 0x0000001107117227 */ /* 0x000fc800078e0006 */
.L_x_9:
[----:B0--3--:R-:W-:-:S06]  /*03a0*/  IMAD.WIDE.U32 R4, R9, 0x10, R22 ;  /* 0x0000001009047825 */ /* 0x009fcc00078e0016 */
[----:B------:R-:W3:Y:S01]  /*03b0*/  LDG.E.128 R4, [R4.64] ;  /* 0x0000000404047981 */ /* 0x000ee2000c1e1d00 */
[----:B------:R-:W-:-:S04]  /*03c0*/  IMAD.HI.U32 R11, R14, R9, RZ ;  /* 0x000000090e0b7227 */ /* 0x000fc800078e00ff */
[----:B------:R-:W-:-:S04]  /*03d0*/  IMAD.MOV R21, RZ, RZ, -R11 ;  /* 0x000000ffff157224 */ /* 0x000fc800078e0a0b */
        /* <DEDUP_REMOVED lines=9> */
[----:B------:R-:W-:Y:S02]  /*0470*/  IMAD.MOV R24, RZ, RZ, -R20 ;  /* 0x000000ffff187224 */ /* 0x000fe400078e0a14 */
[----:B------:R-:W-:Y:S02]  /*0480*/  IMAD R21, R12, R21, R9 ;  /* 0x000000150c157224 */ /* 0x000fe400078e0209 */
[----:B------:R-:W-:Y:S02]  /*0490*/  IMAD R24, R3, R24, R10 ;  /* 0x0000001803187224 */ /* 0x000fe400078e020a */
[----:B------:R-:W-:-:S03]  /*04a0*/  IMAD R21, R21, c[0x0][0xec4], RZ ;  /* 0x0003b10015157a24 */ /* 0x000fc600078e02ff */
[----:B------:R-:W-:-:S13]  /*04b0*/  ISETP.GE.U32.AND P3, PT, R24, R3, PT ;  /* 0x000000031800720c */ /* 0x000fda0003f66070 */
[----:B------:R-:W-:Y:S02]  /*04c0*/  @P3 IADD3 R24, -R3, R24, RZ ;  /* 0x0000001803183210 */ /* 0x000fe40007ffe1ff */
[----:B------:R-:W-:Y:S02]  /*04d0*/  @P3 IADD3 R20, R20, 0x1, RZ ;  /* 0x0000000114143810 */ /* 0x000fe40007ffe0ff */
[----:B------:R-:W-:-:S13]  /*04e0*/  ISETP.GE.U32.AND P4, PT, R24, R3, PT ;  /* 0x000000031800720c */ /* 0x000fda0003f86070 */
[----:B------:R-:W-:-:S04]  /*04f0*/  @P4 IADD3 R20, R20, 0x1, RZ ;  /* 0x0000000114144810 */ /* 0x000fc80007ffe0ff */
[----:B------:R-:W-:-:S05]  /*0500*/  SEL R20, R19, R20, !P1 ;  /* 0x0000001413147207 */ /* 0x000fca0004800000 */
[----:B------:R-:W-:-:S04]  /*0510*/  IMAD.HI.U32 R11, R17, R20, RZ ;  /* 0x00000014110b7227 */ /* 0x000fc800078e00ff */
[----:B------:R-:W-:-:S04]  /*0520*/  IMAD.MOV R24, RZ, RZ, -R11 ;  /* 0x000000ffff187224 */ /* 0x000fc800078e0a0b */
        /* <DEDUP_REMOVED lines=9> */
[----:B------:R-:W-:-:S05]  /*05c0*/  SEL R11, R16, R11, !P2 ;  /* 0x0000000b100b7207 */ /* 0x000fca0005000000 */
[----:B------:R-:W-:-:S04]  /*05d0*/  IMAD.MOV R24, RZ, RZ, -R11 ;  /* 0x000000ffff187224 */ /* 0x000fc800078e0a0b */
[----:B------:R-:W-:Y:S02]  /*05e0*/  IMAD R21, R13, R24, R20 ;  /* 0x000000180d157224 */ /* 0x000fe400078e0214 */
[----:B------:R-:W-:Y:S02]  /*05f0*/  IMAD.MOV.U32 R20, RZ, RZ, c[0x0][0xc] ;  /* 0x00000300ff147624 */ /* 0x000fe400078e00ff */
[----:B------:R-:W-:Y:S02]  /*0600*/  IMAD R10, R21, c[0x0][0xebc], R10 ;  /* 0x0003af00150a7a24 */ /* 0x000fe400078e020a */
[----:B------:R-:W-:Y:S02]  /*0610*/  IMAD R9, R20, c[0x0][0x0], R9 ;  /* 0x0000000014097a24 */ /* 0x000fe400078e0209 */
[----:B------:R-:W-:Y:S01]  /*0620*/  IMAD R11, R11, c[0x0][0xeb8], R10 ;  /* 0x0003ae000b0b7a24 */ /* 0x000fe200078e020a */
[----:B------:R-:W-:Y:S02]  /*0630*/  MOV R10, 0x10 ;  /* 0x00000010000a7802 */ /* 0x000fe40000000f00 */
[----:B------:R-:W-:Y:S01]  /*0640*/  IADD3 R21, R9, 0x1, RZ ;  /* 0x0000000109157810 */ /* 0x000fe20007ffe0ff */
[----:B--2---:R-:W-:-:S03]  /*0650*/  IMAD R11, R0, c[0x0][0xecc], R11 ;  /* 0x0003b300000b7a24 */ /* 0x004fc600078e020b */
[----:B------:R-:W-:Y:S01]  /*0660*/  ISETP.GT.U32.AND P3, PT, R21, R2, PT ;  /* 0x000000021500720c */ /* 0x000fe20003f64070 */
[----:B------:R-:W-:-:S05]  /*0670*/  IMAD.WIDE.U32 R10, R11, R10, c[0x0][0x160] ;  /* 0x000058000b0a7625 */ /* 0x000fca00078e000a */
[----:B---3--:R0:W-:Y:S07]  /*0680*/  STG.E.128 [R10.64], R4 ;  /* 0x000000040a007986 */ /* 0x0081ee000c101d04 */
[----:B------:R-:W-:Y:S05]  /*0690*/  @!P3 BRA `(.L_x_9) ;  /* 0xfffffd000000b947 */ /* 0x000fea000383ffff */
.L_x_8:
[----:B0-----:R-:W-:Y:S05]  /*06a0*/  BSYNC B0 ;  /* 0x0000000000007941 */ /* 0x001fea0003800000 */
.L_x_7:
[----:B------:R-:W-:-:S13]  /*06b0*/  ISETP.GT.U32.AND P0, PT, R2, R9, PT ;  /* 0x000000090200720c */ /* 0x000fda0003f04070 */
[----:B------:R-:W-:Y:S05]  /*06c0*/  @!P0 EXIT ;  /* 0x000000000000894d */ /* 0x000fea0003800000 */
[----:B------:R-:W-:Y:S01]  /*06d0*/  IMAD.IADD R21, R2, 0x1, -R9 ;  /* 0x0000000102157824 */ /* 0x000fe200078e0a09 */
[----:B------:R-:W-:Y:S01]  /*06e0*/  BSSY B0, `(.L_x_10) ;  /* 0x0000059000007945 */ /* 0x000fe20003800000 */
[----:B------:R-:W-:-:S03]  /*06f0*/  MOV R3, R9 ;  /* 0x0000000900037202 */ /* 0x000fc60000000f00 */
[----:B------:R-:W-:-:S13]  /*0700*/  LOP3.LUT P0, R21, R21, 0x3, RZ, 0xc0, !PT ;  /* 0x0000000315157812 */ /* 0x000fda000780c0ff */
[----:B------:R-:W-:Y:S05]  /*0710*/  @!P0 BRA `(.L_x_11) ;  /* 0x0000055000008947 */ /* 0x000fea0003800000 */
[----:B------:R-:W-:-:S05]  /*0720*/  IMAD.MOV.U32 R4, RZ, RZ, c[0x0][0xec8] ;  /* 0x0003b200ff047624 */ /* 0x000fca00078e00ff */
[----:B------:R-:W-:-:S04]  /*0730*/  ISETP.NE.AND P0, PT, R4, 0x3, PT ;  /* 0x000000030400780c */ /* 0x000fc80003f05270 */
[----:B-1----:R-:W-:Y:S02]  /*0740*/  SEL R12, R8, c[0x0][0xeb4], !P0 ;  /* 0x0003ad00080c7a07 */ /* 0x002fe40004000000 */
[----:B------:R-:W-:Y:S02]  /*0750*/  ISETP.NE.AND P0, PT, R4, 0x2, PT ;  /* 0x000000020400780c */ /* 0x000fe40003f05270 */
[----:B------:R-:W0:Y:S01]  /*0760*/  I2F.U32.RP R3, R12 ;  /* 0x0000000c00037306 */ /* 0x000e220000209000 */
[----:B------:R-:W-:Y:S02]  /*0770*/  LOP3.LUT R19, RZ, R12, RZ, 0x33, !PT ;  /* 0x0000000cff137212 */ /* 0x000fe400078e33ff */
[----:B------:R-:W-:Y:S02]  /*0780*/  SEL R13, R8, c[0x0][0xeb0], !P0 ;  /* 0x0003ac00080d7a07 */ /* 0x000fe40004000000 */
[----:B------:R-:W-:Y:S02]  /*0790*/  ISETP.NE.AND P0, PT, R4, 0x1, PT ;  /* 0x000000010400780c */ /* 0x000fe40003f05270 */
[----:B------:R-:W-:Y:S01]  /*07a0*/  IADD3 R15, RZ, -R13, RZ ;  /* 0x8000000dff0f7210 */ /* 0x000fe20007ffe0ff */
[----:B------:R-:W1:Y:S01]  /*07b0*/  I2F.U32.RP R10, R13 ;  /* 0x0000000d000a7306 */ /* 0x000e620000209000 */
[----:B------:R-:W-:-:S02]  /*07c0*/  SEL R14, R8, c[0x0][0xeac], !P0 ;  /* 0x0003ab00080e7a07 */ /* 0x000fc40004000000 */
[----:B------:R-:W-:Y:S02]  /*07d0*/  ISETP.NE.U32.AND P0, PT, R12, RZ, PT ;  /* 0x000000ff0c00720c */ /* 0x000fe40003f05070 */
[----:B------:R-:W-:Y:S02]  /*07e0*/  ISETP.NE.U32.AND P1, PT, R13, RZ, PT ;  /* 0x000000ff0d00720c */ /* 0x000fe40003f25070 */
[----:B------:R-:W-:Y:S01]  /*07f0*/  ISETP.NE.U32.AND P2, PT, R14, RZ, PT ;  /* 0x000000ff0e00720c */ /* 0x000fe20003f45070 */
[----:B------:R-:W4:Y:S01]  /*0800*/  I2F.U32.RP R11, R14 ;  /* 0x0000000e000b7306 */ /* 0x000f220000209000 */
[----:B------:R-:W-:Y:S02]  /*0810*/  LOP3.LUT R20, RZ, R13, RZ, 0x33, !PT ;  /* 0x0000000dff147212 */ /* 0x000fe400078e33ff */
[----:B------:R-:W-:-:S05]  /*0820*/  LOP3.LUT R18, RZ, R14, RZ, 0x33, !PT ;  /* 0x0000000eff127212 */ /* 0x000fca00078e33ff */
        /* <DEDUP_REMOVED lines=13> */
[----:B-1----:R-:W-:Y:S01]  /*0900*/  HFMA2.MMA R6, -RZ, RZ, 0, 0 ;  /* 0x00000000ff067435 */ /* 0x002fe200000001ff */
[----:B------:R-:W-:-:S04]  /*0910*/  IMAD.HI.U32 R16, R17, R3, R16 ;  /* 0x0000000311107227 */ /* 0x000fc800078e0010 */
[----:B------:R-:W-:Y:S02]  /*0920*/  IMAD.MOV.U32 R3, RZ, RZ, R9 ;  /* 0x000000ffff037224 */ /* 0x000fe400078e0009 */
[----:B----4-:R-:W-:Y:S02]  /*0930*/  IMAD R15, R15, R7, RZ ;  /* 0x000000070f0f7224 */ /* 0x010fe400078e02ff */
[----:B0-----:R-:W-:Y:S02]  /*0940*/  IMAD.MOV.U32 R4, RZ, RZ, RZ ;  /* 0x000000ffff047224 */ /* 0x001fe400078e00ff */
[----:B------:R-:W-:-:S04]  /*0950*/  IMAD.HI.U32 R15, R7, R15, R6 ;  /* 0x0000000f070f7227 */ /* 0x000fc800078e0006 */
[----:B-----5:R-:W-:-:S04]  /*0960*/  IMAD R17, R11, R5, RZ ;  /* 0x000000050b117224 */ /* 0x020fc800078e02ff */
[----:B------:R-:W-:-:S04]  /*0970*/  IMAD.HI.U32 R17, R5, R17, R4 ;  /* 0x0000001105117227 */ /* 0x000fc800078e0004 */
.L_x_12:
[----:B0--3--:R-:W-:-:S06]  /*0980*/  IMAD.WIDE.U32 R4, R3, 0x10, R22 ;  /* 0x0000001003047825 */ /* 0x009fcc00078e0016 */
[----:B------:R-:W3:Y:S01]  /*0990*/  LDG.E.128 R4, [R4.64] ;  /* 0x0000000404047981 */ /* 0x000ee2000c1e1d00 */
[----:B------:R-:W-:Y:S01]  /*09a0*/  IMAD.HI.U32 R24, R16, R3, RZ ;  /* 0x0000000310187227 */ /* 0x000fe200078e00ff */
[----:B------:R-:W-:-:S04]  /*09b0*/  IADD3 R21, R21, -0x1, RZ ;  /* 0xffffffff15157810 */ /* 0x000fc80007ffe0ff */
[----:B------:R-:W-:-:S05]  /*09c0*/  IADD3 R11, -R24, RZ, RZ ;  /* 0x000000ff180b7210 */ /* 0x000fca0007ffe1ff */
[----:B------:R-:W-:-:S05]  /*09d0*/  IMAD R11, R12, R11, R3 ;  /* 0x0000000b0c0b7224 */ /* 0x000fca00078e0203 */
[----:B------:R-:W-:-:S13]  /*09e0*/  ISETP.GE.U32.AND P3, PT, R11, R12, PT ;  /* 0x0000000c0b00720c */ /* 0x000fda0003f66070 */
[----:B------:R-:W-:Y:S01]  /*09f0*/  @P3 IMAD.IADD R11, R11, 0x1, -R12 ;  /* 0x000000010b0b3824 */ /* 0x000fe200078e0a0c */
[----:B------:R-:W-:-:S04]  /*0a00*/  @P3 IADD3 R24, R24, 0x1, RZ ;  /* 0x0000000118183810 */ /* 0x000fc80007ffe0ff */
[----:B------:R-:W-:-:S13]  /*0a10*/  ISETP.GE.U32.AND P4, PT, R11, R12, PT ;  /* 0x0000000c0b00720c */ /* 0x000fda0003f86070 */
[----:B------:R-:W-:-:S04]  /*0a20*/  @P4 IADD3 R24, R24, 0x1, RZ ;  /* 0x0000000118184810 */ /* 0x000fc80007ffe0ff */
[----:B------:R-:W-:-:S05]  /*0a30*/  SEL R24, R19, R24, !P0 ;  /* 0x0000001813187207 */ /* 0x000fca0004000000 */
[----:B------:R-:W-:-:S04]  /*0a40*/  IMAD.HI.U32 R11, R15, R24, RZ ;  /* 0x000000180f0b7227 */ /* 0x000fc800078e00ff */
[----:B------:R-:W-:-:S04]  /*0a50*/  IMAD.MOV R10, RZ, RZ, -R11 ;  /* 0x000000ffff0a7224 */ /* 0x000fc800078e0a0b */
[----:B------:R-:W-:-:S05]  /*0a60*/  IMAD R10, R13, R10, R24 ;  /* 0x0000000a0d0a7224 */ /* 0x000fca00078e0218 */
[----:B------:R-:W-:-:S13]  /*0a70*/  ISETP.GE.U32.AND P3, PT, R10, R13, PT ;  /* 0x0000000d0a00720c */ /* 0x000fda0003f66070 */
[----:B------:R-:W-:Y:S02]  /*0a80*/  @P3 IADD3 R10, -R13, R10, RZ ;  /* 0x0000000a0d0a3210 */ /* 0x000fe40007ffe1ff */
[----:B------:R-:W-:Y:S02]  /*0a90*/  @P3 IADD3 R11, R11, 0x1, RZ ;  /* 0x000000010b0b3810 */ /* 0x000fe40007ffe0ff */
[----:B------:R-:W-:-:S13]  /*0aa0*/  ISETP.GE.U32.AND P4, PT, R10, R13, PT ;  /* 0x0000000d0a00720c */ /* 0x000fda0003f86070 */
[----:B------:R-:W-:-:S04]  /*0ab0*/  @P4 IADD3 R11, R11, 0x1, RZ ;  /* 0x000000010b0b4810 */ /* 0x000fc80007ffe0ff */
[----:B------:R-:W-:-:S05]  /*0ac0*/  SEL R11, R20, R11, !P1 ;  /* 0x0000000b140b7207 */ /* 0x000fca0004800000 */
[----:B------:R-:W-:-:S04]  /*0ad0*/  IMAD.HI.U32 R27, R17, R11, RZ ;  /* 0x0000000b111b7227 */ /* 0x000fc800078e00ff */
[----:B------:R-:W-:Y:S02]  /*0ae0*/  IMAD.MOV R25, RZ, RZ, -R27 ;  /* 0x000000ffff197224 */ /* 0x000fe400078e0a1b */
[--C-:B------:R-:W-:Y:S02]  /*0af0*/  IMAD.MOV R26, RZ, RZ, -R11.reuse ;  /* 0x000000ffff1a7224 */ /* 0x100fe400078e0a0b */
[----:B------:R-:W-:-:S05]  /*0b00*/  IMAD R25, R14, R25, R11 ;  /* 0x000000190e197224 */ /* 0x000fca00078e020b */
[----:B------:R-:W-:-:S13]  /*0b10*/  ISETP.GE.U32.AND P3, PT, R25, R14, PT ;  /* 0x0000000e1900720c */ /* 0x000fda0003f66070 */
[----:B------:R-:W-:Y:S01]  /*0b20*/  @P3 IMAD.IADD R25, R25, 0x1, -R14 ;  /* 0x0000000119193824 */ /* 0x000fe200078e0a0e */
[----:B------:R-:W-:Y:S02]  /*0b30*/  @P3 IADD3 R27, R27, 0x1, RZ ;  /* 0x000000011b1b3810 */ /* 0x000fe40007ffe0ff */
[----:B------:R-:W-:Y:S02]  /*0b40*/  ISETP.NE.AND P3, PT, R21, RZ, PT ;  /* 0x000000ff1500720c */ /* 0x000fe40003f65270 */
[----:B------:R-:W-:Y:S02]  /*0b50*/  ISETP.GE.U32.AND P4, PT, R25, R14, PT ;  /* 0x0000000e1900720c */ /* 0x000fe40003f86070 */
[----:B------:R-:W-:Y:S01]  /*0b60*/  IADD3 R25, -R24, RZ, RZ ;  /* 0x000000ff18197210 */ /* 0x000fe20007ffe1ff */
[----:B------:R-:W-:-:S04]  /*0b70*/  IMAD R24, R13, R26, R24 ;  /* 0x0000001a0d187224 */ /* 0x000fc800078e0218 */
[----:B------:R-:W-:Y:S01]  /*0b80*/  IMAD R25, R12, R25, R3 ;  /* 0x000000190c197224 */ /* 0x000fe200078e0203 */
[----:B------:R-:W-:-:S03]  /*0b90*/  IADD3 R3, R3, 0x1, RZ ;  /* 0x0000000103037810 */ /* 0x000fc60007ffe0ff */
[----:B------:R-:W-:Y:S02]  /*0ba0*/  IMAD R25, R25, c[0x0][0xec4], RZ ;  /* 0x0003b10019197a24 */ /* 0x000fe400078e02ff */
[----:B------:R-:W-:Y:S02]  /*0bb0*/  @P4 IADD3 R27, R27, 0x1, RZ ;  /* 0x000000011b1b4810 */ /* 0x000fe40007ffe0ff */
[----:B------:R-:W-:Y:S02]  /*0bc0*/  IMAD R24, R24, c[0x0][0xec0], R25 ;  /* 0x0003b00018187a24 */ /* 0x000fe400078e0219 */
[----:B------:R-:W-:-:S05]  /*0bd0*/  SEL R10, R18, R27, !P2 ;  /* 0x0000001b120a7207 */ /* 0x000fca0005000000 */
[----:B------:R-:W-:-:S04]  /*0be0*/  IMAD.MOV R26, RZ, RZ, -R10 ;  /* 0x000000ffff1a7224 */ /* 0x000fc800078e0a0a */
[----:B------:R-:W-:-:S04]  /*0bf0*/  IMAD R11, R14, R26, R11 ;  /* 0x0000001a0e0b7224 */ /* 0x000fc800078e020b */
[----:B------:R-:W-:Y:S01]  /*0c00*/  IMAD R11, R11, c[0x0][0xebc], R24 ;  /* 0x0003af000b0b7a24 */ /* 0x000fe200078e0218 */
[----:B------:R-:W-:-:S03]  /*0c10*/  MOV R24, 0x10 ;  /* 0x0000001000187802 */ /* 0x000fc60000000f00 */
[----:B--2---:R-:W-:-:S04]  /*0c20*/  IMAD R11, R0, c[0x0][0xecc], R11 ;  /* 0x0003b300000b7a24 */ /* 0x004fc800078e020b */
[----:B------:R-:W-:-:S04]  /*0c30*/  IMAD R11, R10, c[0x0][0xeb8], R11 ;  /* 0x0003ae000a0b7a24 */ /* 0x000fc800078e020b */
[----:B------:R-:W-:-:S05]  /*0c40*/  IMAD.WIDE.U32 R10, R11, R24, c[0x0][0x160] ;  /* 0x000058000b0a7625 */ /* 0x000fca00078e0018 */
[----:B---3--:R0:W-:Y:S01]  /*0c50*/  STG.E.128 [R10.64], R4 ;  /* 0x000000040a007986 */ /* 0x0081e2000c101d04 */
[----:B------:R-:W-:Y:S05]  /*0c60*/  @P3 BRA `(.L_x_12) ;  /* 0xfffffd1000003947 */ /* 0x000fea000383ffff */
.L_x_11:
[----:B------:R-:W-:Y:S05]  /*0c70*/  BSYNC B0 ;  /* 0x0000000000007941 */ /* 0x000fea0003800000 */
.L_x_10:
[----:B0-----:R-:W-:-:S05]  /*0c80*/  LOP3.LUT R5, RZ, R9, RZ, 0x33, !PT ;  /* 0x00000009ff057212 */ /* 0x001fca00078e33ff */
[----:B------:R-:W-:-:S05]  /*0c90*/  IMAD.IADD R5, R2, 0x1, R5 ;  /* 0x0000000102057824 */ /* 0x000fca00078e0205 */
[----:B------:R-:W-:-:S13]  /*0ca0*/  ISETP.GE.U32.AND P0, PT, R5, 0x3, PT ;  /* 0x000000030500780c */ /* 0x000fda0003f06070 */
[----:B------:R-:W-:Y:S05]  /*0cb0*/  @!P0 EXIT ;  /* 0x000000000000894d */ /* 0x000fea0003800000 */
[----:B------:R-:W-:-:S05]  /*0cc0*/  IMAD.MOV.U32 R6, RZ, RZ, c[0x0][0xec8] ;  /* 0x0003b200ff067624 */ /* 0x000fca00078e00ff */
[----:B------:R-:W-:-:S04]  /*0cd0*/  ISETP.NE.AND P0, PT, R6, 0x3, PT ;  /* 0x000000030600780c */ /* 0x000fc80003f05270 */
[----:B-1----:R-:W-:Y:S02]  /*0ce0*/  SEL R4, R8, c[0x0][0xeb4], !P0 ;  /* 0x0003ad0008047a07 */ /* 0x002fe40004000000 */
[----:B------:R-:W-:Y:S02]  /*0cf0*/  ISETP.NE.AND P0, PT, R6, 0x2, PT ;  /* 0x000000020600780c */ /* 0x000fe40003f05270 */
[----:B------:R-:W0:Y:S01]  /*0d00*/  I2F.U32.RP R7, R4 ;  /* 0x0000000400077306 */ /* 0x000e220000209000 */
[----:B------:R-:W-:Y:S02]  /*0d10*/  IADD3 R15, RZ, -R4, RZ ;  /* 0x80000004ff0f7210 */ /* 0x000fe40007ffe0ff */
[----:B------:R-:W-:Y:S02]  /*0d20*/  SEL R5, R8, c[0x0][0xeb0], !P0 ;  /* 0x0003ac0008057a07 */ /* 0x000fe40004000000 */
[----:B------:R-:W-:Y:S02]  /*0d30*/  ISETP.NE.AND P0, PT, R6, 0x1, PT ;  /* 0x000000010600780c */ /* 0x000fe40003f05270 */
[----:B------:R-:W-:Y:S01]  /*0d40*/  ISETP.NE.U32.AND P1, PT, R5, RZ, PT ;  /* 0x000000ff0500720c */ /* 0x000fe20003f25070 */
[----:B------:R-:W1:Y:S01]  /*0d50*/  I2F.U32.RP R12, R5 ;  /* 0x00000005000c7306 */ /* 0x000e620000209000 */
[----:B------:R-:W-:-:S02]  /*0d60*/  SEL R6, R8, c[0x0][0xeac], !P0 ;  /* 0x0003ab0008067a07 */ /* 0x000fc40004000000 */
[----:B------:R-:W-:Y:S02]  /*0d70*/  ISETP.NE.U32.AND P0, PT, R4, RZ, PT ;  /* 0x000000ff0400720c */ /* 0x000fe40003f05070 */
[----:B------:R-:W-:Y:S02]  /*0d80*/  ISETP.NE.U32.AND P2, PT, R6, RZ, PT ;  /* 0x000000ff0600720c */ /* 0x000fe40003f45070 */
[----:B------:R-:W-:Y:S01]  /*0d90*/  LOP3.LUT R18, RZ, R4, RZ, 0x33, !PT ;  /* 0x00000004ff127212 */ /* 0x000fe200078e33ff */
[----:B------:R-:W4:Y:S01]  /*0da0*/  I2F.U32.RP R13, R6 ;  /* 0x00000006000d7306 */ /* 0x000f220000209000 */
[----:B------:R-:W-:Y:S02]  /*0db0*/  LOP3.LUT R19, RZ, R5, RZ, 0x33, !PT ;  /* 0x00000005ff137212 */ /* 0x000fe400078e33ff */
[----:B------:R-:W-:-:S05]  /*0dc0*/  LOP3.LUT R20, RZ, R6, RZ, 0x33, !PT ;  /* 0x00000006ff147212 */ /* 0x000fca00078e33ff */
[----:B0-----:R-:W0:Y:S08]  /*0dd0*/  MUFU.RCP R7, R7 ;  /* 0x0000000700077308 */ /* 0x001e300000001000 */
[----:B-1----:R-:W1:Y:S08]  /*0de0*/  MUFU.RCP R12, R12 ;  /* 0x0000000c000c7308 */ /* 0x002e700000001000 */
[----:B----4-:R-:W4:Y:S01]  /*0df0*/  MUFU.RCP R13, R13 ;  /* 0x0000000d000d7308 */ /* 0x010f220000001000 */
[----:B0-----:R-:W-:-:S07]  /*0e00*/  IADD3 R16, R7, 0xffffffe, RZ ;  /* 0x0ffffffe07107810 */ /* 0x001fce0007ffe0ff */
[----:B------:R0:W5:Y:S01]  /*0e10*/  F2I.FTZ.U32.TRUNC.NTZ R17, R16 ;  /* 0x0000001000117305 */ /* 0x000162000021f000 */
[----:B-1----:R-:W-:Y:S01]  /*0e20*/  IADD3 R8, R12, 0xffffffe, RZ ;  /* 0x0ffffffe0c087810 */ /* 0x002fe20007ffe0ff */
[----:B------:R-:W-:Y:S01]  /*0e30*/  IMAD.MOV R12, RZ, RZ, -R6 ;  /* 0x000000ffff0c7224 */ /* 0x000fe200078e0a06 */
[----:B----4-:R-:W-:-:S05]  /*0e40*/  IADD3 R10, R13, 0xffffffe, RZ ;  /* 0x0ffffffe0d0a7810 */ /* 0x010fca0007ffe0ff */
[----:B------:R1:W4:Y:S01]  /*0e50*/  F2I.FTZ.U32.TRUNC.NTZ R9, R8 ;  /* 0x0000000800097305 */ /* 0x000322000021f000 */
[----:B0-----:R-:W-:Y:S01]  /*0e60*/  MOV R16, RZ ;  /* 0x000000ff00107202 */ /* 0x001fe20000000f00 */
[----:B------:R-:W-:Y:S02]  /*0e70*/  IMAD.MOV R13, RZ, RZ, -R5 ;  /* 0x000000ffff0d7224 */ /* 0x000fe400078e0a05 */
[----:B-----5:R-:W-:-:S04]  /*0e80*/  IMAD R7, R15, R17, RZ ;  /* 0x000000110f077224 */ /* 0x020fc800078e02ff */
[----:B------:R0:W5:Y:S01]  /*0e90*/  F2I.FTZ.U32.TRUNC.NTZ R11, R10 ;  /* 0x0000000a000b7305 */ /* 0x000162000021f000 */
[----:B-1----:R-:W-:Y:S02]  /*0ea0*/  IMAD.MOV.U32 R8, RZ, RZ, RZ ;  /* 0x000000ffff087224 */ /* 0x002fe400078e00ff */
[----:B------:R-:W-:-:S04]  /*0eb0*/  IMAD.HI.U32 R16, R17, R7, R16 ;  /* 0x0000000711107227 */ /* 0x000fc800078e0010 */
[----:B------:R-:W-:Y:S01]  /*0ec0*/  IMAD.MOV.U32 R17, RZ, RZ, R12 ;  /* 0x000000ffff117224 */ /* 0x000fe200078e000c */
[----:B0-----:R-:W-:Y:S01]  /*0ed0*/  HFMA2.MMA R10, -RZ, RZ, 0, 0 ;  /* 0x00000000ff0a7435 */ /* 0x001fe200000001ff */
[----:B----4-:R-:W-:-:S04]  /*0ee0*/  IMAD R7, R13, R9, RZ ;  /* 0x000000090d077224 */ /* 0x010fc800078e02ff */
[----:B------:R-:W-:-:S04]  /*0ef0*/  IMAD.HI.U32 R7, R9, R7, R8 ;  /* 0x0000000709077227 */ /* 0x000fc800078e0008 */
[----:B-----5:R-:W-:-:S04]  /*0f00*/  IMAD R17, R17, R11, RZ ;  /* 0x0000000b11117224 */ /* 0x020fc800078e02ff */
[----:B------:R-:W-:-:S04]  /*0f10*/  IMAD.HI.U32 R17, R11, R17, R10 ;  /* 0x000000110b117227 */ /* 0x000fc800078e000a */
.L_x_13:
[----:B0--3--:R-:W-:-:S06]  /*0f20*/  IMAD.WIDE.U32 R8, R3, 0x10, R22 ;  /* 0x0000001003087825 */ /* 0x009fcc00078e0016 */
[----:B------:R-:W3:Y:S01]  /*0f30*/  LDG.E.128 R8, [R8.64] ;  /* 0x0000000408087981 */ /* 0x000ee2000c1e1d00 */
[----:B------:R-:W-:Y:S01]  /*0f40*/  IMAD.HI.U32 R13, R16, R3, RZ ;  /* 0x00000003100d7227 */ /* 0x000fe200078e00ff */
[----:B------:R-:W-:-:S03]  /*0f50*/  IADD3 R27, R3, 0x1, RZ ;  /* 0x00000001031b7810 */ /* 0x000fc60007ffe0ff */
[----:B------:R-:W-:-:S04]  /*0f60*/  IMAD.MOV R12, RZ, RZ, -R13 ;  /* 0x000000ffff0c7224 */ /* 0x000fc800078e0a0d */
        /* <DEDUP_REMOVED lines=17> */
[----:B------:R-:W-:Y:S02]  /*1080*/  IMAD.MOV R14, RZ, RZ, -R25 ;  /* 0x000000ffff0e7224 */ /* 0x000fe400078e0a19 */
[--C-:B------:R-:W-:Y:S02]  /*1090*/  IMAD.MOV R21, RZ, RZ, -R13.reuse ;  /* 0x000000ffff157224 */ /* 0x100fe400078e0a0d */
[----:B------:R-:W-:Y:S02]  /*10a0*/  IMAD R15, R6, R14, R13 ;  /* 0x0000000e060f7224 */ /* 0x000fe400078e020d */
[--C-:B------:R-:W-:Y:S02]  /*10b0*/  IMAD.MOV R14, RZ, RZ, -R12.reuse ;  /* 0x000000ffff0e7224 */ /* 0x100fe400078e0a0c */
[----:B------:R-:W-:Y:S01]  /*10c0*/  IMAD R12, R5, R21, R12 ;  /* 0x00000015050c7224 */ /* 0x000fe200078e020c */
[----:B------:R-:W-:-:S13]  /*10d0*/  ISETP.GE.U32.AND P3, PT, R15, R6, PT ;  /* 0x000000060f00720c */ /* 0x000fda0003f66070 */
[----:B------:R-:W-:Y:S02]  /*10e0*/  @P3 IADD3 R15, -R6, R15, RZ ;  /* 0x0000000f060f3210 */ /* 0x000fe40007ffe1ff */
[----:B------:R-:W-:Y:S02]  /*10f0*/  @P3 IADD3 R25, R25, 0x1, RZ ;  /* 0x0000000119193810 */ /* 0x000fe40007ffe0ff */
[----:B------:R-:W-:Y:S01]  /*1100*/  ISETP.GE.U32.AND P4, PT, R15, R6, PT ;  /* 0x000000060f00720c */ /* 0x000fe20003f86070 */
[----:B------:R-:W-:-:S04]  /*1110*/  IMAD R15, R4, R14, R3 ;  /* 0x0000000e040f7224 */ /* 0x000fc800078e0203 */
[----:B------:R-:W-:-:S04]  /*1120*/  IMAD R15, R15, c[0x0][0xec4], RZ ;  /* 0x0003b1000f0f7a24 */ /* 0x000fc800078e02ff */
[----:B------:R-:W-:-:S04]  /*1130*/  IMAD R12, R12, c[0x0][0xec0], R15 ;  /* 0x0003b0000c0c7a24 */ /* 0x000fc800078e020f */
[----:B------:R-:W-:-:S04]  /*1140*/  @P4 IADD3 R25, R25, 0x1, RZ ;  /* 0x0000000119194810 */ /* 0x000fc80007ffe0ff */
[----:B------:R-:W-:-:S04]  /*1150*/  SEL R14, R20, R25, !P2 ;  /* 0x00000019140e7207 */ /* 0x000fc80005000000 */
[----:B------:R-:W-:-:S05]  /*1160*/  IADD3 R21, -R14, RZ, RZ ;  /* 0x000000ff0e157210 */ /* 0x000fca0007ffe1ff */
[----:B------:R-:W-:-:S04]  /*1170*/  IMAD R21, R6, R21, R13 ;  /* 0x0000001506157224 */ /* 0x000fc800078e020d */
[----:B------:R-:W-:-:S04]  /*1180*/  IMAD R21, R21, c[0x0][0xebc], R12 ;  /* 0x0003af0015157a24 */ /* 0x000fc800078e020c */
[----:B--2---:R-:W-:Y:S02]  /*1190*/  IMAD R13, R0, c[0x0][0xecc], R21 ;  /* 0x0003b300000d7a24 */ /* 0x004fe400078e0215 */
[----:B------:R-:W-:Y:S02]  /*11a0*/  IMAD.MOV.U32 R21, RZ, RZ, 0x10 ;  /* 0x00000010ff157424 */ /* 0x000fe400078e00ff */
[----:B------:R-:W-:Y:S02]  /*11b0*/  IMAD R24, R14, c[0x0][0xeb8], R13 ;  /* 0x0003ae000e187a24 */ /* 0x000fe400078e020d */
[----:B------:R-:W-:-:S04]  /*11c0*/  IMAD.WIDE.U32 R12, R27, 0x10, R22 ;  /* 0x000000101b0c7825 */ /* 0x000fc800078e0016 */
[----:B------:R-:W-:-:S05]  /*11d0*/  IMAD.WIDE.U32 R24, R24, R21, c[0x0][0x160] ;  /* 0x0000580018187625 */ /* 0x000fca00078e0015 */
[----:B---3--:R0:W-:Y:S04]  /*11e0*/  STG.E.128 [R24.64], R8 ;  /* 0x0000000818007986 */ /* 0x0081e8000c101d04 */
[----:B------:R-:W2:Y:S01]  /*11f0*/  LDG.E.128 R12, [R12.64] ;  /* 0x000000040c0c7981 */ /* 0x000ea2000c1e1d00 */
        /* <DEDUP_REMOVED lines=9> */
[----:B0-----:R-:W-:-:S04]  /*1290*/  IMAD.HI.U32 R8, R7, R26, RZ ;  /* 0x0000001a07087227 */ /* 0x001fc800078e00ff */
[----:B------:R-:W-:-:S04]  /*12a0*/  IMAD.MOV R10, RZ, RZ, -R8 ;  /* 0x000000ffff0a7224 */ /* 0x000fc800078e0a08 */
[----:B------:R-:W-:-:S05]  /*12b0*/  IMAD R10, R5, R10, R26 ;  /* 0x0000000a050a7224 */ /* 0x000fca00078e021a */
[----:B------:R-:W-:-:S13]  /*12c0*/  ISETP.GE.U32.AND P3, PT, R10, R5, PT ;  /* 0x000000050a00720c */ /* 0x000fda0003f66070 */
[----:B------:R-:W-:Y:S01]  /*12d0*/  @P3 IMAD.IADD R10, R10, 0x1, -R5 ;  /* 0x000000010a0a3824 */ /* 0x000fe200078e0a05 */
[----:B------:R-:W-:-:S04]  /*12e0*/  @P3 IADD3 R8, R8, 0x1, RZ ;  /* 0x0000000108083810 */ /* 0x000fc80007ffe0ff */
[----:B------:R-:W-:-:S13]  /*12f0*/  ISETP.GE.U32.AND P4, PT, R10, R5, PT ;  /* 0x000000050a00720c */ /* 0x000fda0003f86070 */
[----:B------:R-:W-:-:S04]  /*1300*/  @P4 IADD3 R8, R8, 0x1, RZ ;  /* 0x0000000108084810 */ /* 0x000fc80007ffe0ff */
[----:B------:R-:W-:Y:S01]  /*1310*/  SEL R9, R19, R8, !P1 ;  /* 0x0000000813097207 */ /* 0x000fe20004800000 */
[----:B------:R-:W-:-:S03]  /*1320*/  IMAD.MOV R8, RZ, RZ, -R26 ;  /* 0x000000ffff087224 */ /* 0x000fc600078e0a1a */
[----:B------:R-:W-:Y:S01]  /*1330*/  IADD3 R10, -R9, RZ, RZ ;  /* 0x000000ff090a7210 */ /* 0x000fe20007ffe1ff */
[----:B------:R-:W-:-:S04]  /*1340*/  IMAD.HI.U32 R11, R17, R9, RZ ;  /* 0x00000009110b7227 */ /* 0x000fc800078e00ff */
[----:B------:R-:W-:Y:S01]  /*1350*/  IMAD R27, R4, R8, R27 ;  /* 0x00000008041b7224 */ /* 0x000fe200078e021b */
[----:B------:R-:W-:Y:S01]  /*1360*/  IADD3 R25, -R11, RZ, RZ ;  /* 0x000000ff0b197210 */ /* 0x000fe20007ffe1ff */
[----:B------:R-:W-:Y:S02]  /*1370*/  IMAD R26, R5, R10, R26 ;  /* 0x0000000a051a7224 */ /* 0x000fe400078e021a */
[----:B------:R-:W-:Y:S02]  /*1380*/  IMAD R27, R27, c[0x0][0xec4], RZ ;  /* 0x0003b1001b1b7a24 */ /* 0x000fe400078e02ff */
[----:B------:R-:W-:Y:S02]  /*1390*/  IMAD R25, R6, R25, R9 ;  /* 0x0000001906197224 */ /* 0x000fe400078e0209 */
[----:B------:R-:W-:Y:S01]  /*13a0*/  IMAD R26, R26, c[0x0][0xec0], R27 ;  /* 0x0003b0001a1a7a24 */ /* 0x000fe200078e021b */
[----:B------:R-:W-:Y:S02]  /*13b0*/  IADD3 R27, R3, 0x2, RZ ;  /* 0x00000002031b7810 */ /* 0x000fe40007ffe0ff */
[----:B------:R-:W-:-:S13]  /*13c0*/  ISETP.GE.U32.AND P3, PT, R25, R6, PT ;  /* 0x000000061900720c */ /* 0x000fda0003f66070 */
[----:B------:R-:W-:Y:S01]  /*13d0*/  @P3 IMAD.IADD R25, R25, 0x1, -R6 ;  /* 0x0000000119193824 */ /* 0x000fe200078e0a06 */
[----:B------:R-:W-:-:S04]  /*13e0*/  @P3 IADD3 R11, R11, 0x1, RZ ;  /* 0x000000010b0b3810 */ /* 0x000fc80007ffe0ff */
[----:B------:R-:W-:-:S13]  /*13f0*/  ISETP.GE.U32.AND P4, PT, R25, R6, PT ;  /* 0x000000061900720c */ /* 0x000fda0003f86070 */
[----:B------:R-:W-:-:S04]  /*1400*/  @P4 IADD3 R11, R11, 0x1, RZ ;  /* 0x000000010b0b4810 */ /* 0x000fc80007ffe0ff */
[----:B------:R-:W-:-:S05]  /*1410*/  SEL R8, R20, R11, !P2 ;  /* 0x0000000b14087207 */ /* 0x000fca0005000000 */
[----:B------:R-:W-:-:S04]  /*1420*/  IMAD.MOV R10, RZ, RZ, -R8 ;  /* 0x000000ffff0a7224 */ /* 0x000fc800078e0a08 */
[----:B------:R-:W-:-:S04]  /*1430*/  IMAD R9, R6, R10, R9 ;  /* 0x0000000a06097224 */ /* 0x000fc800078e0209 */
[----:B------:R-:W-:-:S04]  /*1440*/  IMAD R9, R9, c[0x0][0xebc], R26 ;  /* 0x0003af0009097a24 */ /* 0x000fc800078e021a */
[----:B------:R-:W-:-:S04]  /*1450*/  IMAD R9, R0, c[0x0][0xecc], R9 ;  /* 0x0003b30000097a24 */ /* 0x000fc800078e0209 */
[----:B------:R-:W-:Y:S02]  /*1460*/  IMAD R24, R8, c[0x0][0xeb8], R9 ;  /* 0x0003ae0008187a24 */ /* 0x000fe400078e0209 */
[----:B------:R-:W-:-:S04]  /*1470*/  IMAD.WIDE.U32 R8, R27, 0x10, R22 ;  /* 0x000000101b087825 */ /* 0x000fc800078e0016 */
[----:B------:R-:W-:-:S05]  /*1480*/  IMAD.WIDE.U32 R24, R24, R21, c[0x0][0x160] ;  /* 0x0000580018187625 */ /* 0x000fca00078e0015 */
[----:B--2---:R0:W-:Y:S04]  /*1490*/  STG.E.128 [R24.64], R12 ;  /* 0x0000000c18007986 */ /* 0x0041e8000c101d04 */
        /* <DEDUP_REMOVED lines=44> */
[----:B------:R-:W-:Y:S01]  /*1760*/  IMAD.HI.U32 R29, R16, R27, RZ ;  /* 0x0000001b101d7227 */ /* 0x000fe200078e00ff */
[----:B------:R-:W-:-:S03]  /*1770*/  IADD3 R3, R3, 0x4, RZ ;  /* 0x0000000403037810 */ /* 0x000fc60007ffe0ff */
        /* <DEDUP_REMOVED lines=25> */
[----:B------:R-:W-:-:S03]  /*1910*/  IMAD R26, R26, c[0x0][0xec0], R27 ;  /* 0x0003b0001a1a7a24 */ /* 0x000fc600078e021b */
[----:B------:R-:W-:-:S13]  /*1920*/  ISETP.GE.U32.AND P3, PT, R25, R6, PT ;  /* 0x000000061900720c */ /* 0x000fda0003f66070 */
[----:B------:R-:W-:Y:S01]  /*1930*/  @P3 IMAD.IADD R25, R25, 0x1, -R6 ;  /* 0x0000000119193824 */ /* 0x000fe200078e0a06 */
[----:B------:R-:W-:Y:S02]  /*1940*/  @P3 IADD3 R11, R11, 0x1, RZ ;  /* 0x000000010b0b3810 */ /* 0x000fe40007ffe0ff */
[----:B------:R-:W-:Y:S02]  /*1950*/  ISETP.GE.U32.AND P3, PT, R3, R2, PT ;  /* 0x000000020300720c */ /* 0x000fe40003f66070 */
[----:B------:R-:W-:-:S13]  /*1960*/  ISETP.GE.U32.AND P4, PT, R25, R6, PT ;  /* 0x000000061900720c */ /* 0x000fda0003f86070 */
[----:B------:R-:W-:-:S04]  /*1970*/  @P4 IADD3 R11, R11, 0x1, RZ ;  /* 0x000000010b0b4810 */ /* 0x000fc80007ffe0ff */
[----:B------:R-:W-:-:S05]  /*1980*/  SEL R8, R20, R11, !P2 ;  /* 0x0000000b14087207 */ /* 0x000fca0005000000 */
[----:B------:R-:W-:-:S04]  /*1990*/  IMAD.MOV R10, RZ, RZ, -R8 ;  /* 0x000000ffff0a7224 */ /* 0x000fc800078e0a08 */
[----:B------:R-:W-:-:S04]  /*19a0*/  IMAD R9, R6, R10, R9 ;  /* 0x0000000a06097224 */ /* 0x000fc800078e0209 */
[----:B------:R-:W-:-:S04]  /*19b0*/  IMAD R9, R9, c[0x0][0xebc], R26 ;  /* 0x0003af0009097a24 */ /* 0x000fc800078e021a */
[----:B------:R-:W-:-:S04]  /*19c0*/  IMAD R9, R0, c[0x0][0xecc], R9 ;  /* 0x0003b30000097a24 */ /* 0x000fc800078e0209 */
[----:B------:R-:W-:-:S04]  /*19d0*/  IMAD R8, R8, c[0x0][0xeb8], R9 ;  /* 0x0003ae0008087a24 */ /* 0x000fc800078e0209 */
[----:B------:R-:W-:-:S05]  /*19e0*/  IMAD.WIDE.U32 R8, R8, R21, c[0x0][0x160] ;  /* 0x0000580008087625 */ /* 0x000fca00078e0015 */
[----:B--2---:R0:W-:Y:S01]  /*19f0*/  STG.E.128 [R8.64], R12 ;  /* 0x0000000c08007986 */ /* 0x0041e2000c101d04 */
[----:B------:R-:W-:Y:S05]  /*1a00*/  @!P3 BRA `(.L_x_13) ;  /* 0xfffff5100000b947 */ /* 0x000fea000383ffff */
[----:B------:R-:W-:Y:S05]  /*1a10*/  EXIT ;  /* 0x000000000000794d */ /* 0x000fea0003800000 */
.L_x_14:
        /* <DEDUP_REMOVED lines=14> */
.L_x_958:


//--------------------- .text._ZN2at6native40_GLOBAL__N__2351210d_8_Shape_cu_49f7391c35CatArrayBatchedCopy_alignedK_contigINS1_10OpaqueTypeILj16EEEjLi4ELi64ELi64ELi16EEEvPT_NS1_25CatArrInputTensorMetadataIS5_T0_XT2_EXT3_EEENS1_16TensorSizeStrideIS8_Lj4EEEiS8_ --------------------------
	.section	.text._ZN2at6native40_GLOBAL__N__2351210d_8_Shape_cu_49f7391c35CatArrayBatchedCopy_alignedK_contigINS1_10OpaqueTypeILj16EEEjLi4ELi64ELi64ELi16EEEvPT_NS1_25CatArrInputTensorMetadataIS5_T0_XT2_EXT3_EEENS1_16TensorSizeStrideIS8_Lj4EEEiS8_,"ax",@progbits
	.sectioninfo	@"SHI_REGISTERS=32"
	.align	128
.text._ZN2at6native40_GLOBAL__N__2351210d_8_Shape_cu_49f7391c35CatArrayBatchedCopy_alignedK_contigINS1_10OpaqueTypeILj16EEEjLi4ELi64ELi64ELi16EEEvPT_NS1_25CatArrInputTensorMetadataIS5_T0_XT2_EXT3_EEENS1_16TensorSizeStrideIS8_Lj4EEEiS8_:
        .type           _ZN2at6native40_GLOBAL__N__2351210d_8_Shape_cu_49f7391c35CatArrayBatchedCopy_alignedK_contigINS1_10OpaqueTypeILj16EEEjLi4ELi64ELi64ELi16EEEvPT_NS1_25CatArrInputTensorMetadataIS5_T0_XT2_EXT3_EEENS1_16TensorSizeStrideIS8_Lj4EEEiS8_,@function
        .size           _ZN2at6native40_GLOBAL__N__2351210d_8_Shape_cu_49f7391c35CatArrayBatchedCopy_alignedK_contigINS1_10OpaqueTypeILj16EEEjLi4ELi64ELi64ELi16EEEvPT_NS1_25CatArrInputTensorMetadataIS5_T0_XT2_EXT3_EEENS1_16TensorSizeStrideIS8_Lj4EEEiS8_,(.L_x_959 - _ZN2at6native40_GLOBAL__N__2351210d_8_Shape_cu_49f7391c35CatArrayBatchedCopy_alignedK_contigINS1_10OpaqueTypeILj16EEEjLi4ELi64ELi64ELi16EEEvPT_NS1_25CatArrInputTensorMetadataIS5_T0_XT2_EXT3_EEENS1_16TensorSizeStrideIS8_Lj4EEEiS8_)
        .other          _ZN2at6native40_GLOBAL__N__2351210d_8_Shape_cu_49f7391c35CatArrayBatchedCopy_alignedK_contigINS1_10OpaqueTypeILj16EEEjLi4ELi64ELi64ELi16EEEvPT_NS1_25CatArrInputTensorMetadataIS5_T0_XT2_EXT3_EEENS1_16TensorSizeStrideIS8_Lj4EEEiS8_,@"STO_CUDA_ENTRY STV_DEFAULT"
_ZN2at6native40_GLOBAL__N__2351210d_8_Shape_cu_49f7391c35CatArrayBatchedCopy_alignedK_contigINS1_10OpaqueTypeILj16EEEjLi4ELi64ELi64ELi16EEEvPT_NS1_25CatArrInputTensorMetadataIS5_T0_XT2_EXT3_EEENS1_16TensorSizeStrideIS8_Lj4EEEiS8_:
        /* <DEDUP_REMOVED lines=58> */
.L_x_17:
        /* <DEDUP_REMOVED lines=48> */
.L_x_16:
[----:B0-----:R-:W-:Y:S05]  /*06a0*/  BSYNC B0 ;  /* 0x0000000000007941 */ /* 0x001fea0003800000 */
.L_x_15:
        /* <DEDUP_REMOVED lines=45> */
.L_x_20:
        /* <DEDUP_REMOVED lines=47> */
.L_x_19:
[----:B------:R-:W-:Y:S05]  /*0c70*/  BSYNC B0 ;  /* 0x0000000000007941 */ /* 0x000fea0003800000 */
.L_x_18:
        /* <DEDUP_REMOVED lines=42> */
.L_x_21:
        /* <DEDUP_REMOVED lines=176> */
.L_x_22:
        /* <DEDUP_REMOVED lines=14> */
.L_x_959:


//--------------------- .text._ZN2at6native40_GLOBAL__N__2351210d_8_Shape_cu_49f7391c30CatArrayBatchedCopy_vectorizedINS1_10OpaqueTypeILj16EEEjLi4ELi64ELi64ELi16ELi1EEEvPcNS1_25CatArrInputTensorMetadataIT_T0_XT2_EXT3_EEENS1_16TensorSizeStrideIS8_Lj4EEEiS8_ --------------------------
	.section	.text._ZN2at6native40_GLOBAL__N__2351210d_8_Shape_cu_49f7391c30CatArrayBatchedCopy_vectorizedINS1_10OpaqueTypeILj16EEEjLi4ELi64ELi64ELi16ELi1EEEvPcNS1_25CatArrInputTensorMetadataIT_T0_XT2_EXT3_EEENS1_16TensorSizeStrideIS8_Lj4EEEiS8_,"ax",@progbits
	.sectioninfo	@"SHI_REGISTERS=26"
	.align	128
.text._ZN2at6native40_GLOBAL__N__2351210d_8_Shape_cu_49f7391c30CatArrayBatchedCopy_vectorizedINS1_10OpaqueTypeILj16EEEjLi4ELi64ELi64ELi16ELi1EEEvPcNS1_25CatArrInputTensorMetadataIT_T0_XT2_EXT3_EEENS1_16TensorSizeStrideIS8_Lj4EEEiS8_:
        .type           _ZN2at6native40_GLOBAL__N__2351210d_8_Shape_cu_49f7391c30CatArrayBatchedCopy_vectorizedINS1_10OpaqueTypeILj16EEEjLi4ELi64ELi64ELi16ELi1EEEvPcNS1_25CatArrInputTensorMetadataIT_T0_XT2_EXT3_EEENS1_16TensorSizeStrideIS8_Lj4EEEiS8_,@function
        .size           _ZN2at6native40_GLOBAL__N__2351210d_8_Shape_cu_49f7391c30CatArrayBatchedCopy_vectorizedINS1_10OpaqueTypeILj16EEEjLi4ELi64ELi64ELi16ELi1EEEvPcNS1_25CatArrInputTensorMetadataIT_T0_XT2_EXT3_EEENS1_16TensorSizeStrideIS8_Lj4EEEiS8_,(.L_x_960 - _ZN2at6native40_GLOBAL__N__2351210d_8_Shape_cu_49f7391c30CatArrayBatchedCopy_vectorizedINS1_10OpaqueTypeILj16EEEjLi4ELi64ELi64ELi16ELi1EEEvPcNS1_25CatArrInputTensorMetadataIT_T0_XT2_EXT3_EEENS1_16TensorSizeStrideIS8_Lj4EEEiS8_)
        .other          _ZN2at6native40_GLOBAL__N__2351210d_8_Shape_cu_49f7391c30CatArrayBatchedCopy_vectorizedINS1_10OpaqueTypeILj16EEEjLi4ELi64ELi64ELi16ELi1EEEvPcNS1_25CatArrInputTensorMetadataIT_T0_XT2_EXT3_EEENS1_16TensorSizeStrideIS8_Lj4EEEiS8_,@"STO_CUDA_ENTRY STV_DEFAULT"
_ZN2at6native40_GLOBAL__N__2351210d_8_Shape_cu_49f7391c30CatArrayBatchedCopy_vectorizedINS1_10OpaqueTypeILj16EEEjLi4ELi64ELi64ELi16ELi1EEEvPcNS1_25CatArrInputTensorMetadataIT_T0_XT2_EXT3_EEENS1_16TensorSizeStrideIS8_Lj4EEEiS8_:
        /* <DEDUP_REMOVED lines=11> */
[----:B------:R-:W-:Y:S01]  /*00b0*/  IMAD.MOV.U32 R4, RZ, RZ, c[0x0][0xec8] ;  /* 0x0003b200ff047624 */ /* 0x000fe200078e00ff */
[----:B------:R-:W-:Y:S01]  /*00c0*/  ULDC.64 UR4, c[0x0][0x118] ;  /* 0x0000460000047ab9 */ /* 0x000fe20000000a00 */
[----:B------:R-:W-:-:S03]  /*00d0*/  IMAD.SHL.U32 R2, R2, 0x8, RZ ;  /* 0x0000000802027824 */ /* 0x000fc600078e00ff */
[----:B------:R-:W-:Y:S02]  /*00e0*/  ISETP.NE.AND P0, PT, R4, 0x3, PT ;  /* 0x000000030400780c */ /* 0x000fe40003f05270 */
[----:B0-----:R-:W0:Y:S01]  /*00f0*/  LDC R13, c[0x0][R13+0x360] ;  /* 0x0000d8000d0d7b82 */ /* 0x001e220000000800 */
[----:B-1----:R-:W-:-:S05]  /*0100*/  IMAD R3, R3, c[0x0][0xecc], RZ ;  /* 0x0003b30003037a24 */ /* 0x002fca00078e02ff */
[C---:B------:R-:W-:Y:S02]  /*0110*/  SEL R10, R3.reuse, c[0x0][0xeb4], !P0 ;  /* 0x0003ad00030a7a07 */ /* 0x040fe40004000000 */
[C---:B------:R-:W-:Y:S02]  /*0120*/  ISETP.NE.AND P0, PT, R4.reuse, 0x2, PT ;  /* 0x000000020400780c */ /* 0x040fe40003f05270 */
[----:B------:R-:W1:Y:S02]  /*0130*/  I2F.U32.RP R6, R10 ;  /* 0x0000000a00067306 */ /* 0x000e640000209000 */
[----:B------:R-:W-:Y:S02]  /*0140*/  SEL R11, R3, c[0x0][0xeb0], !P0 ;  /* 0x0003ac00030b7a07 */ /* 0x000fe40004000000 */
[----:B------:R-:W-:Y:S02]  /*0150*/  ISETP.NE.AND P0, PT, R4, 0x1, PT ;  /* 0x000000010400780c */ /* 0x000fe40003f05270 */
[----:B------:R-:W-:Y:S01]  /*0160*/  ISETP.NE.U32.AND P1, PT, R11, RZ, PT ;  /* 0x000000ff0b00720c */ /* 0x000fe20003f25070 */
[----:B------:R-:W-:Y:S01]  /*0170*/  IMAD.MOV R9, RZ, RZ, -R11 ;  /* 0x000000ffff097224 */ /* 0x000fe200078e0a0b */
[----:B------:R-:W2:Y:S01]  /*0180*/  I2F.U32.RP R7, R11 ;  /* 0x0000000b00077306 */ /* 0x000ea20000209000 */
[----:B------:R-:W-:-:S02]  /*0190*/  SEL R12, R3, c[0x0][0xeac], !P0 ;  /* 0x0003ab00030c7a07 */ /* 0x000fc40004000000 */
[----:B------:R-:W-:Y:S02]  /*01a0*/  ISETP.NE.U32.AND P0, PT, R10, RZ, PT ;  /* 0x000000ff0a00720c */ /* 0x000fe40003f05070 */
[----:B------:R-:W-:Y:S02]  /*01b0*/  IADD3 R19, RZ, -R12, RZ ;  /* 0x8000000cff137210 */ /* 0x000fe40007ffe0ff */
[----:B------:R-:W-:Y:S01]  /*01c0*/  ISETP.NE.U32.AND P2, PT, R12, RZ, PT ;  /* 0x000000ff0c00720c */ /* 0x000fe20003f45070 */
[----:B------:R-:W3:Y:S01]  /*01d0*/  I2F.U32.RP R3, R12 ;  /* 0x0000000c00037306 */ /* 0x000ee20000209000 */
[----:B------:R-:W-:-:S07]  /*01e0*/  LOP3.LUT R18, RZ, R11, RZ, 0x33, !PT ;  /* 0x0000000bff127212 */ /* 0x000fce00078e33ff */
[----:B-1----:R-:W1:Y:S08]  /*01f0*/  MUFU.RCP R6, R6 ;  /* 0x0000000600067308 */ /* 0x002e700000001000 */
[----:B--2---:R-:W2:Y:S08]  /*0200*/  MUFU.RCP R7, R7 ;  /* 0x0000000700077308 */ /* 0x004eb00000001000 */
[----:B---3--:R-:W3:Y:S01]  /*0210*/  MUFU.RCP R3, R3 ;  /* 0x0000000300037308 */ /* 0x008ee20000001000 */
[----:B-1----:R-:W-:-:S02]  /*0220*/  IADD3 R14, R6, 0xffffffe, RZ ;  /* 0x0ffffffe060e7810 */ /* 0x002fc40007ffe0ff */
[----:B--2---:R-:W-:-:S05]  /*0230*/  IADD3 R4, R7, 0xffffffe, RZ ;  /* 0x0ffffffe07047810 */ /* 0x004fca0007ffe0ff */
[----:B------:R1:W2:Y:S01]  /*0240*/  F2I.FTZ.U32.TRUNC.NTZ R15, R14 ;  /* 0x0000000e000f7305 */ /* 0x0002a2000021f000 */
[----:B------:R-:W-:Y:S02]  /*0250*/  IADD3 R7, RZ, -R10, RZ ;  /* 0x8000000aff077210 */ /* 0x000fe40007ffe0ff */
[----:B---3--:R-:W-:-:S05]  /*0260*/  IADD3 R16, R3, 0xffffffe, RZ ;  /* 0x0ffffffe03107810 */ /* 0x008fca0007ffe0ff */
[----:B------:R3:W4:Y:S01]  /*0270*/  F2I.FTZ.U32.TRUNC.NTZ R5, R4 ;  /* 0x0000000400057305 */ /* 0x000722000021f000 */
[----:B------:R-:W0:Y:S01]  /*0280*/  LDC.64 R2, c[0x0][R2+0x168] ;  /* 0x00005a0002027b82 */ /* 0x000e220000000a00 */
[----:B-1----:R-:W-:-:S06]  /*0290*/  IMAD.MOV.U32 R14, RZ, RZ, RZ ;  /* 0x000000ffff0e7224 */ /* 0x002fcc00078e00ff */
[----:B------:R1:W5:Y:S01]  /*02a0*/  F2I.FTZ.U32.TRUNC.NTZ R17, R16 ;  /* 0x0000001000117305 */ /* 0x000362000021f000 */
[----:B--2---:R-:W-:Y:S02]  /*02b0*/  IMAD R7, R7, R15, RZ ;  /* 0x0000000f07077224 */ /* 0x004fe400078e02ff */
[----:B---3--:R-:W-:Y:S02]  /*02c0*/  IMAD.MOV.U32 R4, RZ, RZ, RZ ;  /* 0x000000ffff047224 */ /* 0x008fe400078e00ff */
[----:B------:R-:W-:Y:S01]  /*02d0*/  IMAD.HI.U32 R14, R15, R7, R14 ;  /* 0x000000070f0e7227 */ /* 0x000fe200078e000e */
[----:B-1----:R-:W-:-:S03]  /*02e0*/  HFMA2.MMA R16, -RZ, RZ, 0, 0 ;  /* 0x00000000ff107435 */ /* 0x002fc600000001ff */
[----:B----4-:R-:W-:-:S04]  /*02f0*/  IMAD R9, R9, R5, RZ ;  /* 0x0000000509097224 */ /* 0x010fc800078e02ff */
[----:B------:R-:W-:-:S04]  /*0300*/  IMAD.HI.U32 R15, R5, R9, R4 ;  /* 0x00000009050f7227 */ /* 0x000fc800078e0004 */
[----:B-----5:R-:W-:Y:S01]  /*0310*/  IMAD R5, R19, R17, RZ ;  /* 0x0000001113057224 */ /* 0x020fe200078e02ff */
[----:B------:R-:W-:-:S03]  /*0320*/  LOP3.LUT R19, RZ, R10, RZ, 0x33, !PT ;  /* 0x0000000aff137212 */ /* 0x000fc600078e33ff */
[----:B------:R-:W-:Y:S01]  /*0330*/  IMAD.HI.U32 R16, R17, R5, R16 ;  /* 0x0000000511107227 */ /* 0x000fe200078e0010 */
[----:B0-----:R-:W-:-:S03]  /*0340*/  LOP3.LUT R17, RZ, R12, RZ, 0x33, !PT ;  /* 0x0000000cff117212 */ /* 0x001fc600078e33ff */
.L_x_23:
[----:B0-----:R-:W-:-:S06]  /*0350*/  IMAD.WIDE.U32 R4, R21, 0x10, R2 ;  /* 0x0000001015047825 */ /* 0x001fcc00078e0002 */
[----:B------:R-:W2:Y:S01]  /*0360*/  LDG.E.128 R4, [R4.64] ;  /* 0x0000000404047981 */ /* 0x000ea2000c1e1d00 */
        /* <DEDUP_REMOVED lines=10> */
[----:B------:R-:W-:Y:S01]  /*0410*/  IMAD.MOV R22, RZ, RZ, -R8 ;  /* 0x000000ffff167224 */ /* 0x000fe200078e0a08 */
[----:B------:R-:W-:-:S03]  /*0420*/  IADD3 R20, -R9, RZ, RZ ;  /* 0x000000ff09147210 */ /* 0x000fc60007ffe1ff */
[----:B------:R-:W-:Y:S02]  /*0430*/  IMAD R22, R10, R22, R21 ;  /* 0x000000160a167224 */ /* 0x000fe400078e0215 */
[----:B------:R-:W-:Y:S02]  /*0440*/  IMAD R20, R11, R20, R8 ;  /* 0x000000140b147224 */ /* 0x000fe400078e0208 */
[----:B------:R-:W-:-:S03]  /*0450*/  IMAD R22, R22, c[0x0][0xec4], RZ ;  /* 0x0003b10016167a24 */ /* 0x000fc600078e02ff */
        /* <DEDUP_REMOVED lines=20> */
[----:B------:R-:W-:Y:S02]  /*05a0*/  IMAD R8, R13, c[0x0][0xecc], RZ ;  /* 0x0003b3000d087a24 */ /* 0x000fe400078e02ff */
[----:B------:R-:W-:-:S04]  /*05b0*/  IMAD R9, R9, c[0x0][0xebc], R22 ;  /* 0x0003af0009097a24 */ /* 0x000fc800078e0216 */
[----:B------:R-:W-:-:S05]  /*05c0*/  IMAD R9, R20, c[0x0][0xeb8], R9 ;  /* 0x0003ae0014097a24 */ /* 0x000fca00078e0209 */
[----:B------:R-:W-:-:S05]  /*05d0*/  IADD3 R9, P3, R8, R9, RZ ;  /* 0x0000000908097210 */ /* 0x000fca0007f7e0ff */
[----:B------:R-:W-:Y:S01]  /*05e0*/  IMAD.X R20, RZ, RZ, RZ, P3 ;  /* 0x000000ffff147224 */ /* 0x000fe200018e06ff */
[----:B------:R-:W-:-:S04]  /*05f0*/  LEA R8, P3, R9, c[0x0][0x160], 0x4 ;  /* 0x0000580009087a11 */ /* 0x000fc800078620ff */
[----:B------:R-:W-:Y:S02]  /*0600*/  LEA.HI.X R9, R9, c[0x0][0x164], R20, 0x4, P3 ;  /* 0x0000590009097a11 */ /* 0x000fe400018f2414 */
[----:B------:R-:W-:-:S05]  /*0610*/  MOV R20, c[0x0][0xc] ;  /* 0x0000030000147a02 */ /* 0x000fca0000000f00 */
[----:B------:R-:W-:-:S05]  /*0620*/  IMAD R21, R20, c[0x0][0x0], R21 ;  /* 0x0000000014157a24 */ /* 0x000fca00078e0215 */
[----:B------:R-:W-:Y:S01]  /*0630*/  ISETP.GE.U32.AND P3, PT, R21, R0, PT ;  /* 0x000000001500720c */ /* 0x000fe20003f66070 */
[----:B--2---:R0:W-:-:S12]  /*0640*/  STG.E.128 [R8.64], R4 ;  /* 0x0000000408007986 */ /* 0x0041d8000c101d04 */
[----:B------:R-:W-:Y:S05]  /*0650*/  @!P3 BRA `(.L_x_23) ;  /* 0xfffffcf00000b947 */ /* 0x000fea000383ffff */
[----:B------:R-:W-:Y:S05]  /*0660*/  EXIT ;  /* 0x000000000000794d */ /* 0x000fea0003800000 */
.L_x_24:
        /* <DEDUP_REMOVED lines=9> */
.L_x_960:


//--------------------- .text._ZN2at6native40_GLOBAL__N__2351210d_8_Shape_cu_49f7391c19CatArrayBatchedCopyINS1_10OpaqueTypeILj16EEEjLi3ELi64ELi64EEEvPT_NS1_25CatArrInputTensorMetadataIS5_T0_XT2_EXT3_EEENS1_16TensorSizeStrideIS8_Lj4EEEiS8_ --------------------------
	.section	.text._ZN2at6native40_GLOBAL__N__2351210d_8_Shape_cu_49f7391c19CatArrayBatchedCopyINS1_10OpaqueTypeILj16EEEjLi3ELi64ELi64EEEvPT_NS1_25CatArrInputTensorMetadataIS5_T0_XT2_EXT3_EEENS1_16TensorSizeStrideIS8_Lj4EEEiS8_,"ax",@progbits
	.sectioninfo	@"SHI_REGISTERS=31"
	.align	128
.text._ZN2at6native40_GLOBAL__N__2351210d_8_Shape_cu_49f7391c19CatArrayBatchedCopyINS1_10OpaqueTypeILj16EEEjLi3ELi64ELi64EEEvPT_NS1_25CatArrInputTensorMetadataIS5_T0_XT2_EXT3_EEENS1_16TensorSizeStrideIS8_Lj4EEEiS8_:
        .type           _ZN2at6native40_GLOBAL__N__2351210d_8_Shape_cu_49f7391c19CatArrayBatchedCopyINS1_10OpaqueTypeILj16EEEjLi3ELi64ELi64EEEvPT_NS1_25CatArrInputTensorMetadataIS5_T0_XT2_EXT3_EEENS1_16TensorSizeStrideIS8_Lj4EEEiS8_,@function
        .size           _ZN2at6native40_GLOBAL__N__2351210d_8_Shape_cu_49f7391c19CatArrayBatchedCopyINS1_10OpaqueTypeILj16EEEjLi3ELi64ELi64EEEvPT_NS1_25CatArrInputTensorMetadataIS5_T0_XT2_EXT3_EEENS1_16TensorSizeStrideIS8_Lj4EEEiS8_,(.L_x_961 - _ZN2at6native40_GLOBAL__N__2351210d_8_Shape_cu_49f7391c19CatArrayBatchedCopyINS1_10OpaqueTypeILj16EEEjLi3ELi64ELi64EEEvPT_NS1_25CatArrInputTensorMetadataIS5_T0_XT2_EXT3_EEENS1_16TensorSizeStrideIS8_Lj4EEEiS8_)
        .other          _ZN2at6native40_GLOBAL__N__2351210d_8_Shape_cu_49f7391c19CatArrayBatchedCopyINS1_10OpaqueTypeILj16EEEjLi3ELi64ELi64EEEvPT_NS1_25CatArrInputTensorMetadataIS5_T0_XT2_EXT3_EEENS1_16TensorSizeStrideIS8_Lj4EEEiS8_,@"STO_CUDA_ENTRY STV_DEFAULT"
_ZN2at6native40_GLOBAL__N__2351210d_8_Shape_cu_49f7391c19CatArrayBatchedCopyINS1_10OpaqueTypeILj16EEEjLi3ELi64ELi64EEEvPT_NS1_25CatArrInputTensorMetadataIS5_T0_XT2_EXT3_EEENS1_16TensorSizeStrideIS8_Lj4EEEiS8_:
        /* <DEDUP_REMOVED lines=10> */
[----:B------:R-:W0:Y:S01]  /*00a0*/  LDC.U8 R7, c[0x0][R6+0x668] ;  /* 0x00019a0006077b82 */ /* 0x000e220000000000 */
[----:B------:R-:W-:Y:S01]  /*00b0*/  SHF.L.U32 R2, R6, 0x3, RZ ;  /* 0x0000000306027819 */ /* 0x000fe200000006ff */
[----:B------:R-:W-:Y:S01]  /*00c0*/  IMAD.MOV.U32 R4, RZ, RZ, c[0x0][0xec8] ;  /* 0x0003b200ff047624 */ /* 0x000fe200078e00ff */
[----:B------:R-:W-:-:S04]  /*00d0*/  ULDC.64 UR4, c[0x0][0x118] ;  /* 0x0000460000047ab9 */ /* 0x000fc80000000a00 */
[C---:B------:R-:W-:Y:S01]  /*00e0*/  ISETP.NE.AND P0, PT, R4.reuse, 0x2, PT ;  /* 0x000000020400780c */ /* 0x040fe20003f05270 */
[----:B------:R-:W1:Y:S01]  /*00f0*/  LDC R19, c[0x0][R5+0x460] ;  /* 0x0001180005137b82 */ /* 0x000e620000000800 */
[----:B------:R-:W-:Y:S01]  /*0100*/  ISETP.NE.AND P1, PT, R4, 0x1, PT ;  /* 0x000000010400780c */ /* 0x000fe20003f25270 */
[----:B------:R-:W-:-:S06]  /*0110*/  IMAD.SHL.U32 R4, R6, 0x20, RZ ;  /* 0x0000002006047824 */ /* 0x000fcc00078e00ff */
[----:B------:R2:W3:Y:S08]  /*0120*/  LDC R12, c[0x0][R5+0x360] ;  /* 0x0000d800050c7b82 */ /* 0x0004f00000000800 */
[----:B------:R-:W4:Y:S01]  /*0130*/  LDC.64 R2, c[0x0][R2+0x168] ;  /* 0x00005a0002027b82 */ /* 0x000f220000000a00 */
[----:B0-----:R-:W-:Y:S02]  /*0140*/  ISETP.NE.AND P2, PT, R7, RZ, PT ;  /* 0x000000ff0700720c */ /* 0x001fe40003f45270 */
[----:B-1----:R-:W-:-:S02]  /*0150*/  SEL R14, R19, c[0x0][0xeb0], !P0 ;  /* 0x0003ac00130e7a07 */ /* 0x002fc40004000000 */
[----:B------:R-:W-:-:S09]  /*0160*/  SEL R15, R19, c[0x0][0xeac], !P1 ;  /* 0x0003ab00130f7a07 */ /* 0x000fd20004800000 */
[----:B------:R-:W-:Y:S05]  /*0170*/  @!P2 BRA `(.L_x_25) ;  /* 0x000003800000a947 */ /* 0x000fea0003800000 */
[----:B--2---:R-:W0:Y:S01]  /*0180*/  I2F.U32.RP R4, R14 ;  /* 0x0000000e00047306 */ /* 0x004e220000209000 */
[----:B------:R-:W-:Y:S01]  /*0190*/  IADD3 R7, RZ, -R14, RZ ;  /* 0x8000000eff077210 */ /* 0x000fe20007ffe0ff */
[----:B------:R-:W-:Y:S01]  /*01a0*/  IMAD.MOV R17, RZ, RZ, -R15 ;  /* 0x000000ffff117224 */ /* 0x000fe200078e0a0f */
[----:B------:R-:W-:Y:S02]  /*01b0*/  ISETP.NE.U32.AND P2, PT, R14, RZ, PT ;  /* 0x000000ff0e00720c */ /* 0x000fe40003f45070 */
[----:B------:R-:W-:-:S03]  /*01c0*/  ISETP.NE.U32.AND P3, PT, R15, RZ, PT ;  /* 0x000000ff0f00720c */ /* 0x000fc60003f65070 */
[----:B------:R-:W1:Y:S08]  /*01d0*/  I2F.U32.RP R5, R15 ;  /* 0x0000000f00057306 */ /* 0x000e700000209000 */
[----:B0-----:R-:W0:Y:S08]  /*01e0*/  MUFU.RCP R4, R4 ;  /* 0x0000000400047308 */ /* 0x001e300000001000 */
[----:B-1----:R-:W1:Y:S01]  /*01f0*/  MUFU.RCP R5, R5 ;  /* 0x0000000500057308 */ /* 0x002e620000001000 */
[----:B0-----:R-:W-:-:S07]  /*0200*/  IADD3 R8, R4, 0xffffffe, RZ ;  /* 0x0ffffffe04087810 */ /* 0x001fce0007ffe0ff */
[----:B------:R0:W2:Y:S01]  /*0210*/  F2I.FTZ.U32.TRUNC.NTZ R9, R8 ;  /* 0x0000000800097305 */ /* 0x0000a2000021f000 */
[----:B-1----:R-:W-:-:S07]  /*0220*/  IADD3 R10, R5, 0xffffffe, RZ ;  /* 0x0ffffffe050a7810 */ /* 0x002fce0007ffe0ff */
[----:B------:R1:W5:Y:S01]  /*0230*/  F2I.FTZ.U32.TRUNC.NTZ R11, R10 ;  /* 0x0000000a000b7305 */ /* 0x000362000021f000 */
[----:B0-----:R-:W-:Y:S02]  /*0240*/  IMAD.MOV.U32 R8, RZ, RZ, RZ ;  /* 0x000000ffff087224 */ /* 0x001fe400078e00ff */
[----:B--2---:R-:W-:Y:S01]  /*0250*/  IMAD R7, R7, R9, RZ ;  /* 0x0000000907077224 */ /* 0x004fe200078e02ff */
[----:B-1----:R-:W-:-:S03]  /*0260*/  HFMA2.MMA R10, -RZ, RZ, 0, 0 ;  /* 0x00000000ff0a7435 */ /* 0x002fc600000001ff */
[----:B------:R-:W-:Y:S01]  /*0270*/  IMAD.HI.U32 R8, R9, R7, R8 ;  /* 0x0000000709087227 */ /* 0x000fe200078e0008 */
[----:B------:R-:W-:-:S03]  /*0280*/  LOP3.LUT R9, RZ, R15, RZ, 0x33, !PT ;  /* 0x0000000fff097212 */ /* 0x000fc600078e33ff */
[----:B-----5:R-:W-:-:S04]  /*0290*/  IMAD R5, R17, R11, RZ ;  /* 0x0000000b11057224 */ /* 0x020fc800078e02ff */
[----:B------:R-:W-:Y:S01]  /*02a0*/  IMAD.HI.U32 R10, R11, R5, R10 ;  /* 0x000000050b0a7227 */ /* 0x000fe200078e000a */
[----:B------:R-:W-:-:S03]  /*02b0*/  LOP3.LUT R11, RZ, R14, RZ, 0x33, !PT ;  /* 0x0000000eff0b7212 */ /* 0x000fc600078e33ff */
.L_x_26:
[----:B0---4-:R-:W-:-:S06]  /*02c0*/  IMAD.WIDE.U32 R4, R13, 0x10, R2 ;  /* 0x000000100d047825 */ /* 0x011fcc00078e0002 */
        /* <DEDUP_REMOVED lines=21> */
[----:B------:R-:W-:-:S04]  /*0420*/  SEL R18, R9, R18, !P3 ;  /* 0x0000001209127207 */ /* 0x000fc80005800000 */
[----:B------:R-:W-:-:S05]  /*0430*/  IADD3 R19, -R18, RZ, RZ ;  /* 0x000000ff12137210 */ /* 0x000fca0007ffe1ff */
[----:B------:R-:W-:-:S04]  /*0440*/  IMAD R16, R15, R19, R16 ;  /* 0x000000130f107224 */ /* 0x000fc800078e0210 */
[----:B------:R-:W-:Y:S02]  /*0450*/  IMAD R17, R16, c[0x0][0xebc], R17 ;  /* 0x0003af0010117a24 */ /* 0x000fe400078e0211 */
[----:B------:R-:W-:Y:S02]  /*0460*/  IMAD.MOV.U32 R16, RZ, RZ, 0x10 ;  /* 0x00000010ff107424 */ /* 0x000fe400078e00ff */
[----:B------:R-:W-:Y:S02]  /*0470*/  IMAD R17, R18, c[0x0][0xeb8], R17 ;  /* 0x0003ae0012117a24 */ /* 0x000fe400078e0211 */
[----:B------:R-:W-:Y:S02]  /*0480*/  IMAD.MOV.U32 R18, RZ, RZ, c[0x0][0xc] ;  /* 0x00000300ff127624 */ /* 0x000fe400078e00ff */
[----:B---3--:R-:W-:Y:S02]  /*0490*/  IMAD R17, R12, c[0x0][0xecc], R17 ;  /* 0x0003b3000c117a24 */ /* 0x008fe400078e0211 */
[----:B------:R-:W-:-:S02]  /*04a0*/  IMAD R13, R18, c[0x0][0x0], R13 ;  /* 0x00000000120d7a24 */ /* 0x000fc400078e020d */
[----:B------:R-:W-:-:S03]  /*04b0*/  IMAD.WIDE.U32 R16, R17, R16, c[0x0][0x160] ;  /* 0x0000580011107625 */ /* 0x000fc600078e0010 */
[----:B------:R-:W-:Y:S02]  /*04c0*/  ISETP.GE.U32.AND P0, PT, R13, R0, PT ;  /* 0x000000000d00720c */ /* 0x000fe40003f06070 */
[----:B--2---:R0:W-:Y:S11]  /*04d0*/  STG.E.128 [R16.64], R4 ;  /* 0x0000000410007986 */ /* 0x0041f6000c101d04 */
[----:B------:R-:W-:Y:S05]  /*04e0*/  @!P0 BRA `(.L_x_26) ;  /* 0xfffffdd000008947 */ /* 0x000fea000383ffff */
[----:B------:R-:W-:Y:S05]  /*04f0*/  EXIT ;  /* 0x000000000000794d */ /* 0x000fea0003800000 */
.L_x_25:
[----:B--2---:R-:W0:Y:S01]  /*0500*/  LDC R20, c[0x0][R4+0x6b0] ;  /* 0x0001ac0004147b82 */ /* 0x004e220000000800 */
[----:B------:R-:W1:Y:S01]  /*0510*/  I2F.U32.RP R11, R14 ;  /* 0x0000000e000b7306 */ /* 0x000e620000209000 */
[----:B------:R-:W-:Y:S01]  /*0520*/  IMAD.MOV R21, RZ, RZ, -R15 ;  /* 0x000000ffff157224 */ /* 0x000fe200078e0a0f */
[----:B------:R-:W-:-:S02]  /*0530*/  LOP3.LUT R24, RZ, R14, RZ, 0x33, !PT ;  /* 0x0000000eff187212 */ /* 0x000fc400078e33ff */
[----:B------:R-:W-:-:S03]  /*0540*/  LOP3.LUT R25, RZ, R15, RZ, 0x33, !PT ;  /* 0x0000000fff197212 */ /* 0x000fc600078e33ff */
[----:B------:R2:W4:Y:S01]  /*0550*/  LDC R17, c[0x0][R4+0x6c0] ;  /* 0x0001b00004117b82 */ /* 0x0005220000000800 */
[----:B------:R-:W5:Y:S08]  /*0560*/  I2F.U32.RP R16, R15 ;  /* 0x0000000f00107306 */ /* 0x000f700000209000 */
[----:B-1----:R-:W1:Y:S01]  /*0570*/  MUFU.RCP R11, R11 ;  /* 0x0000000b000b7308 */ /* 0x002e620000001000 */
[----:B0-----:R-:W-:-:S07]  /*0580*/  SEL R20, R19, R20, !P0 ;  /* 0x0000001413147207 */ /* 0x001fce0004000000 */
[----:B-----5:R-:W0:Y:S01]  /*0590*/  MUFU.RCP R16, R16 ;  /* 0x0000001000107308 */ /* 0x020e220000001000 */
[----:B------:R-:W5:Y:S01]  /*05a0*/  @P1 LDC R19, c[0x0][R4+0x6ac] ;  /* 0x0001ab0004131b82 */ /* 0x000f620000000800 */
[----:B------:R-:W-:Y:S02]  /*05b0*/  ISETP.NE.U32.AND P0, PT, R14, RZ, PT ;  /* 0x000000ff0e00720c */ /* 0x000fe40003f05070 */
[----:B------:R-:W-:Y:S02]  /*05c0*/  ISETP.NE.U32.AND P1, PT, R15, RZ, PT ;  /* 0x000000ff0f00720c */ /* 0x000fe40003f25070 */
[----:B------:R-:W-:Y:S02]  /*05d0*/  ISETP.NE.U32.AND P2, PT, R20, RZ, PT ;  /* 0x000000ff1400720c */ /* 0x000fe40003f45070 */
[----:B------:R-:W3:Y:S01]  /*05e0*/  I2F.U32.RP R5, R20 ;  /* 0x0000001400057306 */ /* 0x000ee20000209000 */
[----:B-1----:R-:W-:Y:S02]  /*05f0*/  IADD3 R8, R11, 0xffffffe, RZ ;  /* 0x0ffffffe0b087810 */ /* 0x002fe40007ffe0ff */
[----:B------:R-:W-:-:S02]  /*0600*/  IADD3 R11, RZ, -R14, RZ ;  /* 0x8000000eff0b7210 */ /* 0x000fc40007ffe0ff */
[----:B------:R-:W-:-:S03]  /*0610*/  LOP3.LUT R26, RZ, R20, RZ, 0x33, !PT ;  /* 0x00000014ff1a7212 */ /* 0x000fc600078e33ff */
[----:B------:R1:W2:Y:S01]  /*0620*/  F2I.FTZ.U32.TRUNC.NTZ R9, R8 ;  /* 0x0000000800097305 */ /* 0x0002a2000021f000 */
[----:B0-----:R-:W-:-:S07]  /*0630*/  IADD3 R7, R16, 0xffffffe, RZ ;  /* 0x0ffffffe10077810 */ /* 0x001fce0007ffe0ff */
[----:B---3--:R-:W0:Y:S01]  /*0640*/  MUFU.RCP R5, R5 ;  /* 0x0000000500057308 */ /* 0x008e220000001000 */
[----:B-1----:R-:W-:Y:S01]  /*0650*/  IMAD.MOV.U32 R8, RZ, RZ, RZ ;  /* 0x000000ffff087224 */ /* 0x002fe200078e00ff */
[----:B-----5:R-:W-:-:S06]  /*0660*/  ISETP.NE.U32.AND P3, PT, R19, RZ, PT ;  /* 0x000000ff1300720c */ /* 0x020fcc0003f65070 */
[----:B------:R-:W1:Y:S01]  /*0670*/  I2F.U32.RP R10, R19 ;  /* 0x00000013000a7306 */ /* 0x000e620000209000 */
[----:B--2---:R-:W-:-:S04]  /*0680*/  IMAD R11, R11, R9, RZ ;  /* 0x000000090b0b7224 */ /* 0x004fc800078e02ff */
[----:B------:R-:W-:Y:S02]  /*0690*/  IMAD.HI.U32 R18, R9, R11, R8 ;  /* 0x0000000b09127227 */ /* 0x000fe400078e0008 */
[----:B------:R2:W3:Y:S01]  /*06a0*/  LDC.64 R8, c[0x0][R4+0x6b8] ;  /* 0x0001ae0004087b82 */ /* 0x0004e20000000a00 */
[----:B0-----:R-:W-:Y:S01]  /*06b0*/  IADD3 R22, R5, 0xffffffe, RZ ;  /* 0x0ffffffe05167810 */ /* 0x001fe20007ffe0ff */
[----:B------:R-:W0:Y:S01]  /*06c0*/  F2I.FTZ.U32.TRUNC.NTZ R7, R7 ;  /* 0x0000000700077305 */ /* 0x000e22000021f000 */
[----:B--2---:R-:W-:-:S07]  /*06d0*/  MOV R4, RZ ;  /* 0x000000ff00047202 */ /* 0x004fce0000000f00 */
[----:B-1----:R-:W1:Y:S08]  /*06e0*/  MUFU.RCP R10, R10 ;  /* 0x0000000a000a7308 */ /* 0x002e700000001000 */
[----:B------:R2:W5:Y:S01]  /*06f0*/  F2I.FTZ.U32.TRUNC.NTZ R23, R22 ;  /* 0x0000001600177305 */ /* 0x000562000021f000 */
[----:B0-----:R-:W-:Y:S01]  /*0700*/  IMAD R21, R21, R7, RZ ;  /* 0x0000000715157224 */ /* 0x001fe200078e02ff */
[----:B-1----:R-:W-:Y:S01]  /*0710*/  IADD3 R6, R10, 0xffffffe, RZ ;  /* 0x0ffffffe0a067810 */ /* 0x002fe20007ffe0ff */
[----:B--2---:R-:W-:Y:S01]  /*0720*/  HFMA2.MMA R22, -RZ, RZ, 0, 0 ;  /* 0x00000000ff167435 */ /* 0x004fe200000001ff */
[----:B------:R-:W-:-:S04]  /*0730*/  IADD3 R10, RZ, -R20, RZ ;  /* 0x80000014ff0a7210 */ /* 0x000fc80007ffe0ff */
[----:B------:R0:W1:Y:S01]  /*0740*/  F2I.FTZ.U32.TRUNC.NTZ R5, R6 ;  /* 0x0000000600057305 */ /* 0x000062000021f000 */
[----:B------:R-:W-:-:S05]  /*0750*/  MOV R11, R10 ;  /* 0x0000000a000b7202 */ /* 0x000fca0000000f00 */
[----:B-----5:R-:W-:Y:S02]  /*0760*/  IMAD R11, R11, R23, RZ ;  /* 0x000000170b0b7224 */ /* 0x020fe400078e02ff */
[----:B0-----:R-:W-:Y:S02]  /*0770*/  IMAD.MOV.U32 R6, RZ, RZ, RZ ;  /* 0x000000ffff067224 */ /* 0x001fe400078e00ff */
[----:B------:R-:W-:-:S04]  /*0780*/  IMAD.HI.U32 R22, R23, R11, R22 ;  /* 0x0000000b17167227 */ /* 0x000fc800078e0016 */
[----:B------:R-:W-:Y:S01]  /*0790*/  IMAD.HI.U32 R16, R7, R21, R6 ;  /* 0x0000001507107227 */ /* 0x000fe200078e0006 */
[----:B------:R-:W-:-:S03]  /*07a0*/  LOP3.LUT R21, RZ, R19, RZ, 0x33, !PT ;  /* 0x00000013ff157212 */ /* 0x000fc600078e33ff */
[----:B-1----:R-:W-:-:S04]  /*07b0*/  IMAD R10, R19, R5, RZ ;  /* 0x00000005130a7224 */ /* 0x002fc800078e02ff */
[----:B------:R-:W-:-:S04]  /*07c0*/  IMAD.MOV R23, RZ, RZ, -R10 ;  /* 0x000000ffff177224 */ /* 0x000fc800078e0a0a */
[----:B---34-:R-:W-:-:S04]  /*07d0*/  IMAD.HI.U32 R23, R5, R23, R4 ;  /* 0x0000001705177227 */ /* 0x018fc800078e0004 */
.L_x_27:
[----:B0-----:R-:W-:-:S04]  /*07e0*/  IMAD.HI.U32 R11, R18, R13, RZ ;  /* 0x0000000d120b7227 */ /* 0x001fc800078e00ff */
[----:B------:R-:W-:Y:S02]  /*07f0*/  IMAD.MOV R4, RZ, RZ, -R11 ;  /* 0x000000ffff047224 */ /* 0x000fe400078e0a0b */
[----:B------:R-:W-:-:S04]  /*0800*/  IMAD.HI.U32 R5, R22, R13, RZ ;  /* 0x0000000d16057227 */ /* 0x000fc800078e00ff */
[----:B------:R-:W-:Y:S01]  /*0810*/  IMAD R27, R14, R4, R13 ;  /* 0x000000040e1b7224 */ /* 0x000fe200078e020d */
[----:B------:R-:W-:-:S04]  /*0820*/  IADD3 R7, -R5, RZ, RZ ;  /* 0x000000ff05077210 */ /* 0x000fc80007ffe1ff */
[----:B------:R-:W-:Y:S01]  /*0830*/  ISETP.GE.U32.AND P5, PT, R27, R14, PT ;  /* 0x0000000e1b00720c */ /* 0x000fe20003fa6070 */
[----:B------:R-:W-:-:S05]  /*0840*/  IMAD R7, R20, R7, R13 ;  /* 0x0000000714077224 */ /* 0x000fca00078e020d */
[----:B------:R-:W-:-:S07]  /*0850*/  ISETP.GE.U32.AND P4, PT, R7, R20, PT ;  /* 0x000000140700720c */ /* 0x000fce0003f86070 */
[----:B------:R-:W-:Y:S01]  /*0860*/  @P5 IMAD.IADD R27, R27, 0x1, -R14 ;  /* 0x000000011b1b5824 */ /* 0x000fe200078e0a0e */
[----:B------:R-:W-:-:S04]  /*0870*/  @P5 IADD3 R11, R11, 0x1, RZ ;  /* 0x000000010b0b5810 */ /* 0x000fc80007ffe0ff */
[----:B------:R-:W-:Y:S02]  /*0880*/  ISETP.GE.U32.AND P6, PT, R27, R14, PT ;  /* 0x0000000e1b00720c */ /* 0x000fe40003fc6070 */
[----:B------:R-:W-:Y:S02]  /*0890*/  @P4 IADD3 R7, -R20, R7, RZ ;  /* 0x0000000714074210 */ /* 0x000fe40007ffe1ff */
[----:B------:R-:W-:Y:S02]  /*08a0*/  @P4 IADD3 R5, R5, 0x1, RZ ;  /* 0x0000000105054810 */ /* 0x000fe40007ffe0ff */
[----:B------:R-:W-:-:S07]  /*08b0*/  ISETP.GE.U32.AND P5, PT, R7, R20, PT ;  /* 0x000000140700720c */ /* 0x000fce0003fa6070 */
[----:B------:R-:W-:-:S04]  /*08c0*/  @P6 IADD3 R11, R11, 0x1, RZ ;  /* 0x000000010b0b6810 */ /* 0x000fc80007ffe0ff */
[----:B------:R-:W-:Y:S02]  /*08d0*/  SEL R10, R24, R11, !P0 ;  /* 0x0000000b180a7207 */ /* 0x000fe40004000000 */
[----:B------:R-:W-:-:S03]  /*08e0*/  @P5 IADD3 R5, R5, 0x1, RZ ;  /* 0x0000000105055810 */ /* 0x000fc60007ffe0ff */
[----:B------:R-:W-:-:S04]  /*08f0*/  IMAD.HI.U32 R28, R16, R10, RZ ;  /* 0x0000000a101c7227 */ /* 0x000fc800078e00ff */
[----:B------:R-:W-:-:S04]  /*0900*/  IMAD.MOV R4, RZ, RZ, -R28 ;  /* 0x000000ffff047224 */ /* 0x000fc800078e0a1c */
[----:B------:R-:W-:Y:S01]  /*0910*/  IMAD R7, R15, R4, R10 ;  /* 0x000000040f077224 */ /* 0x000fe200078e020a */
[----:B------:R-:W-:-:S04]  /*0920*/  SEL R4, R26, R5, !P2 ;  /* 0x000000051a047207 */ /* 0x000fc80005000000 */
[----:B------:R-:W-:Y:S01]  /*0930*/  ISETP.GE.U32.AND P5, PT, R7, R15, PT ;  /* 0x0000000f0700720c */ /* 0x000fe20003fa6070 */
[----:B------:R-:W-:-:S04]  /*0940*/  IMAD.HI.U32 R6, R23, R4, RZ ;  /* 0x0000000417067227 */ /* 0x000fc800078e00ff */
[----:B------:R-:W-:-:S04]  /*0950*/  IMAD.MOV R5, RZ, RZ, -R6 ;  /* 0x000000ffff057224 */ /* 0x000fc800078e0a06 */
[----:B------:R-:W-:-:S04]  /*0960*/  IMAD R5, R19, R5, R4 ;  /* 0x0000000513057224 */ /* 0x000fc800078e0204 */
[----:B------:R-:W-:Y:S02]  /*0970*/  @P5 IADD3 R7, -R15, R7, RZ ;  /* 0x000000070f075210 */ /* 0x000fe40007ffe1ff */
[----:B------:R-:W-:Y:S02]  /*0980*/  ISETP.GE.U32.AND P4, PT, R5, R19, PT ;  /* 0x000000130500720c */ /* 0x000fe40003f86070 */
[----:B------:R-:W-:Y:S02]  /*0990*/  ISETP.GE.U32.AND P6, PT, R7, R15, PT ;  /* 0x0000000f0700720c */ /* 0x000fe40003fc6070 */
[----:B------:R-:W-:-:S09]  /*09a0*/  @P5 IADD3 R28, R28, 0x1, RZ ;  /* 0x000000011c1c5810 */ /* 0x000fd20007ffe0ff */
[----:B------:R-:W-:Y:S02]  /*09b0*/  @P4 IADD3 R5, -R19, R5, RZ ;  /* 0x0000000513054210 */ /* 0x000fe40007ffe1ff */
[----:B------:R-:W-:Y:S02]  /*09c0*/  @P6 IADD3 R28, R28, 0x1, RZ ;  /* 0x000000011c1c6810 */ /* 0x000fe40007ffe0ff */
[----:B------:R-:W-:Y:S02]  /*09d0*/  ISETP.GE.U32.AND P5, PT, R5, R19, PT ;  /* 0x000000130500720c */ /* 0x000fe40003fa6070 */
[----:B------:R-:W-:Y:S02]  /*09e0*/  SEL R11, R25, R28, !P1 ;  /* 0x0000001c190b7207 */ /* 0x000fe40004800000 */
[----:B------:R-:W-:-:S03]  /*09f0*/  @P4 IADD3 R6, R6, 0x1, RZ ;  /* 0x0000000106064810 */ /* 0x000fc60007ffe0ff */
[----:B------:R-:W-:-:S04]  /*0a00*/  IMAD.MOV R5, RZ, RZ, -R11 ;  /* 0x000000ffff057224 */ /* 0x000fc800078e0a0b */
[----:B------:R-:W-:Y:S01]  /*0a10*/  IMAD R5, R15, R5, R10 ;  /* 0x000000050f057224 */ /* 0x000fe200078e020a */
[----:B------:R-:W-:Y:S02]  /*0a20*/  IADD3 R10, -R10, RZ, RZ ;  /* 0x000000ff0a0a7210 */ /* 0x000fe40007ffe1ff */
[----:B------:R-:W-:-:S03]  /*0a30*/  @P5 IADD3 R6, R6, 0x1, RZ ;  /* 0x0000000106065810 */ /* 0x000fc60007ffe0ff */
[----:B------:R-:W-:-:S04]  /*0a40*/  IMAD R10, R14, R10, R13 ;  /* 0x0000000a0e0a7224 */ /* 0x000fc800078e020d */
[----:B------:R-:W-:-:S04]  /*0a50*/  IMAD R10, R10, c[0x0][0xec0], RZ ;  /* 0x0003b0000a0a7a24 */ /* 0x000fc800078e02ff */
[----:B------:R-:W-:Y:S01]  /*0a60*/  IMAD R10, R5, c[0x0][0xebc], R10 ;  /* 0x0003af00050a7a24 */ /* 0x000fe200078e020a */
[----:B------:R-:W-:Y:S01]  /*0a70*/  SEL R5, R21, R6, !P3 ;  /* 0x0000000615057207 */ /* 0x000fe20005800000 */
[----:B------:R-:W-:-:S03]  /*0a80*/  IMAD.MOV R6, RZ, RZ, -R4 ;  /* 0x000000ffff067224 */ /* 0x000fc600078e0a04 */
[----:B------:R-:W-:Y:S01]  /*0a90*/  IADD3 R7, -R5, RZ, RZ ;  /* 0x000000ff05077210 */ /* 0x000fe20007ffe1ff */
[----:B------:R-:W-:-:S04]  /*0aa0*/  IMAD R6, R20, R6, R13 ;  /* 0x0000000614067224 */ /* 0x000fc800078e020d */
[----:B------:R-:W-:Y:S02]  /*0ab0*/  IMAD R4, R19, R7, R4 ;  /* 0x0000000713047224 */ /* 0x000fe400078e0204 */
[----:B------:R-:W-:-:S04]  /*0ac0*/  IMAD R6, R17, R6, RZ ;  /* 0x0000000611067224 */ /* 0x000fc800078e02ff */
[----:B------:R-:W-:-:S04]  /*0ad0*/  IMAD R4, R9, R4, R6 ;  /* 0x0000000409047224 */ /* 0x000fc800078e0206 */
[----:B------:R-:W-:-:S04]  /*0ae0*/  IMAD R5, R8, R5, R4 ;  /* 0x0000000508057224 */ /* 0x000fc800078e0204 */
[----:B------:R-:W-:-:S06]  /*0af0*/  IMAD.WIDE.U32 R4, R5, 0x10, R2 ;  /* 0x0000001005047825 */ /* 0x000fcc00078e0002 */
[----:B------:R-:W2:Y:S01]  /*0b00*/  LDG.E.128 R4, [R4.64] ;  /* 0x0000000404047981 */ /* 0x000ea2000c1e1d00 */
[----:B------:R-:W-:Y:S01]  /*0b10*/  IMAD R11, R11, c[0x0][0xeb8], R10 ;  /* 0x0003ae000b0b7a24 */ /* 0x000fe200078e020a */
[----:B------:R-:W-:Y:S01]  /*0b20*/  MOV R28, c[0x0][0xc] ;  /* 0x00000300001c7a02 */ /* 0x000fe20000000f00 */
[----:B------:R-:W-:Y:S02]  /*0b30*/  IMAD.MOV.U32 R10, RZ, RZ, 0x10 ;  /* 0x00000010ff0a7424 */ /* 0x000fe400078e00ff */
[----:B------:R-:W-:Y:S02]  /*0b40*/  IMAD R11, R12, c[0x0][0xecc], R11 ;  /* 0x0003b3000c0b7a24 */ /* 0x000fe400078e020b */
[----:B------:R-:W-:Y:S02]  /*0b50*/  IMAD R13, R28, c[0x0][0x0], R13 ;  /* 0x000000001c0d7a24 */ /* 0x000fe400078e020d */
[----:B------:R-:W-:-:S03]  /*0b60*/  IMAD.WIDE.U32 R10, R11, R10, c[0x0][0x160] ;  /* 0x000058000b0a7625 */ /* 0x000fc600078e000a */
[----:B------:R-:W-:Y:S02]  /*0b70*/  ISETP.GE.U32.AND P4, PT, R13, R0, PT ;  /* 0x000000000d00720c */ /* 0x000fe40003f86070 */
[----:B--2---:R0:W-:Y:S11]  /*0b80*/  STG.E.128 [R10.64], R4 ;  /* 0x000000040a007986 */ /* 0x0041f6000c101d04 */
[----:B------:R-:W-:Y:S05]  /*0b90*/  @!P4 BRA `(.L_x_27) ;  /* 0xfffffc400000c947 */ /* 0x000fea000383ffff */
[----:B------:R-:W-:Y:S05]  /*0ba0*/  EXIT ;  /* 0x000000000000794d */ /* 0x000fea0003800000 */
.L_x_28:
        /* <DEDUP_REMOVED lines=13> */
.L_x_961:


//--------------------- .text._ZN2at6native40_GLOBAL__N__2351210d_8_Shape_cu_49f7391c26CatArrayBatchedCopy_contigINS1_10OpaqueTypeILj16EEEjLi3ELi64ELi64EEEvPT_NS1_25CatArrInputTensorMetadataIS5_T0_XT2_EXT3_EEENS1_16TensorSizeStrideIS8_Lj4EEEiS8_ --------------------------
	.section	.text._ZN2at6native40_GLOBAL__N__2351210d_8_Shape_cu_49f7391c26CatArrayBatchedCopy_contigINS1_10OpaqueTypeILj16EEEjLi3ELi64ELi64EEEvPT_NS1_25CatArrInputTensorMetadataIS5_T0_XT2_EXT3_EEENS1_16TensorSizeStrideIS8_Lj4EEEiS8_,"ax",@progbits
	.sectioninfo	@"SHI_REGISTERS=23"
	.align	128
.text._ZN2at6native40_GLOBAL__N__2351210d_8_Shape_cu_49f7391c26CatArrayBatchedCopy_contigINS1_10OpaqueTypeILj16EEEjLi3ELi64ELi64EEEvPT_NS1_25CatArrInputTensorMetadataIS5_T0_XT2_EXT3_EEENS1_16TensorSizeStrideIS8_Lj4EEEiS8_:
        .type           _ZN2at6native40_GLOBAL__N__2351210d_8_Shape_cu_49f7391c26CatArrayBatchedCopy_contigINS1_10OpaqueTypeILj16EEEjLi3ELi64ELi64EEEvPT_NS1_25CatArrInputTensorMetadataIS5_T0_XT2_EXT3_EEENS1_16TensorSizeStrideIS8_Lj4EEEiS8_,@function
        .size           _ZN2at6native40_GLOBAL__N__2351210d_8_Shape_cu_49f7391c26CatArrayBatchedCopy_contigINS1_10OpaqueTypeILj16EEEjLi3ELi64ELi64EEEvPT_NS1_25CatArrInputTensorMetadataIS5_T0_XT2_EXT3_EEENS1_16TensorSizeStrideIS8_Lj4EEEiS8_,(.L_x_962 - _ZN2at6native40_GLOBAL__N__2351210d_8_Shape_cu_49f7391c26CatArrayBatchedCopy_contigINS1_10OpaqueTypeILj16EEEjLi3ELi64ELi64EEEvPT_NS1_25CatArrInputTensorMetadataIS5_T0_XT2_EXT3_EEENS1_16TensorSizeStrideIS8_Lj4EEEiS8_)
        .other          _ZN2at6native40_GLOBAL__N__2351210d_8_Shape_cu_49f7391c26CatArrayBatchedCopy_contigINS1_10OpaqueTypeILj16EEEjLi3ELi64ELi64EEEvPT_NS1_25CatArrInputTensorMetadataIS5_T0_XT2_EXT3_EEENS1_16TensorSizeStrideIS8_Lj4EEEiS8_,@"STO_CUDA_ENTRY STV_DEFAULT"
_ZN2at6native40_GLOBAL__N__2351210d_8_Shape_cu_49f7391c26CatArrayBatchedCopy_contigINS1_10OpaqueTypeILj16EEEjLi3ELi64ELi64EEEvPT_NS1_25CatArrInputTensorMetadataIS5_T0_XT2_EXT3_EEENS1_16TensorSizeStrideIS8_Lj4EEEiS8_:
        /* <DEDUP_REMOVED lines=12> */
[----:B------:R-:W-:Y:S01]  /*00c0*/  IMAD.SHL.U32 R2, R2, 0x8, RZ ;  /* 0x0000000802027824 */ /* 0x000fe200078e00ff */
[----:B------:R-:W-:Y:S02]  /*00d0*/  ULDC.64 UR4, c[0x0][0x118] ;  /* 0x0000460000047ab9 */ /* 0x000fe40000000a00 */
[----:B------:R-:W-:-:S03]  /*00e0*/  ISETP.NE.AND P0, PT, R3, 0x2, PT ;  /* 0x000000020300780c */ /* 0x000fc60003f05270 */
[----:B0-----:R-:W0:Y:S01]  /*00f0*/  LDC R10, c[0x0][R10+0x360] ;  /* 0x0000d8000a0a7b82 */ /* 0x001e220000000800 */
[----:B-1----:R-:W-:Y:S02]  /*0100*/  SEL R0, R9, c[0x0][0xeb0], !P0 ;  /* 0x0003ac0009007a07 */ /* 0x002fe40004000000 */
[----:B------:R-:W-:Y:S02]  /*0110*/  ISETP.NE.AND P0, PT, R3, 0x1, PT ;  /* 0x000000010300780c */ /* 0x000fe40003f05270 */
[----:B------:R-:W1:Y:S03]  /*0120*/  I2F.U32.RP R6, R0 ;  /* 0x0000000000067306 */ /* 0x000e660000209000 */
[----:B------:R-:W2:Y:S01]  /*0130*/  LDC.64 R2, c[0x0][R2+0x168] ;  /* 0x00005a0002027b82 */ /* 0x000ea20000000a00 */
[----:B------:R-:W-:Y:S02]  /*0140*/  SEL R9, R9, c[0x0][0xeac], !P0 ;  /* 0x0003ab0009097a07 */ /* 0x000fe40004000000 */
[----:B------:R-:W-:-:S02]  /*0150*/  IADD3 R11, RZ, -R0, RZ ;  /* 0x80000000ff0b7210 */ /* 0x000fc40007ffe0ff */
[----:B------:R-:W-:Y:S01]  /*0160*/  ISETP.NE.U32.AND P0, PT, R0, RZ, PT ;  /* 0x000000ff0000720c */ /* 0x000fe20003f05070 */
[----:B------:R-:W3:Y:S01]  /*0170*/  I2F.U32.RP R7, R9 ;  /* 0x0000000900077306 */ /* 0x000ee20000209000 */
[----:B------:R-:W-:Y:S02]  /*0180*/  ISETP.NE.U32.AND P1, PT, R9, RZ, PT ;  /* 0x000000ff0900720c */ /* 0x000fe40003f25070 */
[----:B------:R-:W-:-:S05]  /*0190*/  LOP3.LUT R14, RZ, R0, RZ, 0x33, !PT ;  /* 0x00000000ff0e7212 */ /* 0x000fca00078e33ff */
[----:B-1----:R-:W1:Y:S08]  /*01a0*/  MUFU.RCP R6, R6 ;  /* 0x0000000600067308 */ /* 0x002e700000001000 */
[----:B---3--:R-:W3:Y:S01]  /*01b0*/  MUFU.RCP R7, R7 ;  /* 0x0000000700077308 */ /* 0x008ee20000001000 */
[----:B-1----:R-:W-:-:S07]  /*01c0*/  IADD3 R4, R6, 0xffffffe, RZ ;  /* 0x0ffffffe06047810 */ /* 0x002fce0007ffe0ff */
[----:B------:R1:W4:Y:S01]  /*01d0*/  F2I.FTZ.U32.TRUNC.NTZ R5, R4 ;  /* 0x0000000400057305 */ /* 0x000322000021f000 */
[----:B---3--:R-:W-:Y:S01]  /*01e0*/  IADD3 R12, R7, 0xffffffe, RZ ;  /* 0x0ffffffe070c7810 */ /* 0x008fe20007ffe0ff */
[----:B------:R-:W-:-:S06]  /*01f0*/  IMAD.MOV R7, RZ, RZ, -R9 ;  /* 0x000000ffff077224 */ /* 0x000fcc00078e0a09 */
[----:B------:R3:W5:Y:S01]  /*0200*/  F2I.FTZ.U32.TRUNC.NTZ R13, R12 ;  /* 0x0000000c000d7305 */ /* 0x000762000021f000 */
[----:B-1----:R-:W-:Y:S01]  /*0210*/  HFMA2.MMA R4, -RZ, RZ, 0, 0 ;  /* 0x00000000ff047435 */ /* 0x002fe200000001ff */
[----:B----4-:R-:W-:Y:S02]  /*0220*/  IMAD R11, R11, R5, RZ ;  /* 0x000000050b0b7224 */ /* 0x010fe400078e02ff */
[----:B---3--:R-:W-:-:S07]  /*0230*/  IMAD.MOV.U32 R12, RZ, RZ, RZ ;  /* 0x000000ffff0c7224 */ /* 0x008fce00078e00ff */
[----:B------:R-:W-:-:S04]  /*0240*/  IMAD.HI.U32 R11, R5, R11, R4 ;  /* 0x0000000b050b7227 */ /* 0x000fc800078e0004 */
[----:B-----5:R-:W-:-:S04]  /*0250*/  IMAD R7, R7, R13, RZ ;  /* 0x0000000d07077224 */ /* 0x020fc800078e02ff */
[----:B------:R-:W-:Y:S01]  /*0260*/  IMAD.HI.U32 R12, R13, R7, R12 ;  /* 0x000000070d0c7227 */ /* 0x000fe200078e000c */
[----:B0-2---:R-:W-:-:S03]  /*0270*/  LOP3.LUT R13, RZ, R9, RZ, 0x33, !PT ;  /* 0x00000009ff0d7212 */ /* 0x005fc600078e33ff */
.L_x_29:
        /* <DEDUP_REMOVED lines=25> */
[----:B------:R-:W-:Y:S01]  /*0410*/  IMAD R17, R16, c[0x0][0xebc], R17 ;  /* 0x0003af0010117a24 */ /* 0x000fe200078e0211 */
[----:B------:R-:W-:-:S03]  /*0420*/  MOV R16, 0x10 ;  /* 0x0000001000107802 */ /* 0x000fc60000000f00 */
[----:B------:R-:W-:-:S04]  /*0430*/  IMAD R17, R10, c[0x0][0xecc], R17 ;  /* 0x0003b3000a117a24 */ /* 0x000fc800078e0211 */
[----:B------:R-:W-:Y:S02]  /*0440*/  IMAD R17, R18, c[0x0][0xeb8], R17 ;  /* 0x0003ae0012117a24 */ /* 0x000fe400078e0211 */
[----:B------:R-:W-:Y:S02]  /*0450*/  IMAD.MOV.U32 R18, RZ, RZ, c[0x0][0xc] ;  /* 0x00000300ff127624 */ /* 0x000fe400078e00ff */
[----:B------:R-:W-:-:S04]  /*0460*/  IMAD.WIDE.U32 R16, R17, R16, c[0x0][0x160] ;  /* 0x0000580011107625 */ /* 0x000fc800078e0010 */
[----:B------:R-:W-:-:S05]  /*0470*/  IMAD R15, R18, c[0x0][0x0], R15 ;  /* 0x00000000120f7a24 */ /* 0x000fca00078e020f */
[----:B------:R-:W-:Y:S01]  /*0480*/  ISETP.GE.U32.AND P2, PT, R15, R8, PT ;  /* 0x000000080f00720c */ /* 0x000fe20003f46070 */
[----:B--2---:R0:W-:-:S12]  /*0490*/  STG.E.128 [R16.64], R4 ;  /* 0x0000000410007986 */ /* 0x0041d8000c101d04 */
[----:B------:R-:W-:Y:S05]  /*04a0*/  @!P2 BRA `(.L_x_29) ;  /* 0xfffffdd00000a947 */ /* 0x000fea000383ffff */
[----:B------:R-:W-:Y:S05]  /*04b0*/  EXIT ;  /* 0x000000000000794d */ /* 0x000fea0003800000 */
.L_x_30:
        /* <DEDUP_REMOVED lines=12> */
.L_x_962:


//--------------------- .text._ZN2at6native40_GLOBAL__N__2351210d_8_Shape_cu_49f7391c35CatArrayBatchedCopy_alignedK_contigINS1_10OpaqueTypeILj16EEEjLi3ELi64ELi64ELi8EEEvPT_NS1_25CatArrInputTensorMetadataIS5_T0_XT2_EXT3_EEENS1_16TensorSizeStrideIS8_Lj4EEEiS8_ --------------------------
	.section	.text._ZN2at6native40_GLOBAL__N__2351210d_8_Shape_cu_49f7391c35CatArrayBatchedCopy_alignedK_contigINS1_10OpaqueTypeILj16EEEjLi3ELi64ELi64ELi8EEEvPT_NS1_25CatArrInputTensorMetadataIS5_T0_XT2_EXT3_EEENS1_16TensorSizeStrideIS8_Lj4EEEiS8_,"ax",@progbits
	.sectioninfo	@"SHI_REGISTERS=30"
	.align	128
.text._ZN2at6native40_GLOBAL__N__2351210d_8_Shape_cu_49f7391c35CatArrayBatchedCopy_alignedK_contigINS1_10OpaqueTypeILj16EEEjLi3ELi64ELi64ELi8EEEvPT_NS1_25CatArrInputTensorMetadataIS5_T0_XT2_EXT3_EEENS1_16TensorSizeStrideIS8_Lj4EEEiS8_:
        .type           _ZN2at6native40_GLOBAL__N__2351210d_8_Shape_cu_49f7391c35CatArrayBatchedCopy_alignedK_contigINS1_10OpaqueTypeILj16EEEjLi3ELi64ELi64ELi8EEEvPT_NS1_25CatArrInputTensorMetadataIS5_T0_XT2_EXT3_EEENS1_16TensorSizeStrideIS8_Lj4EEEiS8_,@function
        .size           _ZN2at6native40_GLOBAL__N__2351210d_8_Shape_cu_49f7391c35CatArrayBatchedCopy_alignedK_contigINS1_10OpaqueTypeILj16EEEjLi3ELi64ELi64ELi8EEEvPT_NS1_25CatArrInputTensorMetadataIS5_T0_XT2_EXT3_EEENS1_16TensorSizeStrideIS8_Lj4EEEiS8_,(.L_x_963 - _ZN2at6native40_GLOBAL__N__2351210d_8_Shape_cu_49f7391c35CatArrayBatchedCopy_alignedK_contigINS1_10OpaqueTypeILj16EEEjLi3ELi64ELi64ELi8EEEvPT_NS1_25CatArrInputTensorMetadataIS5_T0_XT2_EXT3_EEENS1_16TensorSizeStrideIS8_Lj4EEEiS8_)
        .other          _ZN2at6native40_GLOBAL__N__2351210d_8_Shape_cu_49f7391c35CatArrayBatchedCopy_alignedK_contigINS1_10OpaqueTypeILj16EEEjLi3ELi64ELi64ELi8EEEvPT_NS1_25CatArrInputTensorMetadataIS5_T0_XT2_EXT3_EEENS1_16TensorSizeStrideIS8_Lj4EEEiS8_,@"STO_CUDA_ENTRY STV_DEFAULT"
_ZN2at6native40_GLOBAL__N__2351210d_8_Shape_cu_49f7391c35CatArrayBatchedCopy_alignedK_contigINS1_10OpaqueTypeILj16EEEjLi3ELi64ELi64ELi8EEEvPT_NS1_25CatArrInputTensorMetadataIS5_T0_XT2_EXT3_EEENS1_16TensorSizeStrideIS8_Lj4EEEiS8_:
        /* <DEDUP_REMOVED lines=10> */
[----:B------:R-:W-:Y:S01]  /*00a0*/  IADD3 R5, R3, 0x1, RZ ;  /* 0x0000000103057810 */ /* 0x000fe20007ffe0ff */
[----:B------:R0:W1:Y:S01]  /*00b0*/  LDC R2, c[0x0][R4+0x360] ;  /* 0x0000d80004027b82 */ /* 0x0000620000000800 */
[----:B------:R-:W-:Y:S01]  /*00c0*/  SHF.L.U32 R6, R6, 0x3, RZ ;  /* 0x0000000306067819 */ /* 0x000fe200000006ff */
[----:B------:R-:W-:Y:S01]  /*00d0*/  ULDC.64 UR4, c[0x0][0x118] ;  /* 0x0000460000047ab9 */ /* 0x000fe20000000a00 */
[----:B------:R-:W-:Y:S01]  /*00e0*/  ISETP.GT.U32.AND P0, PT, R5, R0, PT ;  /* 0x000000000500720c */ /* 0x000fe20003f04070 */
[----:B------:R-:W-:Y:S04]  /*00f0*/  BSSY B0, `(.L_x_31) ;  /* 0x0000041000007945 */ /* 0x000fe80003800000 */
[----:B------:R0:W2:Y:S08]  /*0100*/  LDC R5, c[0x0][R4+0x460] ;  /* 0x0001180004057b82 */ /* 0x0000b00000000800 */
[----:B------:R-:W3:Y:S01]  /*0110*/  LDC.64 R6, c[0x0][R6+0x168] ;  /* 0x00005a0006067b82 */ /* 0x000ee20000000a00 */
[----:B------:R-:W-:Y:S05]  /*0120*/  @P0 BRA `(.L_x_32) ;  /* 0x000003d000000947 */ /* 0x000fea0003800000 */
[----:B0-----:R-:W-:-:S05]  /*0130*/  IMAD.MOV.U32 R8, RZ, RZ, c[0x0][0xec8] ;  /* 0x0003b200ff087624 */ /* 0x001fca00078e00ff */
[----:B------:R-:W-:-:S04]  /*0140*/  ISETP.NE.AND P0, PT, R8, 0x2, PT ;  /* 0x000000020800780c */ /* 0x000fc80003f05270 */
[C---:B--2---:R-:W-:Y:S02]  /*0150*/  SEL R4, R5.reuse, c[0x0][0xeb0], !P0 ;  /* 0x0003ac0005047a07 */ /* 0x044fe40004000000 */
[----:B------:R-:W-:Y:S02]  /*0160*/  ISETP.NE.AND P0, PT, R8, 0x1, PT ;  /* 0x000000010800780c */ /* 0x000fe40003f05270 */
[----:B------:R-:W0:Y:S01]  /*0170*/  I2F.U32.RP R10, R4 ;  /* 0x00000004000a7306 */ /* 0x000e220000209000 */
[----:B------:R-:W-:Y:S01]  /*0180*/  IMAD.MOV R13, RZ, RZ, -R4 ;  /* 0x000000ffff0d7224 */ /* 0x000fe200078e0a04 */
[----:B------:R-:W-:Y:S02]  /*0190*/  SEL R12, R5, c[0x0][0xeac], !P0 ;  /* 0x0003ab00050c7a07 */ /* 0x000fe40004000000 */
[----:B------:R-:W-:Y:S02]  /*01a0*/  ISETP.NE.U32.AND P0, PT, R4, RZ, PT ;  /* 0x000000ff0400720c */ /* 0x000fe40003f05070 */
[----:B------:R-:W-:-:S02]  /*01b0*/  IADD3 R17, RZ, -R12, RZ ;  /* 0x8000000cff117210 */ /* 0x000fc40007ffe0ff */
[----:B------:R-:W2:Y:S01]  /*01c0*/  I2F.U32.RP R11, R12 ;  /* 0x0000000c000b7306 */ /* 0x000ea20000209000 */
[----:B------:R-:W-:Y:S02]  /*01d0*/  ISETP.NE.U32.AND P1, PT, R12, RZ, PT ;  /* 0x000000ff0c00720c */ /* 0x000fe40003f25070 */
[----:B------:R-:W-:-:S05]  /*01e0*/  LOP3.LUT R16, RZ, R4, RZ, 0x33, !PT ;  /* 0x00000004ff107212 */ /* 0x000fca00078e33ff */
[----:B0-----:R-:W0:Y:S08]  /*01f0*/  MUFU.RCP R10, R10 ;  /* 0x0000000a000a7308 */ /* 0x001e300000001000 */
[----:B--2---:R-:W2:Y:S01]  /*0200*/  MUFU.RCP R11, R11 ;  /* 0x0000000b000b7308 */ /* 0x004ea20000001000 */
[----:B0-----:R-:W-:-:S07]  /*0210*/  IADD3 R14, R10, 0xffffffe, RZ ;  /* 0x0ffffffe0a0e7810 */ /* 0x001fce0007ffe0ff */
[----:B------:R0:W4:Y:S01]  /*0220*/  F2I.FTZ.U32.TRUNC.NTZ R15, R14 ;  /* 0x0000000e000f7305 */ /* 0x000122000021f000 */
[----:B--2---:R-:W-:-:S07]  /*0230*/  IADD3 R8, R11, 0xffffffe, RZ ;  /* 0x0ffffffe0b087810 */ /* 0x004fce0007ffe0ff */
[----:B------:R2:W5:Y:S01]  /*0240*/  F2I.FTZ.U32.TRUNC.NTZ R9, R8 ;  /* 0x0000000800097305 */ /* 0x000562000021f000 */
[----:B0-----:R-:W-:Y:S02]  /*0250*/  IMAD.MOV.U32 R14, RZ, RZ, RZ ;  /* 0x000000ffff0e7224 */ /* 0x001fe400078e00ff */
[----:B----4-:R-:W-:Y:S02]  /*0260*/  IMAD R13, R13, R15, RZ ;  /* 0x0000000f0d0d7224 */ /* 0x010fe400078e02ff */
[----:B--2---:R-:W-:Y:S02]  /*0270*/  IMAD.MOV.U32 R8, RZ, RZ, RZ ;  /* 0x000000ffff087224 */ /* 0x004fe400078e00ff */
[----:B------:R-:W-:Y:S01]  /*0280*/  IMAD.HI.U32 R14, R15, R13, R14 ;  /* 0x0000000d0f0e7227 */ /* 0x000fe200078e000e */
[----:B------:R-:W-:-:S03]  /*0290*/  LOP3.LUT R13, RZ, R12, RZ, 0x33, !PT ;  /* 0x0000000cff0d7212 */ /* 0x000fc600078e33ff */
[----:B-----5:R-:W-:-:S04]  /*02a0*/  IMAD R11, R17, R9, RZ ;  /* 0x00000009110b7224 */ /* 0x020fc800078e02ff */
[----:B------:R-:W-:-:S04]  /*02b0*/  IMAD.HI.U32 R15, R9, R11, R8 ;  /* 0x0000000b090f7227 */ /* 0x000fc800078e0008 */
.L_x_33:
[----:B0--3--:R-:W-:-:S06]  /*02c0*/  IMAD.WIDE.U32 R8, R3, 0x10, R6 ;  /* 0x0000001003087825 */ /* 0x009fcc00078e0006 */
        /* <DEDUP_REMOVED lines=15> */
[----:B------:R-:W-:Y:S02]  /*03c0*/  @P2 IADD3 R19, -R12, R19, RZ ;  /* 0x000000130c132210 */ /* 0x000fe40007ffe1ff */
[----:B------:R-:W-:Y:S02]  /*03d0*/  @P2 IADD3 R18, R18, 0x1, RZ ;  /* 0x0000000112122810 */ /* 0x000fe40007ffe0ff */
[----:B------:R-:W-:-:S13]  /*03e0*/  ISETP.GE.U32.AND P3, PT, R19, R12, PT ;  /* 0x0000000c1300720c */ /* 0x000fda0003f66070 */
[----:B------:R-:W-:-:S04]  /*03f0*/  @P3 IADD3 R18, R18, 0x1, RZ ;  /* 0x0000000112123810 */ /* 0x000fc80007ffe0ff */
[----:B------:R-:W-:Y:S01]  /*0400*/  SEL R19, R13, R18, !P1 ;  /* 0x000000120d137207 */ /* 0x000fe20004800000 */
[----:B------:R-:W-:-:S04]  /*0410*/  IMAD R18, R4, R20, R3 ;  /* 0x0000001404127224 */ /* 0x000fc800078e0203 */
[----:B------:R-:W-:Y:S02]  /*0420*/  IMAD.MOV R20, RZ, RZ, -R19 ;  /* 0x000000ffff147224 */ /* 0x000fe400078e0a13 */
[----:B------:R-:W-:Y:S02]  /*0430*/  IMAD R18, R18, c[0x0][0xec0], RZ ;  /* 0x0003b00012127a24 */ /* 0x000fe400078e02ff */
[----:B------:R-:W-:Y:S02]  /*0440*/  IMAD R17, R12, R20, R17 ;  /* 0x000000140c117224 */ /* 0x000fe400078e0211 */
[----:B------:R-:W-:Y:S02]  /*0450*/  IMAD.MOV.U32 R20, RZ, RZ, c[0x0][0xc] ;  /* 0x00000300ff147624 */ /* 0x000fe400078e00ff */
[----:B------:R-:W-:Y:S02]  /*0460*/  IMAD R18, R17, c[0x0][0xebc], R18 ;  /* 0x0003af0011127a24 */ /* 0x000fe400078e0212 */
[----:B------:R-:W-:-:S02]  /*0470*/  IMAD R3, R20, c[0x0][0x0], R3 ;  /* 0x0000000014037a24 */ /* 0x000fc400078e0203 */
[----:B------:R-:W-:Y:S01]  /*0480*/  IMAD R19, R19, c[0x0][0xeb8], R18 ;  /* 0x0003ae0013137a24 */ /* 0x000fe200078e0212 */
[----:B------:R-:W-:Y:S02]  /*0490*/  HFMA2.MMA R18, -RZ, RZ, 0, 9.5367431640625e-07 ;  /* 0x00000010ff127435 */ /* 0x000fe400000001ff */
[----:B------:R-:W-:Y:S01]  /*04a0*/  IADD3 R17, R3, 0x1, RZ ;  /* 0x0000000103117810 */ /* 0x000fe20007ffe0ff */
[----:B-1----:R-:W-:-:S03]  /*04b0*/  IMAD R19, R2, c[0x0][0xecc], R19 ;  /* 0x0003b30002137a24 */ /* 0x002fc600078e0213 */
[----:B------:R-:W-:-:S04]  /*04c0*/  ISETP.GT.U32.AND P2, PT, R17, R0, PT ;  /* 0x000000001100720c */ /* 0x000fc80003f44070 */
[----:B------:R-:W-:-:S05]  /*04d0*/  IMAD.WIDE.U32 R18, R19, R18, c[0x0][0x160] ;  /* 0x0000580013127625 */ /* 0x000fca00078e0012 */
[----:B--2---:R0:W-:Y:S04]  /*04e0*/  STG.E.128 [R18.64], R8 ;  /* 0x0000000812007986 */ /* 0x0041e8000c101d04 */
[----:B------:R-:W-:Y:S05]  /*04f0*/  @!P2 BRA `(.L_x_33) ;  /* 0xfffffdc00000a947 */ /* 0x000fea000383ffff */
.L_x_32:
[----:B0-----:R-:W-:Y:S05]  /*0500*/  BSYNC B0 ;  /* 0x0000000000007941 */ /* 0x001fea0003800000 */
.L_x_31:
[----:B------:R-:W-:-:S13]  /*0510*/  ISETP.GT.U32.AND P0, PT, R0, R3, PT ;  /* 0x000000030000720c */ /* 0x000fda0003f04070 */
[----:B------:R-:W-:Y:S05]  /*0520*/  @!P0 EXIT ;  /* 0x000000000000894d */ /* 0x000fea0003800000 */
[----:B------:R-:W-:Y:S01]  /*0530*/  IMAD.IADD R4, R0, 0x1, -R3 ;  /* 0x0000000100047824 */ /* 0x000fe200078e0a03 */
[----:B------:R-:W-:Y:S01]  /*0540*/  BSSY B0, `(.L_x_34) ;  /* 0x0000041000007945 */ /* 0x000fe20003800000 */
[----:B------:R-:W-:-:S03]  /*0550*/  MOV R19, R3 ;  /* 0x0000000300137202 */ /* 0x000fc60000000f00 */
[----:B------:R-:W-:-:S13]  /*0560*/  LOP3.LUT P0, R20, R4, 0x3, RZ, 0xc0, !PT ;  /* 0x0000000304147812 */ /* 0x000fda000780c0ff */
[----:B------:R-:W-:Y:S05]  /*0570*/  @!P0 BRA `(.L_x_35) ;  /* 0x000003d000008947 */ /* 0x000fea0003800000 */
[----:B------:R-:W-:Y:S01]  /*0580*/  IMAD.MOV.U32 R8, RZ, RZ, c[0x0][0xec8] ;  /* 0x0003b200ff087624 */ /* 0x000fe200078e00ff */
[----:B------:R-:W-:-:S04]  /*0590*/  MOV R19, R3 ;  /* 0x0000000300137202 */ /* 0x000fc80000000f00 */
        /* <DEDUP_REMOVED lines=24> */
.L_x_36:
[----:B0--3--:R-:W-:-:S06]  /*0720*/  IMAD.WIDE.U32 R8, R19, 0x10, R6 ;  /* 0x0000001013087825 */ /* 0x009fcc00078e0006 */
[----:B------:R-:W2:Y:S01]  /*0730*/  LDG.E.128 R8, [R8.64] ;  /* 0x0000000408087981 */ /* 0x000ea2000c1e1d00 */
[----:B------:R-:W-:Y:S01]  /*0740*/  IMAD.HI.U32 R13, R16, R19, RZ ;  /* 0x00000013100d7227 */ /* 0x000fe200078e00ff */
[----:B------:R-:W-:-:S03]  /*0750*/  IADD3 R20, R20, -0x1, RZ ;  /* 0xffffffff14147810 */ /* 0x000fc60007ffe0ff */
        /* <DEDUP_REMOVED lines=10> */
[----:B------:R-:W-:-:S05]  /*0800*/  IADD3 R21, -R12, RZ, RZ ;  /* 0x000000ff0c157210 */ /* 0x000fca0007ffe1ff */
[----:B------:R-:W-:-:S05]  /*0810*/  IMAD R21, R14, R21, R13 ;  /* 0x000000150e157224 */ /* 0x000fca00078e020d */
[----:B------:R-:W-:-:S13]  /*0820*/  ISETP.GE.U32.AND P2, PT, R21, R14, PT ;  /* 0x0000000e1500720c */ /* 0x000fda0003f46070 */
[----:B------:R-:W-:Y:S01]  /*0830*/  @P2 IMAD.IADD R21, R21, 0x1, -R14 ;  /* 0x0000000115152824 */ /* 0x000fe200078e0a0e */
[----:B------:R-:W-:Y:S02]  /*0840*/  @P2 IADD3 R12, R12, 0x1, RZ ;  /* 0x000000010c0c2810 */ /* 0x000fe40007ffe0ff */
[----:B------:R-:W-:Y:S02]  /*0850*/  ISETP.NE.AND P2, PT, R20, RZ, PT ;  /* 0x000000ff1400720c */ /* 0x000fe40003f45270 */
[----:B------:R-:W-:-:S13]  /*0860*/  ISETP.GE.U32.AND P3, PT, R21, R14, PT ;  /* 0x0000000e1500720c */ /* 0x000fda0003f66070 */
[----:B------:R-:W-:-:S04]  /*0870*/  @P3 IADD3 R12, R12, 0x1, RZ ;  /* 0x000000010c0c3810 */ /* 0x000fc80007ffe0ff */
[----:B------:R-:W-:Y:S01]  /*0880*/  SEL R21, R17, R12, !P1 ;  /* 0x0000000c11157207 */ /* 0x000fe20004800000 */
[----:B------:R-:W-:Y:S01]  /*0890*/  IMAD R12, R4, R22, R19 ;  /* 0x00000016040c7224 */ /* 0x000fe200078e0213 */
[----:B------:R-:W-:Y:S02]  /*08a0*/  IADD3 R19, R19, 0x1, RZ ;  /* 0x0000000113137810 */ /* 0x000fe40007ffe0ff */
[----:B------:R-:W-:Y:S01]  /*08b0*/  IADD3 R22, -R21, RZ, RZ ;  /* 0x000000ff15167210 */ /* 0x000fe20007ffe1ff */
[----:B------:R-:W-:-:S04]  /*08c0*/  IMAD R12, R12, c[0x0][0xec0], RZ ;  /* 0x0003b0000c0c7a24 */ /* 0x000fc800078e02ff */
[----:B------:R-:W-:-:S04]  /*08d0*/  IMAD R13, R14, R22, R13 ;  /* 0x000000160e0d7224 */ /* 0x000fc800078e020d */
[----:B------:R-:W-:-:S04]  /*08e0*/  IMAD R13, R13, c[0x0][0xebc], R12 ;  /* 0x0003af000d0d7a24 */ /* 0x000fc800078e020c */
[----:B-1----:R-:W-:Y:S02]  /*08f0*/  IMAD R12, R2, c[0x0][0xecc], R13 ;  /* 0x0003b300020c7a24 */ /* 0x002fe400078e020d */
[----:B------:R-:W-:Y:S02]  /*0900*/  IMAD.MOV.U32 R13, RZ, RZ, 0x10 ;  /* 0x00000010ff0d7424 */ /* 0x000fe400078e00ff */
[----:B------:R-:W-:-:S04]  /*0910*/  IMAD R12, R21, c[0x0][0xeb8], R12 ;  /* 0x0003ae00150c7a24 */ /* 0x000fc800078e020c */
[----:B------:R-:W-:-:S05]  /*0920*/  IMAD.WIDE.U32 R12, R12, R13, c[0x0][0x160] ;  /* 0x000058000c0c7625 */ /* 0x000fca00078e000d */
[----:B--2---:R0:W-:Y:S01]  /*0930*/  STG.E.128 [R12.64], R8 ;  /* 0x000000080c007986 */ /* 0x0041e2000c101d04 */
[----:B------:R-:W-:Y:S05]  /*0940*/  @P2 BRA `(.L_x_36) ;  /* 0xfffffdd000002947 */ /* 0x000fea000383ffff */
.L_x_35:
[----:B------:R-:W-:Y:S05]  /*0950*/  BSYNC B0 ;  /* 0x0000000000007941 */ /* 0x000fea0003800000 */
.L_x_34:
[----:B------:R-:W-:-:S05]  /*0960*/  LOP3.LUT R3, RZ, R3, RZ, 0x33, !PT ;  /* 0x00000003ff037212 */ /* 0x000fca00078e33ff */
[----:B------:R-:W-:-:S05]  /*0970*/  IMAD.IADD R3, R0, 0x1, R3 ;  /* 0x0000000100037824 */ /* 0x000fca00078e0203 */
[----:B------:R-:W-:-:S13]  /*0980*/  ISETP.GE.U32.AND P0, PT, R3, 0x3, PT ;  /* 0x000000030300780c */ /* 0x000fda0003f06070 */
[----:B------:R-:W-:Y:S05]  /*0990*/  @!P0 EXIT ;  /* 0x000000000000894d */ /* 0x000fea0003800000 */
[----:B------:R-:W-:-:S04]  /*09a0*/  MOV R3, c[0x0][0xec8] ;  /* 0x0003b20000037a02 */ /* 0x000fc80000000f00 */
[----:B------:R-:W-:-:S04]  /*09b0*/  ISETP.NE.AND P0, PT, R3, 0x2, PT ;  /* 0x000000020300780c */ /* 0x000fc80003f05270 */
[----:B--2---:R-:W-:Y:S02]  /*09c0*/  SEL R4, R5, c[0x0][0xeb0], !P0 ;  /* 0x0003ac0005047a07 */ /* 0x004fe40004000000 */
[----:B------:R-:W-:Y:S02]  /*09d0*/  ISETP.NE.AND P0, PT, R3, 0x1, PT ;  /* 0x000000010300780c */ /* 0x000fe40003f05270 */
[----:B------:R-:W2:Y:S01]  /*09e0*/  I2F.U32.RP R3, R4 ;  /* 0x0000000400037306 */ /* 0x000ea20000209000 */
[----:B0-----:R-:W-:Y:S01]  /*09f0*/  IMAD.MOV R11, RZ, RZ, -R4 ;  /* 0x000000ffff0b7224 */ /* 0x001fe200078e0a04 */
[----:B------:R-:W-:Y:S02]  /*0a00*/  SEL R5, R5, c[0x0][0xeac], !P0 ;  /* 0x0003ab0005057a07 */ /* 0x000fe40004000000 */
[----:B------:R-:W-:Y:S02]  /*0a10*/  ISETP.NE.U32.AND P0, PT, R4, RZ, PT ;  /* 0x000000ff0400720c */ /* 0x000fe40003f05070 */
[----:B------:R-:W-:Y:S01]  /*0a20*/  ISETP.NE.U32.AND P1, PT, R5, RZ, PT ;  /* 0x000000ff0500720c */ /* 0x000fe20003f25070 */
[----:B------:R-:W-:Y:S01]  /*0a30*/  IMAD.MOV R13, RZ, RZ, -R5 ;  /* 0x000000ffff0d7224 */ /* 0x000fe200078e0a05 */
[----:B------:R-:W0:Y:S01]  /*0a40*/  I2F.U32.RP R10, R5 ;  /* 0x00000005000a7306 */ /* 0x000e220000209000 */
[----:B------:R-:W-:-:S07]  /*0a50*/  LOP3.LUT R18, RZ, R4, RZ, 0x33, !PT ;  /* 0x00000004ff127212 */ /* 0x000fce00078e33ff */
[----:B--2---:R-:W2:Y:S08]  /*0a60*/  MUFU.RCP R3, R3 ;  /* 0x0000000300037308 */ /* 0x004eb00000001000 */
[----:B0-----:R-:W0:Y:S01]  /*0a70*/  MUFU.RCP R10, R10 ;  /* 0x0000000a000a7308 */ /* 0x001e220000001000 */
[----:B--2---:R-:W-:-:S07]  /*0a80*/  IADD3 R16, R3, 0xffffffe, RZ ;  /* 0x0ffffffe03107810 */ /* 0x004fce0007ffe0ff */
[----:B------:R2:W4:Y:S01]  /*0a90*/  F2I.FTZ.U32.TRUNC.NTZ R17, R16 ;  /* 0x0000001000117305 */ /* 0x000522000021f000 */
[----:B0-----:R-:W-:-:S07]  /*0aa0*/  IADD3 R8, R10, 0xffffffe, RZ ;  /* 0x0ffffffe0a087810 */ /* 0x001fce0007ffe0ff */
[----:B------:R0:W5:Y:S01]  /*0ab0*/  F2I.FTZ.U32.TRUNC.NTZ R9, R8 ;  /* 0x0000000800097305 */ /* 0x000162000021f000 */
[----:B--2---:R-:W-:Y:S01]  /*0ac0*/  HFMA2.MMA R16, -RZ, RZ, 0, 0 ;  /* 0x00000000ff107435 */ /* 0x004fe200000001ff */
[----:B----4-:R-:W-:Y:S02]  /*0ad0*/  IMAD R3, R11, R17, RZ ;  /* 0x000000110b037224 */ /* 0x010fe400078e02ff */
[----:B0-----:R-:W-:-:S07]  /*0ae0*/  IMAD.MOV.U32 R8, RZ, RZ, RZ ;  /* 0x000000ffff087224 */ /* 0x001fce00078e00ff */
[----:B------:R-:W-:Y:S01]  /*0af0*/  IMAD.HI.U32 R16, R17, R3, R16 ;  /* 0x0000000311107227 */ /* 0x000fe200078e0010 */
[----:B------:R-:W-:-:S03]  /*0b00*/  LOP3.LUT R3, RZ, R5, RZ, 0x33, !PT ;  /* 0x00000005ff037212 */ /* 0x000fc600078e33ff */
[----:B-----5:R-:W-:-:S04]  /*0b10*/  IMAD R11, R13, R9, RZ ;  /* 0x000000090d0b7224 */ /* 0x020fc800078e02ff */
[----:B------:R-:W-:-:S04]  /*0b20*/  IMAD.HI.U32 R17, R9, R11, R8 ;  /* 0x0000000b09117227 */ /* 0x000fc800078e0008 */
.L_x_37:
[----:B---3--:R-:W-:-:S06]  /*0b30*/  IMAD.WIDE.U32 R8, R19, 0x10, R6 ;  /* 0x0000001013087825 */ /* 0x008fcc00078e0006 */
[----:B------:R-:W2:Y:S01]  /*0b40*/  LDG.E.128 R8, [R8.64] ;  /* 0x0000000408087981 */ /* 0x000ea2000c1e1d00 */
[----:B0-----:R-:W-:Y:S01]  /*0b50*/  IMAD.HI.U32 R13, R16, R19, RZ ;  /* 0x00000013100d7227 */ /* 0x001fe200078e00ff */
        /* <DEDUP_REMOVED lines=11> */
[----:B------:R-:W-:Y:S01]  /*0c10*/  IMAD R20, R5, R13, R12 ;  /* 0x0000000d05147224 */ /* 0x000fe200078e020c */
[----:B------:R-:W-:-:S04]  /*0c20*/  IADD3 R13, -R12, RZ, RZ ;  /* 0x000000ff0c0d7210 */ /* 0x000fc80007ffe1ff */
[----:B------:R-:W-:Y:S01]  /*0c30*/  ISETP.GE.U32.AND P2, PT, R20, R5, PT ;  /* 0x000000051400720c */ /* 0x000fe20003f46070 */
[----:B------:R-:W-:-:S04]  /*0c40*/  IMAD R13, R4, R13, R19 ;  /* 0x0000000d040d7224 */ /* 0x000fc800078e0213 */
[----:B------:R-:W-:-:S08]  /*0c50*/  IMAD R13, R13, c[0x0][0xec0], RZ ;  /* 0x0003b0000d0d7a24 */ /* 0x000fd000078e02ff */
[----:B------:R-:W-:Y:S01]  /*0c60*/  @P2 IMAD.IADD R20, R20, 0x1, -R5 ;  /* 0x0000000114142824 */ /* 0x000fe200078e0a05 */
[----:B------:R-:W-:-:S04]  /*0c70*/  @P2 IADD3 R14, R14, 0x1, RZ ;  /* 0x000000010e0e2810 */ /* 0x000fc80007ffe0ff */
[----:B------:R-:W-:Y:S01]  /*0c80*/  ISETP.GE.U32.AND P3, PT, R20, R5, PT ;  /* 0x000000051400720c */ /* 0x000fe20003f66070 */
[----:B------:R-:W-:-:S12]  /*0c90*/  IMAD.MOV.U32 R20, RZ, RZ, 0x10 ;  /* 0x00000010ff147424 */ /* 0x000fd800078e00ff */
[----:B------:R-:W-:-:S04]  /*0ca0*/  @P3 IADD3 R14, R14, 0x1, RZ ;  /* 0x000000010e0e3810 */ /* 0x000fc80007ffe0ff */
[----:B------:R-:W-:-:S05]  /*0cb0*/  SEL R14, R3, R14, !P1 ;  /* 0x0000000e030e7207 */ /* 0x000fca0004800000 */
[----:B------:R-:W-:-:S04]  /*0cc0*/  IMAD.MOV R15, RZ, RZ, -R14 ;  /* 0x000000ffff0f7224 */ /* 0x000fc800078e0a0e */
[----:B------:R-:W-:-:S04]  /*0cd0*/  IMAD R12, R5, R15, R12 ;  /* 0x0000000f050c7224 */ /* 0x000fc800078e020c */
[----:B------:R-:W-:-:S04]  /*0ce0*/  IMAD R13, R12, c[0x0][0xebc], R13 ;  /* 0x0003af000c0d7a24 */ /* 0x000fc800078e020d */
[----:B-1----:R-:W-:-:S04]  /*0cf0*/  IMAD R13, R2, c[0x0][0xecc], R13 ;  /* 0x0003b300020d7a24 */ /* 0x002fc800078e020d */
[----:B------:R-:W-:-:S04]  /*0d00*/  IMAD R13, R14, c[0x0][0xeb8], R13 ;  /* 0x0003ae000e0d7a24 */ /* 0x000fc800078e020d */
[----:B------:R-:W-:-:S04]  /*0d10*/  IMAD.WIDE.U32 R22, R13, R20, c[0x0][0x160] ;  /* 0x000058000d167625 */ /* 0x000fc800078e0014 */
[----:B------:R-:W-:Y:S01]  /*0d20*/  IMAD.WIDE.U32 R12, R21, 0x10, R6 ;  /* 0x00000010150c7825 */ /* 0x000fe200078e0006 */
[----:B--2---:R0:W-:Y:S05]  /*0d30*/  STG.E.128 [R22.64], R8 ;  /* 0x0000000816007986 */ /* 0x0041ea000c101d04 */
        /* <DEDUP_REMOVED lines=10> */
[----:B0-----:R-:W-:-:S04]  /*0de0*/  IMAD.HI.U32 R8, R17, R24, RZ ;  /* 0x0000001811087227 */ /* 0x001fc800078e00ff */
[----:B------:R-:W-:Y:S02]  /*0df0*/  IMAD.MOV R10, RZ, RZ, -R8 ;  /* 0x000000ffff0a7224 */ /* 0x000fe400078e0a08 */
[--C-:B------:R-:W-:Y:S02]  /*0e00*/  IMAD.MOV R9, RZ, RZ, -R24.reuse ;  /* 0x000000ffff097224 */ /* 0x100fe400078e0a18 */
[----:B------:R-:W-:Y:S02]  /*0e10*/  IMAD R10, R5, R10, R24 ;  /* 0x0000000a050a7224 */ /* 0x000fe400078e0218 */
[----:B------:R-:W-:-:S03]  /*0e20*/  IMAD R21, R4, R9, R21 ;  /* 0x0000000904157224 */ /* 0x000fc600078e0215 */
[----:B------:R-:W-:Y:S01]  /*0e30*/  ISETP.GE.U32.AND P2, PT, R10, R5, PT ;  /* 0x000000050a00720c */ /* 0x000fe20003f46070 */
[----:B------:R-:W-:-:S12]  /*0e40*/  IMAD R21, R21, c[0x0][0xec0], RZ ;  /* 0x0003b00015157a24 */ /* 0x000fd800078e02ff */
[----:B------:R-:W-:Y:S02]  /*0e50*/  @P2 IADD3 R10, -R5, R10, RZ ;  /* 0x0000000a050a2210 */ /* 0x000fe40007ffe1ff */
[----:B------:R-:W-:Y:S02]  /*0e60*/  @P2 IADD3 R8, R8, 0x1, RZ ;  /* 0x0000000108082810 */ /* 0x000fe40007ffe0ff */
[----:B------:R-:W-:-:S13]  /*0e70*/  ISETP.GE.U32.AND P3, PT, R10, R5, PT ;  /* 0x000000050a00720c */ /* 0x000fda0003f66070 */
[----:B------:R-:W-:-:S04]  /*0e80*/  @P3 IADD3 R8, R8, 0x1, RZ ;  /* 0x0000000108083810 */ /* 0x000fc80007ffe0ff */
[----:B------:R-:W-:-:S05]  /*0e90*/  SEL R8, R3, R8, !P1 ;  /* 0x0000000803087207 */ /* 0x000fca0004800000 */
[----:B------:R-:W-:-:S04]  /*0ea0*/  IMAD.MOV R9, RZ, RZ, -R8 ;  /* 0x000000ffff097224 */ /* 0x000fc800078e0a08 */
[----:B------:R-:W-:-:S04]  /*0eb0*/  IMAD R24, R5, R9, R24 ;  /* 0x0000000905187224 */ /* 0x000fc800078e0218 */
[----:B------:R-:W-:-:S04]  /*0ec0*/  IMAD R21, R24, c[0x0][0xebc], R21 ;  /* 0x0003af0018157a24 */ /* 0x000fc800078e0215 */
[----:B------:R-:W-:Y:S01]  /*0ed0*/  IMAD R9, R2, c[0x0][0xecc], R21 ;  /* 0x0003b30002097a24 */ /* 0x000fe200078e0215 */
[----:B------:R-:W-:-:S03]  /*0ee0*/  IADD3 R21, R19, 0x2, RZ ;  /* 0x0000000213157810 */ /* 0x000fc60007ffe0ff */
        /* <DEDUP_REMOVED lines=25> */
[----:B------:R-:W-:-:S04]  /*1080*/  SEL R12, R3, R12, !P1 ;  /* 0x0000000c030c7207 */ /* 0x000fc80004800000 */
[----:B------:R-:W-:-:S05]  /*1090*/  IADD3 R13, -R12, RZ, RZ ;  /* 0x000000ff0c0d7210 */ /* 0x000fca0007ffe1ff */
        /* <DEDUP_REMOVED lines=28> */
[----:B------:R-:W-:Y:S02]  /*1260*/  ISETP.GE.U32.AND P3, PT, R10, R5, PT ;  /* 0x000000050a00720c */ /* 0x000fe40003f66070 */
[----:B------:R-:W-:-:S11]  /*1270*/  ISETP.GE.U32.AND P2, PT, R19, R0, PT ;  /* 0x000000001300720c */ /* 0x000fd60003f46070 */
[----:B------:R-:W-:-:S04]  /*1280*/  @P3 IADD3 R8, R8, 0x1, RZ ;  /* 0x0000000108083810 */ /* 0x000fc80007ffe0ff */
[----:B------:R-:W-:-:S04]  /*1290*/  SEL R8, R3, R8, !P1 ;  /* 0x0000000803087207 */ /* 0x000fc80004800000 */
[----:B------:R-:W-:-:S05]  /*12a0*/  IADD3 R9, -R8, RZ, RZ ;  /* 0x000000ff08097210 */ /* 0x000fca0007ffe1ff */
        /* <DEDUP_REMOVED lines=8> */
.L_x_38:
        /* <DEDUP_REMOVED lines=13> */
.L_x_963:


//--------------------- .text._ZN2at6native40_GLOBAL__N__2351210d_8_Shape_cu_49f7391c35CatArrayBatchedCopy_alignedK_contigINS1_10OpaqueTypeILj16EEEjLi3ELi64ELi64ELi16EEEvPT_NS1_25CatArrInputTensorMetadataIS5_T0_XT2_EXT3_EEENS1_16TensorSizeStrideIS8_Lj4EEEiS8_ --------------------------
	.section	.text._ZN2at6native40_GLOBAL__N__2351210d_8_Shape_cu_49f7391c35CatArrayBatchedCopy_alignedK_contigINS1_10OpaqueTypeILj16EEEjLi3ELi64ELi64ELi16EEEvPT_NS1_25CatArrInputTensorMetadataIS5_T0_XT2_EXT3_EEENS1_16TensorSizeStrideIS8_Lj4EEEiS8_,"ax",@progbits
	.sectioninfo	@"SHI_REGISTERS=30"
	.align	128
.text._ZN2at6native40_GLOBAL__N__2351210d_8_Shape_cu_49f7391c35CatArrayBatchedCopy_alignedK_contigINS1_10OpaqueTypeILj16EEEjLi3ELi64ELi64ELi16EEEvPT_NS1_25CatArrInputTensorMetadataIS5_T0_XT2_EXT3_EEENS1_16TensorSizeStrideIS8_Lj4EEEiS8_:
        .type           _ZN2at6native40_GLOBAL__N__2351210d_8_Shape_cu_49f7391c35CatArrayBatchedCopy_alignedK_contigINS1_10OpaqueTypeILj16EEEjLi3ELi64ELi64ELi16EEEvPT_NS1_25CatArrInputTensorMetadataIS5_T0_XT2_EXT3_EEENS1_16TensorSizeStrideIS8_Lj4EEEiS8_,@function
        .size           _ZN2at6native40_GLOBAL__N__2351210d_8_Shape_cu_49f7391c35CatArrayBatchedCopy_alignedK_contigINS1_10OpaqueTypeILj16EEEjLi3ELi64ELi64ELi16EEEvPT_NS1_25CatArrInputTensorMetadataIS5_T0_XT2_EXT3_EEENS1_16TensorSizeStrideIS8_Lj4EEEiS8_,(.L_x_964 - _ZN2at6native40_GLOBAL__N__2351210d_8_Shape_cu_49f7391c35CatArrayBatchedCopy_alignedK_contigINS1_10OpaqueTypeILj16EEEjLi3ELi64ELi64ELi16EEEvPT_NS1_25CatArrInputTensorMetadataIS5_T0_XT2_EXT3_EEENS1_16TensorSizeStrideIS8_Lj4EEEiS8_)
        .other          _ZN2at6native40_GLOBAL__N__2351210d_8_Shape_cu_49f7391c35CatArrayBatchedCopy_alignedK_contigINS1_10OpaqueTypeILj16EEEjLi3ELi64ELi64ELi16EEEvPT_NS1_25CatArrInputTensorMetadataIS5_T0_XT2_EXT3_EEENS1_16TensorSizeStrideIS8_Lj4EEEiS8_,@"STO_CUDA_ENTRY STV_DEFAULT"
_ZN2at6native40_GLOBAL__N__2351210d_8_Shape_cu_49f7391c35CatArrayBatchedCopy_alignedK_contigINS1_10OpaqueTypeILj16EEEjLi3ELi64ELi64ELi16EEEvPT_NS1_25CatArrInputTensorMetadataIS5_T0_XT2_EXT3_EEENS1_16TensorSizeStrideIS8_Lj4EEEiS8_:
        /* <DEDUP_REMOVED lines=44> */
.L_x_41:
        /* <DEDUP_REMOVED lines=36> */
.L_x_40:
[----:B0-----:R-:W-:Y:S05]  /*0500*/  BSYNC B0 ;  /* 0x0000000000007941 */ /* 0x001fea0003800000 */
.L_x_39:
        /* <DEDUP_REMOVED lines=33> */
.L_x_44:
        /* <DEDUP_REMOVED lines=35> */
.L_x_43:
[----:B------:R-:W-:Y:S05]  /*0950*/  BSYNC B0 ;  /* 0x0000000000007941 */ /* 0x000fea0003800000 */
.L_x_42:
        /* <DEDUP_REMOVED lines=29> */
.L_x_45:
        /* <DEDUP_REMOVED lines=128> */
.L_x_46:
        /* <DEDUP_REMOVED lines=13> */
.L_x_964:


//--------------------- .text._ZN2at6native40_GLOBAL__N__2351210d_8_Shape_cu_49f7391c30CatArrayBatchedCopy_vectorizedINS1_10OpaqueTypeILj16EEEjLi3ELi64ELi64ELi16ELi1EEEvPcNS1_25CatArrInputTensorMetadataIT_T0_XT2_EXT3_EEENS1_16TensorSizeStrideIS8_Lj4EEEiS8_ --------------------------
	.section	.text._ZN2at6native40_GLOBAL__N__2351210d_8_Shape_cu_49f7391c30CatArrayBatchedCopy_vectorizedINS1_10OpaqueTypeILj16EEEjLi3ELi64ELi64ELi16ELi1EEEvPcNS1_25CatArrInputTensorMetadataIT_T0_XT2_EXT3_EEENS1_16TensorSizeStrideIS8_Lj4EEEiS8_,"ax",@progbits
	.sectioninfo	@"SHI_REGISTERS=23"
	.align	128
.text._ZN2at6native40_GLOBAL__N__2351210d_8_Shape_cu_49f7391c30CatArrayBatchedCopy_vectorizedINS1_10OpaqueTypeILj16EEEjLi3ELi64ELi64ELi16ELi1EEEvPcNS1_25CatArrInputTensorMetadataIT_T0_XT2_EXT3_EEENS1_16TensorSizeStrideIS8_Lj4EEEiS8_:
        .type           _ZN2at6native40_GLOBAL__N__2351210d_8_Shape_cu_49f7391c30CatArrayBatchedCopy_vectorizedINS1_10OpaqueTypeILj16EEEjLi3ELi64ELi64ELi16ELi1EEEvPcNS1_25CatArrInputTensorMetadataIT_T0_XT2_EXT3_EEENS1_16TensorSizeStrideIS8_Lj4EEEiS8_,@function
        .size           _ZN2at6native40_GLOBAL__N__2351210d_8_Shape_cu_49f7391c30CatArrayBatchedCopy_vectorizedINS1_10OpaqueTypeILj16EEEjLi3ELi64ELi64ELi16ELi1EEEvPcNS1_25CatArrInputTensorMetadataIT_T0_XT2_EXT3_EEENS1_16TensorSizeStrideIS8_Lj4EEEiS8_,(.L_x_965 - _ZN2at6native40_GLOBAL__N__2351210d_8_Shape_cu_49f7391c30CatArrayBatchedCopy_vectorizedINS1_10OpaqueTypeILj16EEEjLi3ELi64ELi64ELi16ELi1EEEvPcNS1_25CatArrInputTensorMetadataIT_T0_XT2_EXT3_EEENS1_16TensorSizeStrideIS8_Lj4EEEiS8_)
        .other          _ZN2at6native40_GLOBAL__N__2351210d_8_Shape_cu_49f7391c30CatArrayBatchedCopy_vectorizedINS1_10OpaqueTypeILj16EEEjLi3ELi64ELi64ELi16ELi1EEEvPcNS1_25CatArrInputTensorMetadataIT_T0_XT2_EXT3_EEENS1_16TensorSizeStrideIS8_Lj4EEEiS8_,@"STO_CUDA_ENTRY STV_DEFAULT"
_ZN2at6native40_GLOBAL__N__2351210d_8_Shape_cu_49f7391c30CatArrayBatchedCopy_vectorizedINS1_10OpaqueTypeILj16EEEjLi3ELi64ELi64ELi16ELi1EEEvPcNS1_25CatArrInputTensorMetadataIT_T0_XT2_EXT3_EEENS1_16TensorSizeStrideIS8_Lj4EEEiS8_:
        /* <DEDUP_REMOVED lines=16> */
[----:B-1----:R-:W-:-:S05]  /*0100*/  IMAD R2, R2, c[0x0][0xecc], RZ ;  /* 0x0003b30002027a24 */ /* 0x002fca00078e02ff */
[----:B------:R-:W-:Y:S02]  /*0110*/  SEL R8, R2, c[0x0][0xeb0], !P0 ;  /* 0x0003ac0002087a07 */ /* 0x000fe40004000000 */
[----:B------:R-:W-:Y:S02]  /*0120*/  ISETP.NE.AND P0, PT, R4, 0x1, PT ;  /* 0x000000010400780c */ /* 0x000fe40003f05270 */
[----:B------:R-:W1:Y:S01]  /*0130*/  I2F.U32.RP R6, R8 ;  /* 0x0000000800067306 */ /* 0x000e620000209000 */
[----:B------:R-:W-:Y:S01]  /*0140*/  IMAD.MOV R11, RZ, RZ, -R8 ;  /* 0x000000ffff0b7224 */ /* 0x000fe200078e0a08 */
[----:B------:R-:W-:Y:S02]  /*0150*/  SEL R9, R2, c[0x0][0xeac], !P0 ;  /* 0x0003ab0002097a07 */ /* 0x000fe40004000000 */
[----:B------:R-:W2:Y:S01]  /*0160*/  LDC.64 R2, c[0x0][R3+0x168] ;  /* 0x00005a0003027b82 */ /* 0x000ea20000000a00 */
[----:B------:R-:W-:Y:S02]  /*0170*/  ISETP.NE.U32.AND P0, PT, R8, RZ, PT ;  /* 0x000000ff0800720c */ /* 0x000fe40003f05070 */
[----:B------:R-:W-:Y:S01]  /*0180*/  ISETP.NE.U32.AND P1, PT, R9, RZ, PT ;  /* 0x000000ff0900720c */ /* 0x000fe20003f25070 */
[----:B------:R-:W3:Y:S01]  /*0190*/  I2F.U32.RP R7, R9 ;  /* 0x0000000900077306 */ /* 0x000ee20000209000 */
[----:B------:R-:W-:-:S07]  /*01a0*/  LOP3.LUT R14, RZ, R8, RZ, 0x33, !PT ;  /* 0x00000008ff0e7212 */ /* 0x000fce00078e33ff */
[----:B-1----:R-:W1:Y:S08]  /*01b0*/  MUFU.RCP R6, R6 ;  /* 0x0000000600067308 */ /* 0x002e700000001000 */
[----:B---3--:R-:W3:Y:S01]  /*01c0*/  MUFU.RCP R7, R7 ;  /* 0x0000000700077308 */ /* 0x008ee20000001000 */
[----:B-1----:R-:W-:-:S07]  /*01d0*/  IADD3 R4, R6, 0xffffffe, RZ ;  /* 0x0ffffffe06047810 */ /* 0x002fce0007ffe0ff */
[----:B------:R1:W4:Y:S01]  /*01e0*/  F2I.FTZ.U32.TRUNC.NTZ R5, R4 ;  /* 0x0000000400057305 */ /* 0x000322000021f000 */
[----:B---3--:R-:W-:Y:S02]  /*01f0*/  IADD3 R12, R7, 0xffffffe, RZ ;  /* 0x0ffffffe070c7810 */ /* 0x008fe40007ffe0ff */
[----:B------:R-:W-:-:S05]  /*0200*/  IADD3 R7, RZ, -R9, RZ ;  /* 0x80000009ff077210 */ /* 0x000fca0007ffe0ff */
[----:B------:R3:W5:Y:S01]  /*0210*/  F2I.FTZ.U32.TRUNC.NTZ R13, R12 ;  /* 0x0000000c000d7305 */ /* 0x000762000021f000 */
[----:B-1----:R-:W-:Y:S02]  /*0220*/  IMAD.MOV.U32 R4, RZ, RZ, RZ ;  /* 0x000000ffff047224 */ /* 0x002fe400078e00ff */
[----:B----4-:R-:W-:Y:S02]  /*0230*/  IMAD R11, R11, R5, RZ ;  /* 0x000000050b0b7224 */ /* 0x010fe400078e02ff */
[----:B---3--:R-:W-:Y:S02]  /*0240*/  IMAD.MOV.U32 R12, RZ, RZ, RZ ;  /* 0x000000ffff0c7224 */ /* 0x008fe400078e00ff */
[----:B------:R-:W-:-:S04]  /*0250*/  IMAD.HI.U32 R11, R5, R11, R4 ;  /* 0x0000000b050b7227 */ /* 0x000fc800078e0004 */
[----:B-----5:R-:W-:-:S04]  /*0260*/  IMAD R7, R7, R13, RZ ;  /* 0x0000000d07077224 */ /* 0x020fc800078e02ff */
[----:B------:R-:W-:Y:S01]  /*0270*/  IMAD.HI.U32 R12, R13, R7, R12 ;  /* 0x000000070d0c7227 */ /* 0x000fe200078e000c */
[----:B0-2---:R-:W-:-:S03]  /*0280*/  LOP3.LUT R13, RZ, R9, RZ, 0x33, !PT ;  /* 0x00000009ff0d7212 */ /* 0x005fc600078e33ff */
.L_x_47:
        /* <DEDUP_REMOVED lines=25> */
[----:B------:R-:W-:Y:S02]  /*0420*/  IMAD R17, R16, c[0x0][0xebc], R17 ;  /* 0x0003af0010117a24 */ /* 0x000fe400078e0211 */
[----:B------:R-:W-:Y:S02]  /*0430*/  IMAD R16, R10, c[0x0][0xecc], RZ ;  /* 0x0003b3000a107a24 */ /* 0x000fe400078e02ff */
        /* <DEDUP_REMOVED lines=11> */
.L_x_48:
        /* <DEDUP_REMOVED lines=9> */
.L_x_965:


//--------------------- .text._ZN2at6native40_GLOBAL__N__2351210d_8_Shape_cu_49f7391c19CatArrayBatchedCopyINS1_10OpaqueTypeILj16EEEjLi2ELi64ELi64EEEvPT_NS1_25CatArrInputTensorMetadataIS5_T0_XT2_EXT3_EEENS1_16TensorSizeStrideIS8_Lj4EEEiS8_ --------------------------
	.section	.text._ZN2at6native40_GLOBAL__N__2351210d_8_Shape_cu_49f7391c19CatArrayBatchedCopyINS1_10OpaqueTypeILj16EEEjLi2ELi64ELi64EEEvPT_NS1_25CatArrInputTensorMetadataIS5_T0_XT2_EXT3_EEENS1_16TensorSizeStrideIS8_Lj4EEEiS8_,"ax",@progbits
	.sectioninfo	@"SHI_REGISTERS=24"
	.align	128
.text._ZN2at6native40_GLOBAL__N__2351210d_8_Shape_cu_49f7391c19CatArrayBatchedCopyINS1_10OpaqueTypeILj16EEEjLi2ELi64ELi64EEEvPT_NS1_25CatArrInputTensorMetadataIS5_T0_XT2_EXT3_EEENS1_16TensorSizeStrideIS8_Lj4EEEiS8_:
        .type           _ZN2at6native40_GLOBAL__N__2351210d_8_Shape_cu_49f7391c19CatArrayBatchedCopyINS1_10OpaqueTypeILj16EEEjLi2ELi64ELi64EEEvPT_NS1_25CatArrInputTensorMetadataIS5_T0_XT2_EXT3_EEENS1_16TensorSizeStrideIS8_Lj4EEEiS8_,@function
        .size           _ZN2at6native40_GLOBAL__N__2351210d_8_Shape_cu_49f7391c19CatArrayBatchedCopyINS1_10OpaqueTypeILj16EEEjLi2ELi64ELi64EEEvPT_NS1_25CatArrInputTensorMetadataIS5_T0_XT2_EXT3_EEENS1_16TensorSizeStrideIS8_Lj4EEEiS8_,(.L_x_966 - _ZN2at6native40_GLOBAL__N__2351210d_8_Shape_cu_49f7391c19CatArrayBatchedCopyINS1_10OpaqueTypeILj16EEEjLi2ELi64ELi64EEEvPT_NS1_25CatArrInputTensorMetadataIS5_T0_XT2_EXT3_EEENS1_16TensorSizeStrideIS8_Lj4EEEiS8_)
        .other          _ZN2at6native40_GLOBAL__N__2351210d_8_Shape_cu_49f7391c19CatArrayBatchedCopyINS1_10OpaqueTypeILj16EEEjLi2ELi64ELi64EEEvPT_NS1_25CatArrInputTensorMetadataIS5_T0_XT2_EXT3_EEENS1_16TensorSizeStrideIS8_Lj4EEEiS8_,@"STO_CUDA_ENTRY STV_DEFAULT"
_ZN2at6native40_GLOBAL__N__2351210d_8_Shape_cu_49f7391c19CatArrayBatchedCopyINS1_10OpaqueTypeILj16EEEjLi2ELi64ELi64EEEvPT_NS1_25CatArrInputTensorMetadataIS5_T0_XT2_EXT3_EEENS1_16TensorSizeStrideIS8_Lj4EEEiS8_:
[----:B------:R-:W-:Y:S02]  /*0000*/  MOV R1, c[0x0][0x28] ;  /* 0x00000a0000017a02 */ /* 0x000fe40000000f00 */
        /* <DEDUP_REMOVED lines=10> */
[C---:B------:R-:W-:Y:S01]  /*00b0*/  SHF.L.U32 R2, R5.reuse, 0x3, RZ ;  /* 0x0000000305027819 */ /* 0x040fe200000006ff */
[----:B------:R-:W-:Y:S01]  /*00c0*/  IMAD.MOV.U32 R6, RZ, RZ, c[0x0][0xec8] ;  /* 0x0003b200ff067624 */ /* 0x000fe200078e00ff */
[----:B------:R-:W-:Y:S01]  /*00d0*/  ULDC.64 UR4, c[0x0][0x118] ;  /* 0x0000460000047ab9 */ /* 0x000fe20000000a00 */
[----:B------:R-:W-:-:S03]  /*00e0*/  SHF.L.U32 R16, R5, 0x5, RZ ;  /* 0x0000000505107819 */ /* 0x000fc600000006ff */
[----:B------:R-:W-:Y:S01]  /*00f0*/  ISETP.NE.AND P0, PT, R6, 0x1, PT ;  /* 0x000000010600780c */ /* 0x000fe20003f05270 */
[----:B------:R-:W1:Y:S08]  /*0100*/  LDC R13, c[0x0][R4+0x460] ;  /* 0x00011800040d7b82 */ /* 0x000e700000000800 */
[----:B------:R2:W3:Y:S08]  /*0110*/  LDC R10, c[0x0][R4+0x360] ;  /* 0x0000d800040a7b82 */ /* 0x0004f00000000800 */
[----:B------:R-:W4:Y:S01]  /*0120*/  LDC.64 R2, c[0x0][R2+0x168] ;  /* 0x00005a0002027b82 */ /* 0x000f220000000a00 */
[----:B0-----:R-:W-:-:S02]  /*0130*/  ISETP.NE.AND P1, PT, R7, RZ, PT ;  /* 0x000000ff0700720c */ /* 0x001fc40003f25270 */
[----:B-1----:R-:W-:-:S11]  /*0140*/  SEL R11, R13, c[0x0][0xeac], !P0 ;  /* 0x0003ab000d0b7a07 */ /* 0x002fd60004000000 */
[----:B------:R-:W-:Y:S05]  /*0150*/  @!P1 BRA `(.L_x_49) ;  /* 0x0000022000009947 */ /* 0x000fea0003800000 */
[----:B--2---:R-:W0:Y:S01]  /*0160*/  I2F.U32.RP R6, R11 ;  /* 0x0000000b00067306 */ /* 0x004e220000209000 */
[----:B------:R-:W-:Y:S01]  /*0170*/  IMAD.MOV R9, RZ, RZ, -R11 ;  /* 0x000000ffff097224 */ /* 0x000fe200078e0a0b */
[----:B------:R-:W-:Y:S02]  /*0180*/  ISETP.NE.U32.AND P2, PT, R11, RZ, PT ;  /* 0x000000ff0b00720c */ /* 0x000fe40003f45070 */
[----:B------:R-:W-:-:S04]  /*0190*/  LOP3.LUT R8, RZ, R11, RZ, 0x33, !PT ;  /* 0x0000000bff087212 */ /* 0x000fc800078e33ff */
[----:B0-----:R-:W0:Y:S02]  /*01a0*/  MUFU.RCP R6, R6 ;  /* 0x0000000600067308 */ /* 0x001e240000001000 */
[----:B0-----:R-:W-:-:S06]  /*01b0*/  IADD3 R4, R6, 0xffffffe, RZ ;  /* 0x0ffffffe06047810 */ /* 0x001fcc0007ffe0ff */
[----:B------:R0:W1:Y:S02]  /*01c0*/  F2I.FTZ.U32.TRUNC.NTZ R5, R4 ;  /* 0x0000000400057305 */ /* 0x000064000021f000 */
[----:B0-----:R-:W-:Y:S01]  /*01d0*/  HFMA2.MMA R4, -RZ, RZ, 0, 0 ;  /* 0x00000000ff047435 */ /* 0x001fe200000001ff */
[----:B-1----:R-:W-:-:S09]  /*01e0*/  IMAD R9, R9, R5, RZ ;  /* 0x0000000509097224 */ /* 0x002fd200078e02ff */
[----:B------:R-:W-:-:S04]  /*01f0*/  IMAD.HI.U32 R9, R5, R9, R4 ;  /* 0x0000000905097227 */ /* 0x000fc800078e0004 */
.L_x_50:
[----:B0---4-:R-:W-:-:S06]  /*0200*/  IMAD.WIDE.U32 R4, R12, 0x10, R2 ;  /* 0x000000100c047825 */ /* 0x011fcc00078e0002 */
        /* <DEDUP_REMOVED lines=10> */
[----:B------:R-:W-:-:S04]  /*02b0*/  IMAD.MOV R14, RZ, RZ, -R13 ;  /* 0x000000ffff0e7224 */ /* 0x000fc800078e0a0d */
[----:B------:R-:W-:-:S04]  /*02c0*/  IMAD R14, R11, R14, R12 ;  /* 0x0000000e0b0e7224 */ /* 0x000fc800078e020c */
[----:B------:R-:W-:-:S04]  /*02d0*/  IMAD R14, R14, c[0x0][0xebc], RZ ;  /* 0x0003af000e0e7a24 */ /* 0x000fc800078e02ff */
[----:B------:R-:W-:Y:S01]  /*02e0*/  IMAD R13, R13, c[0x0][0xeb8], R14 ;  /* 0x0003ae000d0d7a24 */ /* 0x000fe200078e020e */
[----:B------:R-:W-:-:S03]  /*02f0*/  MOV R14, 0x10 ;  /* 0x00000010000e7802 */ /* 0x000fc60000000f00 */
[----:B---3--:R-:W-:-:S04]  /*0300*/  IMAD R13, R10, c[0x0][0xecc], R13 ;  /* 0x0003b3000a0d7a24 */ /* 0x008fc800078e020d */
[----:B------:R-:W-:-:S04]  /*0310*/  IMAD.WIDE.U32 R14, R13, R14, c[0x0][0x160] ;  /* 0x000058000d0e7625 */ /* 0x000fc800078e000e */
[----:B------:R-:W-:-:S04]  /*0320*/  IMAD.MOV.U32 R13, RZ, RZ, c[0x0][0xc] ;  /* 0x00000300ff0d7624 */ /* 0x000fc800078e00ff */
[----:B------:R-:W-:-:S05]  /*0330*/  IMAD R12, R13, c[0x0][0x0], R12 ;  /* 0x000000000d0c7a24 */ /* 0x000fca00078e020c */
[----:B------:R-:W-:Y:S01]  /*0340*/  ISETP.GE.U32.AND P0, PT, R12, R0, PT ;  /* 0x000000000c00720c */ /* 0x000fe20003f06070 */
[----:B--2---:R0:W-:-:S12]  /*0350*/  STG.E.128 [R14.64], R4 ;  /* 0x000000040e007986 */ /* 0x0041d8000c101d04 */
[----:B------:R-:W-:Y:S05]  /*0360*/  @!P0 BRA `(.L_x_50) ;  /* 0xfffffe9000008947 */ /* 0x000fea000383ffff */
[----:B------:R-:W-:Y:S05]  /*0370*/  EXIT ;  /* 0x000000000000794d */ /* 0x000fea0003800000 */
.L_x_49:
[----:B--2---:R0:W1:Y:S01]  /*0380*/  @P0 LDC R13, c[0x0][R16+0x6ac] ;  /* 0x0001ab00100d0b82 */ /* 0x0040620000000800 */
[----:B------:R-:W2:Y:S01]  /*0390*/  I2F.U32.RP R15, R11 ;  /* 0x0000000b000f7306 */ /* 0x000ea20000209000 */
[----:B------:R-:W-:Y:S02]  /*03a0*/  IADD3 R19, RZ, -R11, RZ ;  /* 0x8000000bff137210 */ /* 0x000fe40007ffe0ff */
[----:B------:R-:W-:-:S04]  /*03b0*/  ISETP.NE.U32.AND P0, PT, R11, RZ, PT ;  /* 0x000000ff0b00720c */ /* 0x000fc80003f05070 */
[----:B------:R0:W4:Y:S02]  /*03c0*/  LDC.64 R8, c[0x0][R16+0x6b8] ;  /* 0x0001ae0010087b82 */ /* 0x0001240000000a00 */
[----:B0-----:R-:W-:Y:S01]  /*03d0*/  LOP3.LUT R16, RZ, R11, RZ, 0x33, !PT ;  /* 0x0000000bff107212 */ /* 0x001fe200078e33ff */
[----:B--2---:R-:W0:Y:S01]  /*03e0*/  MUFU.RCP R15, R15 ;  /* 0x0000000f000f7308 */ /* 0x004e220000001000 */
[----:B-1----:R-:W-:-:S07]  /*03f0*/  ISETP.NE.U32.AND P1, PT, R13, RZ, PT ;  /* 0x000000ff0d00720c */ /* 0x002fce0003f25070 */
[----:B------:R-:W1:Y:S01]  /*0400*/  I2F.U32.RP R14, R13 ;  /* 0x0000000d000e7306 */ /* 0x000e620000209000 */
[----:B0-----:R-:W-:-:S07]  /*0410*/  IADD3 R7, R15, 0xffffffe, RZ ;  /* 0x0ffffffe0f077810 */ /* 0x001fce0007ffe0ff */
[----:B------:R-:W0:Y:S08]  /*0420*/  F2I.FTZ.U32.TRUNC.NTZ R7, R7 ;  /* 0x0000000700077305 */ /* 0x000e30000021f000 */
[----:B-1----:R-:W1:Y:S01]  /*0430*/  MUFU.RCP R14, R14 ;  /* 0x0000000e000e7308 */ /* 0x002e620000001000 */
[----:B0-----:R-:W-:Y:S01]  /*0440*/  IMAD R19, R19, R7, RZ ;  /* 0x0000000713137224 */ /* 0x001fe200078e02ff */
[----:B-1----:R-:W-:-:S02]  /*0450*/  IADD3 R4, R14, 0xffffffe, RZ ;  /* 0x0ffffffe0e047810 */ /* 0x002fc40007ffe0ff */
[----:B------:R-:W-:-:S04]  /*0460*/  LOP3.LUT R14, RZ, R13, RZ, 0x33, !PT ;  /* 0x0000000dff0e7212 */ /* 0x000fc800078e33ff */
[----:B------:R0:W1:Y:S02]  /*0470*/  F2I.FTZ.U32.TRUNC.NTZ R5, R4 ;  /* 0x0000000400057305 */ /* 0x000064000021f000 */
[----:B0-----:R-:W-:Y:S02]  /*0480*/  IMAD.MOV.U32 R4, RZ, RZ, RZ ;  /* 0x000000ffff047224 */ /* 0x001fe400078e00ff */
[----:B-1----:R-:W-:-:S04]  /*0490*/  IMAD R6, R13, R5, RZ ;  /* 0x000000050d067224 */ /* 0x002fc800078e02ff */
[----:B------:R-:W-:Y:S01]  /*04a0*/  IMAD.MOV R17, RZ, RZ, -R6 ;  /* 0x000000ffff117224 */ /* 0x000fe200078e0a06 */
[----:B------:R-:W-:-:S03]  /*04b0*/  HFMA2.MMA R6, -RZ, RZ, 0, 0 ;  /* 0x00000000ff067435 */ /* 0x000fc600000001ff */
[----:B------:R-:W-:-:S07]  /*04c0*/  IMAD.HI.U32 R17, R5, R17, R4 ;  /* 0x0000001105117227 */ /* 0x000fce00078e0004 */
[----:B----4-:R-:W-:-:S04]  /*04d0*/  IMAD.HI.U32 R15, R7, R19, R6 ;  /* 0x00000013070f7227 */ /* 0x010fc800078e0006 */
.L_x_51:
[----:B0-----:R-:W-:-:S05]  /*04e0*/  IMAD.HI.U32 R5, R17, R12, RZ ;  /* 0x0000000c11057227 */ /* 0x001fca00078e00ff */
        /* <DEDUP_REMOVED lines=10> */
[----:B------:R-:W-:-:S04]  /*0590*/  IMAD R4, R9, R4, RZ ;  /* 0x0000000409047224 */ /* 0x000fc800078e02ff */
[----:B------:R-:W-:-:S04]  /*05a0*/  IMAD R5, R8, R5, R4 ;  /* 0x0000000508057224 */ /* 0x000fc800078e0204 */
[----:B------:R-:W-:-:S06]  /*05b0*/  IMAD.WIDE.U32 R4, R5, 0x10, R2 ;  /* 0x0000001005047825 */ /* 0x000fcc00078e0002 */
[----:B------:R-:W2:Y:S01]  /*05c0*/  LDG.E.128 R4, [R4.64] ;  /* 0x0000000404047981 */ /* 0x000ea2000c1e1d00 */
[----:B------:R-:W-:Y:S01]  /*05d0*/  IMAD.HI.U32 R19, R15, R12, RZ ;  /* 0x0000000c0f137227 */ /* 0x000fe200078e00ff */
[----:B------:R-:W-:-:S03]  /*05e0*/  MOV R21, c[0x0][0xc] ;  /* 0x0000030000157a02 */ /* 0x000fc60000000f00 */
        /* <DEDUP_REMOVED lines=9> */
[--C-:B------:R-:W-:Y:S02]  /*0680*/  IMAD R18, R11, R18, R12.reuse ;  /* 0x000000120b127224 */ /* 0x100fe400078e020c */
[----:B------:R-:W-:Y:S02]  /*0690*/  IMAD R12, R21, c[0x0][0x0], R12 ;  /* 0x00000000150c7a24 */ /* 0x000fe400078e020c */
[----:B------:R-:W-:-:S03]  /*06a0*/  IMAD R18, R18, c[0x0][0xebc], RZ ;  /* 0x0003af0012127a24 */ /* 0x000fc600078e02ff */
[----:B------:R-:W-:Y:S01]  /*06b0*/  ISETP.GE.U32.AND P2, PT, R12, R0, PT ;  /* 0x000000000c00720c */ /* 0x000fe20003f46070 */
[----:B------:R-:W-:Y:S01]  /*06c0*/  IMAD R19, R19, c[0x0][0xeb8], R18 ;  /* 0x0003ae0013137a24 */ /* 0x000fe200078e0212 */
[----:B------:R-:W-:-:S03]  /*06d0*/  MOV R18, 0x10 ;  /* 0x0000001000127802 */ /* 0x000fc60000000f00 */
[----:B---3--:R-:W-:-:S04]  /*06e0*/  IMAD R19, R10, c[0x0][0xecc], R19 ;  /* 0x0003b3000a137a24 */ /* 0x008fc800078e0213 */
[----:B------:R-:W-:-:S05]  /*06f0*/  IMAD.WIDE.U32 R18, R19, R18, c[0x0][0x160] ;  /* 0x0000580013127625 */ /* 0x000fca00078e0012 */
[----:B--2---:R0:W-:Y:S01]  /*0700*/  STG.E.128 [R18.64], R4 ;  /* 0x0000000412007986 */ /* 0x0041e2000c101d04 */
[----:B------:R-:W-:Y:S05]  /*0710*/  @!P2 BRA `(.L_x_51) ;  /* 0xfffffdc00000a947 */ /* 0x000fea000383ffff */
[----:B------:R-:W-:Y:S05]  /*0720*/  EXIT ;  /* 0x000000000000794d */ /* 0x000fea0003800000 */
.L_x_52:
        /* <DEDUP_REMOVED lines=13> */
.L_x_966:


//--------------------- .text._ZN2at6native40_GLOBAL__N__2351210d_8_Shape_cu_49f7391c26CatArrayBatchedCopy_contigINS1_10OpaqueTypeILj16EEEjLi2ELi64ELi64EEEvPT_NS1_25CatArrInputTensorMetadataIS5_T0_XT2_EXT3_EEENS1_16TensorSizeStrideIS8_Lj4EEEiS8_ --------------------------
	.section	.text._ZN2at6native40_GLOBAL__N__2351210d_8_Shape_cu_49f7391c26CatArrayBatchedCopy_contigINS1_10OpaqueTypeILj16EEEjLi2ELi64ELi64EEEvPT_NS1_25CatArrInputTensorMetadataIS5_T0_XT2_EXT3_EEENS1_16TensorSizeStrideIS8_Lj4EEEiS8_,"ax",@progbits
	.sectioninfo	@"SHI_REGISTERS=19"
	.align	128
.text._ZN2at6native40_GLOBAL__N__2351210d_8_Shape_cu_49f7391c26CatArrayBatchedCopy_contigINS1_10OpaqueTypeILj16EEEjLi2ELi64ELi64EEEvPT_NS1_25CatArrInputTensorMetadataIS5_T0_XT2_EXT3_EEENS1_16TensorSizeStrideIS8_Lj4EEEiS8_:
        .type           _ZN2at6native40_GLOBAL__N__2351210d_8_Shape_cu_49f7391c26CatArrayBatchedCopy_contigINS1_10OpaqueTypeILj16EEEjLi2ELi64ELi64EEEvPT_NS1_25CatArrInputTensorMetadataIS5_T0_XT2_EXT3_EEENS1_16TensorSizeStrideIS8_Lj4EEEiS8_,@function
        .size           _ZN2at6native40_GLOBAL__N__2351210d_8_Shape_cu_49f7391c26CatArrayBatchedCopy_contigINS1_10OpaqueTypeILj16EEEjLi2ELi64ELi64EEEvPT_NS1_25CatArrInputTensorMetadataIS5_T0_XT2_EXT3_EEENS1_16TensorSizeStrideIS8_Lj4EEEiS8_,(.L_x_967 - _ZN2at6native40_GLOBAL__N__2351210d_8_Shape_cu_49f7391c26CatArrayBatchedCopy_contigINS1_10OpaqueTypeILj16EEEjLi2ELi64ELi64EEEvPT_NS1_25CatArrInputTensorMetadataIS5_T0_XT2_EXT3_EEENS1_16TensorSizeStrideIS8_Lj4EEEiS8_)
        .other          _ZN2at6native40_GLOBAL__N__2351210d_8_Shape_cu_49f7391c26CatArrayBatchedCopy_contigINS1_10OpaqueTypeILj16EEEjLi2ELi64ELi64EEEvPT_NS1_25CatArrInputTensorMetadataIS5_T0_XT2_EXT3_EEENS1_16TensorSizeStrideIS8_Lj4EEEiS8_,@"STO_CUDA_ENTRY STV_DEFAULT"
_ZN2at6native40_GLOBAL__N__2351210d_8_Shape_cu_49f7391c26CatArrayBatchedCopy_contigINS1_10OpaqueTypeILj16EEEjLi2ELi64ELi64EEEvPT_NS1_25CatArrInputTensorMetadataIS5_T0_XT2_EXT3_EEENS1_16TensorSizeStrideIS8_Lj4EEEiS8_:
        /* <DEDUP_REMOVED lines=10> */
[----:B------:R-:W0:Y:S01]  /*00a0*/  LDC R8, c[0x0][R6+0x460] ;  /* 0x0001180006087b82 */ /* 0x000e220000000800 */
[----:B------:R-:W-:Y:S01]  /*00b0*/  MOV R2, c[0x0][0xec8] ;  /* 0x0003b20000027a02 */ /* 0x000fe20000000f00 */
[----:B------:R-:W-:Y:S01]  /*00c0*/  IMAD.SHL.U32 R3, R3, 0x8, RZ ;  /* 0x0000000803037824 */ /* 0x000fe200078e00ff */
[----:B------:R-:W-:Y:S02]  /*00d0*/  ULDC.64 UR4, c[0x0][0x118] ;  /* 0x0000460000047ab9 */ /* 0x000fe40000000a00 */
[----:B------:R-:W-:-:S03]  /*00e0*/  ISETP.NE.AND P0, PT, R2, 0x1, PT ;  /* 0x000000010200780c */ /* 0x000fc60003f05270 */
[----:B------:R-:W1:Y:S08]  /*00f0*/  LDC R10, c[0x0][R6+0x360] ;  /* 0x0000d800060a7b82 */ /* 0x000e700000000800 */
[----:B------:R-:W2:Y:S01]  /*0100*/  LDC.64 R2, c[0x0][R3+0x168] ;  /* 0x00005a0003027b82 */ /* 0x000ea20000000a00 */
[----:B0-----:R-:W-:-:S04]  /*0110*/  SEL R8, R8, c[0x0][0xeac], !P0 ;  /* 0x0003ab0008087a07 */ /* 0x001fc80004000000 */
[----:B------:R-:W0:Y:S01]  /*0120*/  I2F.U32.RP R9, R8 ;  /* 0x0000000800097306 */ /* 0x000e220000209000 */
[-C--:B------:R-:W-:Y:S02]  /*0130*/  IADD3 R11, RZ, -R8.reuse, RZ ;  /* 0x80000008ff0b7210 */ /* 0x080fe40007ffe0ff */
[----:B------:R-:W-:Y:S01]  /*0140*/  ISETP.NE.U32.AND P0, PT, R8, RZ, PT ;  /* 0x000000ff0800720c */ /* 0x000fe20003f05070 */
[----:B-1----:R-:W-:Y:S01]  /*0150*/  IMAD R12, R10, c[0x0][0xecc], RZ ;  /* 0x0003b3000a0c7a24 */ /* 0x002fe200078e02ff */
[----:B------:R-:W-:-:S03]  /*0160*/  LOP3.LUT R13, RZ, R8, RZ, 0x33, !PT ;  /* 0x00000008ff0d7212 */ /* 0x000fc600078e33ff */
[----:B0-----:R-:W0:Y:S02]  /*0170*/  MUFU.RCP R9, R9 ;  /* 0x0000000900097308 */ /* 0x001e240000001000 */
[----:B0-----:R-:W-:Y:S02]  /*0180*/  IADD3 R4, R9, 0xffffffe, RZ ;  /* 0x0ffffffe09047810 */ /* 0x001fe40007ffe0ff */
[----:B------:R-:W-:-:S04]  /*0190*/  MOV R9, R7 ;  /* 0x0000000700097202 */ /* 0x000fc80000000f00 */
[----:B------:R0:W1:Y:S02]  /*01a0*/  F2I.FTZ.U32.TRUNC.NTZ R5, R4 ;  /* 0x0000000400057305 */ /* 0x000064000021f000 */
[----:B0-----:R-:W-:Y:S02]  /*01b0*/  IMAD.MOV.U32 R4, RZ, RZ, RZ ;  /* 0x000000ffff047224 */ /* 0x001fe400078e00ff */
[----:B-1----:R-:W-:-:S04]  /*01c0*/  IMAD R11, R11, R5, RZ ;  /* 0x000000050b0b7224 */ /* 0x002fc800078e02ff */
[----:B--2---:R-:W-:-:S04]  /*01d0*/  IMAD.HI.U32 R14, R5, R11, R4 ;  /* 0x0000000b050e7227 */ /* 0x004fc800078e0004 */
.L_x_53:
[----:B0-----:R-:W-:-:S06]  /*01e0*/  IMAD.WIDE.U32 R4, R9, 0x10, R2 ;  /* 0x0000001009047825 */ /* 0x001fcc00078e0002 */
[----:B------:R-:W2:Y:S01]  /*01f0*/  LDG.E.128 R4, [R4.64] ;  /* 0x0000000404047981 */ /* 0x000ea2000c1e1d00 */
[----:B------:R-:W-:Y:S01]  /*0200*/  IMAD.HI.U32 R10, R14, R9, RZ ;  /* 0x000000090e0a7227 */ /* 0x000fe200078e00ff */
[----:B------:R-:W-:-:S03]  /*0210*/  HFMA2.MMA R16, -RZ, RZ, 0, 9.5367431640625e-07 ;  /* 0x00000010ff107435 */ /* 0x000fc600000001ff */
        /* <DEDUP_REMOVED lines=11> */
[----:B------:R-:W-:-:S04]  /*02d0*/  IMAD R11, R10, c[0x0][0xeb8], R11 ;  /* 0x0003ae000a0b7a24 */ /* 0x000fc800078e020b */
[----:B------:R-:W-:Y:S01]  /*02e0*/  IMAD.WIDE.U32 R10, R11, R16, c[0x0][0x160] ;  /* 0x000058000b0a7625 */ /* 0x000fe200078e0010 */
[----:B------:R-:W-:-:S05]  /*02f0*/  MOV R16, c[0x0][0xc] ;  /* 0x0000030000107a02 */ /* 0x000fca0000000f00 */
[----:B------:R-:W-:-:S05]  /*0300*/  IMAD R9, R16, c[0x0][0x0], R9 ;  /* 0x0000000010097a24 */ /* 0x000fca00078e0209 */
[----:B------:R-:W-:Y:S01]  /*0310*/  ISETP.GE.U32.AND P1, PT, R9, R0, PT ;  /* 0x000000000900720c */ /* 0x000fe20003f26070 */
[----:B--2---:R0:W-:-:S12]  /*0320*/  STG.E.128 [R10.64], R4 ;  /* 0x000000040a007986 */ /* 0x0041d8000c101d04 */
[----:B------:R-:W-:Y:S05]  /*0330*/  @!P1 BRA `(.L_x_53) ;  /* 0xfffffea000009947 */ /* 0x000fea000383ffff */
[----:B------:R-:W-:Y:S05]  /*0340*/  EXIT ;  /* 0x000000000000794d */ /* 0x000fea0003800000 */
.L_x_54:
        /* <DEDUP_REMOVED lines=11> */
.L_x_967:


//--------------------- .text._ZN2at6native40_GLOBAL__N__2351210d_8_Shape_cu_49f7391c35CatArrayBatchedCopy_alignedK_contigINS1_10OpaqueTypeILj16EEEjLi2ELi64ELi64ELi8EEEvPT_NS1_25CatArrInputTensorMetadataIS5_T0_XT2_EXT3_EEENS1_16TensorSizeStrideIS8_Lj4EEEiS8_ --------------------------
	.section	.text._ZN2at6native40_GLOBAL__N__2351210d_8_Shape_cu_49f7391c35CatArrayBatchedCopy_alignedK_contigINS1_10OpaqueTypeILj16EEEjLi2ELi64ELi64ELi8EEEvPT_NS1_25CatArrInputTensorMetadataIS5_T0_XT2_EXT3_EEENS1_16TensorSizeStrideIS8_Lj4EEEiS8_,"ax",@progbits
	.sectioninfo	@"SHI_REGISTERS=26"
	.align	128
.text._ZN2at6native40_GLOBAL__N__2351210d_8_Shape_cu_49f7391c35CatArrayBatchedCopy_alignedK_contigINS1_10OpaqueTypeILj16EEEjLi2ELi64ELi64ELi8EEEvPT_NS1_25CatArrInputTensorMetadataIS5_T0_XT2_EXT3_EEENS1_16TensorSizeStrideIS8_Lj4EEEiS8_:
        .type           _ZN2at6native40_GLOBAL__N__2351210d_8_Shape_cu_49f7391c35CatArrayBatchedCopy_alignedK_contigINS1_10OpaqueTypeILj16EEEjLi2ELi64ELi64ELi8EEEvPT_NS1_25CatArrInputTensorMetadataIS5_T0_XT2_EXT3_EEENS1_16TensorSizeStrideIS8_Lj4EEEiS8_,@function
        .size           _ZN2at6native40_GLOBAL__N__2351210d_8_Shape_cu_49f7391c35CatArrayBatchedCopy_alignedK_contigINS1_10OpaqueTypeILj16EEEjLi2ELi64ELi64ELi8EEEvPT_NS1_25CatArrInputTensorMetadataIS5_T0_XT2_EXT3_EEENS1_16TensorSizeStrideIS8_Lj4EEEiS8_,(.L_x_968 - _ZN2at6native40_GLOBAL__N__2351210d_8_Shape_cu_49f7391c35CatArrayBatchedCopy_alignedK_contigINS1_10OpaqueTypeILj16EEEjLi2ELi64ELi64ELi8EEEvPT_NS1_25CatArrInputTensorMetadataIS5_T0_XT2_EXT3_EEENS1_16TensorSizeStrideIS8_Lj4EEEiS8_)
        .other          _ZN2at6native40_GLOBAL__N__2351210d_8_Shape_cu_49f7391c35CatArrayBatchedCopy_alignedK_contigINS1_10OpaqueTypeILj16EEEjLi2ELi64ELi64ELi8EEEvPT_NS1_25CatArrInputTensorMetadataIS5_T0_XT2_EXT3_EEENS1_16TensorSizeStrideIS8_Lj4EEEiS8_,@"STO_CUDA_ENTRY STV_DEFAULT"
_ZN2at6native40_GLOBAL__N__2351210d_8_Shape_cu_49f7391c35CatArrayBatchedCopy_alignedK_contigINS1_10OpaqueTypeILj16EEEjLi2ELi64ELi64ELi8EEEvPT_NS1_25CatArrInputTensorMetadataIS5_T0_XT2_EXT3_EEENS1_16TensorSizeStrideIS8_Lj4EEEiS8_:
        /* <DEDUP_REMOVED lines=11> */
[----:B------:R-:W0:Y:S01]  /*00b0*/  LDC R0, c[0x0][R5+0x360] ;  /* 0x0000d80005007b82 */ /* 0x000e220000000800 */
[----:B------:R-:W-:Y:S01]  /*00c0*/  SHF.L.U32 R2, R2, 0x3, RZ ;  /* 0x0000000302027819 */ /* 0x000fe200000006ff */
[----:B------:R-:W-:Y:S01]  /*00d0*/  ULDC.64 UR4, c[0x0][0x118] ;  /* 0x0000460000047ab9 */ /* 0x000fe20000000a00 */
[----:B------:R-:W-:Y:S01]  /*00e0*/  ISETP.GT.U32.AND P0, PT, R3, R4, PT ;  /* 0x000000040300720c */ /* 0x000fe20003f04070 */
[----:B------:R-:W-:Y:S04]  /*00f0*/  BSSY B0, `(.L_x_55) ;  /* 0x000002a000007945 */ /* 0x000fe80003800000 */
[----:B------:R1:W2:Y:S08]  /*0100*/  LDC R16, c[0x0][R5+0x460] ;  /* 0x0001180005107b82 */ /* 0x0002b00000000800 */
[----:B------:R-:W3:Y:S01]  /*0110*/  LDC.64 R2, c[0x0][R2+0x168] ;  /* 0x00005a0002027b82 */ /* 0x000ee20000000a00 */
[----:B0-----:R-:W-:Y:S01]  /*0120*/  IMAD R0, R0, c[0x0][0xecc], RZ ;  /* 0x0003b30000007a24 */ /* 0x001fe200078e02ff */
[----:B------:R-:W-:Y:S06]  /*0130*/  @P0 BRA `(.L_x_56) ;  /* 0x0000025000000947 */ /* 0x000fec0003800000 */
[----:B-1----:R-:W-:-:S05]  /*0140*/  IMAD.MOV.U32 R5, RZ, RZ, c[0x0][0xec8] ;  /* 0x0003b200ff057624 */ /* 0x002fca00078e00ff */
[----:B------:R-:W-:-:S04]  /*0150*/  ISETP.NE.AND P0, PT, R5, 0x1, PT ;  /* 0x000000010500780c */ /* 0x000fc80003f05270 */
[----:B--2---:R-:W-:-:S04]  /*0160*/  SEL R6, R16, c[0x0][0xeac], !P0 ;  /* 0x0003ab0010067a07 */ /* 0x004fc80004000000 */
[----:B------:R-:W0:Y:S01]  /*0170*/  I2F.U32.RP R10, R6 ;  /* 0x00000006000a7306 */ /* 0x000e220000209000 */
        /* <DEDUP_REMOVED lines=9> */
.L_x_57:
[----:B0--3--:R-:W-:-:S06]  /*0210*/  IMAD.WIDE.U32 R8, R7, 0x10, R2 ;  /* 0x0000001007087825 */ /* 0x009fcc00078e0002 */
[----:B------:R-:W2:Y:S01]  /*0220*/  LDG.E.128 R8, [R8.64] ;  /* 0x0000000408087981 */ /* 0x000ea2000c1e1d00 */
[----:B------:R-:W-:Y:S01]  /*0230*/  IMAD.HI.U32 R12, R14, R7, RZ ;  /* 0x000000070e0c7227 */ /* 0x000fe200078e00ff */
[----:B------:R-:W-:-:S03]  /*0240*/  MOV R18, c[0x0][0xc] ;  /* 0x0000030000127a02 */ /* 0x000fc60000000f00 */
        /* <DEDUP_REMOVED lines=9> */
[--C-:B------:R-:W-:Y:S02]  /*02e0*/  IMAD R13, R6, R13, R7.reuse ;  /* 0x0000000d060d7224 */ /* 0x100fe400078e0207 */
[----:B------:R-:W-:Y:S02]  /*02f0*/  IMAD R7, R18, c[0x0][0x0], R7 ;  /* 0x0000000012077a24 */ /* 0x000fe400078e0207 */
[----:B------:R-:W-:-:S03]  /*0300*/  IMAD R13, R13, c[0x0][0xebc], RZ ;  /* 0x0003af000d0d7a24 */ /* 0x000fc600078e02ff */
[----:B------:R-:W-:Y:S01]  /*0310*/  IADD3 R15, R7, 0x1, RZ ;  /* 0x00000001070f7810 */ /* 0x000fe20007ffe0ff */
[----:B------:R-:W-:Y:S02]  /*0320*/  IMAD R13, R12, c[0x0][0xeb8], R13 ;  /* 0x0003ae000c0d7a24 */ /* 0x000fe400078e020d */
[----:B------:R-:W-:Y:S01]  /*0330*/  IMAD.MOV.U32 R12, RZ, RZ, 0x10 ;  /* 0x00000010ff0c7424 */ /* 0x000fe200078e00ff */
[----:B------:R-:W-:Y:S01]  /*0340*/  ISETP.GT.U32.AND P1, PT, R15, R4, PT ;  /* 0x000000040f00720c */ /* 0x000fe20003f24070 */
[----:B------:R-:W-:-:S04]  /*0350*/  IMAD.IADD R13, R0, 0x1, R13 ;  /* 0x00000001000d7824 */ /* 0x000fc800078e020d */
[----:B------:R-:W-:-:S05]  /*0360*/  IMAD.WIDE.U32 R12, R13, R12, c[0x0][0x160] ;  /* 0x000058000d0c7625 */ /* 0x000fca00078e000c */
[----:B--2---:R0:W-:Y:S03]  /*0370*/  STG.E.128 [R12.64], R8 ;  /* 0x000000080c007986 */ /* 0x0041e6000c101d04 */
[----:B------:R-:W-:Y:S05]  /*0380*/  @!P1 BRA `(.L_x_57) ;  /* 0xfffffe8000009947 */ /* 0x000fea000383ffff */
.L_x_56:
[----:B-1----:R-:W-:Y:S05]  /*0390*/  BSYNC B0 ;  /* 0x0000000000007941 */ /* 0x002fea0003800000 */
.L_x_55:
[----:B------:R-:W-:-:S13]  /*03a0*/  ISETP.GT.U32.AND P0, PT, R4, R7, PT ;  /* 0x000000070400720c */ /* 0x000fda0003f04070 */
[----:B------:R-:W-:Y:S05]  /*03b0*/  @!P0 EXIT ;  /* 0x000000000000894d */ /* 0x000fea0003800000 */
[--C-:B------:R-:W-:Y:S01]  /*03c0*/  IMAD.IADD R5, R4, 0x1, -R7.reuse ;  /* 0x0000000104057824 */ /* 0x100fe200078e0a07 */
[----:B------:R-:W-:Y:S04]  /*03d0*/  BSSY B0, `(.L_x_58) ;  /* 0x0000028000007945 */ /* 0x000fe80003800000 */
[----:B0-----:R-:W-:Y:S01]  /*03e0*/  LOP3.LUT P0, R12, R5, 0x3, RZ, 0xc0, !PT ;  /* 0x00000003050c7812 */ /* 0x001fe2000780c0ff */
[----:B------:R-:W-:-:S12]  /*03f0*/  IMAD.MOV.U32 R5, RZ, RZ, R7 ;  /* 0x000000ffff057224 */ /* 0x000fd800078e0007 */
[----:B------:R-:W-:Y:S05]  /*0400*/  @!P0 BRA `(.L_x_59) ;  /* 0x0000024000008947 */ /* 0x000fea0003800000 */
[----:B------:R-:W-:-:S04]  /*0410*/  MOV R5, c[0x0][0xec8] ;  /* 0x0003b20000057a02 */ /* 0x000fc80000000f00 */
        /* <DEDUP_REMOVED lines=9> */
[----:B0-----:R-:W-:Y:S02]  /*04b0*/  IMAD.MOV.U32 R8, RZ, RZ, RZ ;  /* 0x000000ffff087224 */ /* 0x001fe400078e00ff */
[----:B-1----:R-:W-:-:S04]  /*04c0*/  IMAD R5, R5, R9, RZ ;  /* 0x0000000905057224 */ /* 0x002fc800078e02ff */
[----:B------:R-:W-:Y:S01]  /*04d0*/  IMAD.HI.U32 R18, R9, R5, R8 ;  /* 0x0000000509127227 */ /* 0x000fe200078e0008 */
[----:B------:R-:W-:-:S05]  /*04e0*/  MOV R5, R7 ;  /* 0x0000000700057202 */ /* 0x000fca0000000f00 */
.L_x_60:
        /* <DEDUP_REMOVED lines=8> */
[----:B------:R-:W-:Y:S02]  /*0570*/  @P1 IADD3 R13, R13, 0x1, RZ ;  /* 0x000000010d0d1810 */ /* 0x000fe40007ffe0ff */
[----:B------:R-:W-:Y:S02]  /*0580*/  ISETP.NE.AND P1, PT, R12, RZ, PT ;  /* 0x000000ff0c00720c */ /* 0x000fe40003f25270 */
[----:B------:R-:W-:-:S13]  /*0590*/  ISETP.GE.U32.AND P2, PT, R15, R6, PT ;  /* 0x000000060f00720c */ /* 0x000fda0003f46070 */
[----:B------:R-:W-:-:S04]  /*05a0*/  @P2 IADD3 R13, R13, 0x1, RZ ;  /* 0x000000010d0d2810 */ /* 0x000fc80007ffe0ff */
[----:B------:R-:W-:-:S04]  /*05b0*/  SEL R13, R20, R13, !P0 ;  /* 0x0000000d140d7207 */ /* 0x000fc80004000000 */
[----:B------:R-:W-:-:S05]  /*05c0*/  IADD3 R15, -R13, RZ, RZ ;  /* 0x000000ff0d0f7210 */ /* 0x000fca0007ffe1ff */
[----:B------:R-:W-:Y:S01]  /*05d0*/  IMAD R15, R6, R15, R5 ;  /* 0x0000000f060f7224 */ /* 0x000fe200078e0205 */
[----:B------:R-:W-:-:S03]  /*05e0*/  IADD3 R5, R5, 0x1, RZ ;  /* 0x0000000105057810 */ /* 0x000fc60007ffe0ff */
[----:B------:R-:W-:Y:S02]  /*05f0*/  IMAD R14, R15, c[0x0][0xebc], R0 ;  /* 0x0003af000f0e7a24 */ /* 0x000fe400078e0200 */
[----:B------:R-:W-:Y:S02]  /*0600*/  IMAD.MOV.U32 R15, RZ, RZ, 0x10 ;  /* 0x00000010ff0f7424 */ /* 0x000fe400078e00ff */
[----:B------:R-:W-:-:S04]  /*0610*/  IMAD R14, R13, c[0x0][0xeb8], R14 ;  /* 0x0003ae000d0e7a24 */ /* 0x000fc800078e020e */
[----:B------:R-:W-:-:S05]  /*0620*/  IMAD.WIDE.U32 R14, R14, R15, c[0x0][0x160] ;  /* 0x000058000e0e7625 */ /* 0x000fca00078e000f */
[----:B--2---:R0:W-:Y:S01]  /*0630*/  STG.E.128 [R14.64], R8 ;  /* 0x000000080e007986 */ /* 0x0041e2000c101d04 */
[----:B------:R-:W-:Y:S05]  /*0640*/  @P1 BRA `(.L_x_60) ;  /* 0xfffffea000001947 */ /* 0x000fea000383ffff */
.L_x_59:
[----:B------:R-:W-:Y:S05]  /*0650*/  BSYNC B0 ;  /* 0x0000000000007941 */ /* 0x000fea0003800000 */
.L_x_58:
[----:B------:R-:W-:-:S04]  /*0660*/  LOP3.LUT R7, RZ, R7, RZ, 0x33, !PT ;  /* 0x00000007ff077212 */ /* 0x000fc800078e33ff */
[----:B------:R-:W-:-:S04]  /*0670*/  IADD3 R7, R4, R7, RZ ;  /* 0x0000000704077210 */ /* 0x000fc80007ffe0ff */
[----:B------:R-:W-:-:S13]  /*0680*/  ISETP.GE.U32.AND P0, PT, R7, 0x3, PT ;  /* 0x000000030700780c */ /* 0x000fda0003f06070 */
[----:B------:R-:W-:Y:S05]  /*0690*/  @!P0 EXIT ;  /* 0x000000000000894d */ /* 0x000fea0003800000 */
[----:B------:R-:W-:-:S05]  /*06a0*/  IMAD.MOV.U32 R6, RZ, RZ, c[0x0][0xec8] ;  /* 0x0003b200ff067624 */ /* 0x000fca00078e00ff */
[----:B------:R-:W-:-:S04]  /*06b0*/  ISETP.NE.AND P0, PT, R6, 0x1, PT ;  /* 0x000000010600780c */ /* 0x000fc80003f05270 */
[----:B--2---:R-:W-:-:S04]  /*06c0*/  SEL R16, R16, c[0x0][0xeac], !P0 ;  /* 0x0003ab0010107a07 */ /* 0x004fc80004000000 */
[----:B0-----:R-:W0:Y:S01]  /*06d0*/  I2F.U32.RP R10, R16 ;  /* 0x00000010000a7306 */ /* 0x001e220000209000 */
[-C--:B------:R-:W-:Y:S02]  /*06e0*/  IADD3 R11, RZ, -R16.reuse, RZ ;  /* 0x80000010ff0b7210 */ /* 0x080fe40007ffe0ff */
[----:B------:R-:W-:Y:S02]  /*06f0*/  ISETP.NE.U32.AND P0, PT, R16, RZ, PT ;  /* 0x000000ff1000720c */ /* 0x000fe40003f05070 */
[----:B------:R-:W-:-:S03]  /*0700*/  LOP3.LUT R7, RZ, R16, RZ, 0x33, !PT ;  /* 0x00000010ff077212 */ /* 0x000fc600078e33ff */
[----:B0-----:R-:W0:Y:S02]  /*0710*/  MUFU.RCP R10, R10 ;  /* 0x0000000a000a7308 */ /* 0x001e240000001000 */
[----:B0-----:R-:W-:-:S06]  /*0720*/  IADD3 R8, R10, 0xffffffe, RZ ;  /* 0x0ffffffe0a087810 */ /* 0x001fcc0007ffe0ff */
[----:B------:R0:W1:Y:S02]  /*0730*/  F2I.FTZ.U32.TRUNC.NTZ R9, R8 ;  /* 0x0000000800097305 */ /* 0x000064000021f000 */
[----:B0-----:R-:W-:Y:S02]  /*0740*/  IMAD.MOV.U32 R8, RZ, RZ, RZ ;  /* 0x000000ffff087224 */ /* 0x001fe400078e00ff */
[----:B-1----:R-:W-:-:S04]  /*0750*/  IMAD R11, R11, R9, RZ ;  /* 0x000000090b0b7224 */ /* 0x002fc800078e02ff */
[----:B------:R-:W-:-:S04]  /*0760*/  IMAD.HI.U32 R6, R9, R11, R8 ;  /* 0x0000000b09067227 */ /* 0x000fc800078e0008 */
.L_x_61:
[----:B0--3--:R-:W-:-:S06]  /*0770*/  IMAD.WIDE.U32 R8, R5, 0x10, R2 ;  /* 0x0000001005087825 */ /* 0x009fcc00078e0002 */
[----:B------:R-:W2:Y:S01]  /*0780*/  LDG.E.128 R8, [R8.64] ;  /* 0x0000000408087981 */ /* 0x000ea2000c1e1d00 */
[----:B------:R-:W-:Y:S01]  /*0790*/  IMAD.HI.U32 R12, R6, R5, RZ ;  /* 0x00000005060c7227 */ /* 0x000fe200078e00ff */
[----:B------:R-:W-:-:S03]  /*07a0*/  IADD3 R23, R5, 0x1, RZ ;  /* 0x0000000105177810 */ /* 0x000fc60007ffe0ff */
[----:B------:R-:W-:Y:S01]  /*07b0*/  IMAD.MOV.U32 R17, RZ, RZ, 0x10 ;  /* 0x00000010ff117424 */ /* 0x000fe200078e00ff */
        /* <DEDUP_REMOVED lines=10> */
[----:B------:R-:W-:-:S04]  /*0860*/  IMAD R13, R13, c[0x0][0xebc], R0 ;  /* 0x0003af000d0d7a24 */ /* 0x000fc800078e0200 */
[----:B------:R-:W-:Y:S02]  /*0870*/  IMAD R18, R12, c[0x0][0xeb8], R13 ;  /* 0x0003ae000c127a24 */ /* 0x000fe400078e020d */
[----:B------:R-:W-:-:S04]  /*0880*/  IMAD.WIDE.U32 R12, R23, 0x10, R2 ;  /* 0x00000010170c7825 */ /* 0x000fc800078e0002 */
[----:B------:R-:W-:-:S05]  /*0890*/  IMAD.WIDE.U32 R18, R18, R17, c[0x0][0x160] ;  /* 0x0000580012127625 */ /* 0x000fca00078e0011 */
[----:B--2---:R0:W-:Y:S04]  /*08a0*/  STG.E.128 [R18.64], R8 ;  /* 0x0000000812007986 */ /* 0x0041e8000c101d04 */
[----:B------:R-:W2:Y:S01]  /*08b0*/  LDG.E.128 R12, [R12.64] ;  /* 0x000000040c0c7981 */ /* 0x000ea2000c1e1d00 */
[----:B------:R-:W-:-:S05]  /*08c0*/  IMAD.HI.U32 R20, R6, R23, RZ ;  /* 0x0000001706147227 */ /* 0x000fca00078e00ff */
[----:B------:R-:W-:-:S05]  /*08d0*/  IADD3 R21, -R20, RZ, RZ ;  /* 0x000000ff14157210 */ /* 0x000fca0007ffe1ff */
[----:B------:R-:W-:Y:S01]  /*08e0*/  IMAD R21, R16, R21, R23 ;  /* 0x0000001510157224 */ /* 0x000fe200078e0217 */
[----:B0-----:R-:W-:-:S04]  /*08f0*/  IADD3 R19, R5, 0x2, RZ ;  /* 0x0000000205137810 */ /* 0x001fc80007ffe0ff */
        /* <DEDUP_REMOVED lines=23> */
[----:B0-----:R-:W-:-:S04]  /*0a70*/  IMAD.MOV R12, RZ, RZ, -R18 ;  /* 0x000000ffff0c7224 */ /* 0x001fc800078e0a12 */
[----:B------:R-:W-:-:S04]  /*0a80*/  IMAD R19, R16, R12, R19 ;  /* 0x0000000c10137224 */ /* 0x000fc800078e0213 */
[----:B------:R-:W-:Y:S01]  /*0a90*/  IMAD R13, R19, c[0x0][0xebc], R0 ;  /* 0x0003af00130d7a24 */ /* 0x000fe200078e0200 */
[----:B------:R-:W-:-:S03]  /*0aa0*/  IADD3 R19, R5, 0x3, RZ ;  /* 0x0000000305137810 */ /* 0x000fc60007ffe0ff */
[----:B------:R-:W-:Y:S02]  /*0ab0*/  IMAD R20, R18, c[0x0][0xeb8], R13 ;  /* 0x0003ae0012147a24 */ /* 0x000fe400078e020d */
[----:B------:R-:W-:-:S04]  /*0ac0*/  IMAD.WIDE.U32 R12, R19, 0x10, R2 ;  /* 0x00000010130c7825 */ /* 0x000fc800078e0002 */
[----:B------:R-:W-:-:S04]  /*0ad0*/  IMAD.WIDE.U32 R20, R20, R17, c[0x0][0x160] ;  /* 0x0000580014147625 */ /* 0x000fc800078e0011 */
[----:B------:R-:W-:Y:S01]  /*0ae0*/  IMAD.HI.U32 R18, R6, R19, RZ ;  /* 0x0000001306127227 */ /* 0x000fe200078e00ff */
[----:B--2---:R0:W-:Y:S04]  /*0af0*/  STG.E.128 [R20.64], R8 ;  /* 0x0000000814007986 */ /* 0x0041e8000c101d04 */
[----:B------:R-:W2:Y:S01]  /*0b00*/  LDG.E.128 R12, [R12.64] ;  /* 0x000000040c0c7981 */ /* 0x000ea2000c1e1d00 */
[----:B------:R-:W-:Y:S02]  /*0b10*/  IADD3 R23, -R18, RZ, RZ ;  /* 0x000000ff12177210 */ /* 0x000fe40007ffe1ff */
[----:B------:R-:W-:-:S03]  /*0b20*/  IADD3 R5, R5, 0x4, RZ ;  /* 0x0000000405057810 */ /* 0x000fc60007ffe0ff */
[----:B------:R-:W-:-:S05]  /*0b30*/  IMAD R23, R16, R23, R19 ;  /* 0x0000001710177224 */ /* 0x000fca00078e0213 */
[----:B------:R-:W-:-:S13]  /*0b40*/  ISETP.GE.U32.AND P1, PT, R23, R16, PT ;  /* 0x000000101700720c */ /* 0x000fda0003f26070 */
[----:B------:R-:W-:Y:S01]  /*0b50*/  @P1 IMAD.IADD R23, R23, 0x1, -R16 ;  /* 0x0000000117171824 */ /* 0x000fe200078e0a10 */
[----:B------:R-:W-:Y:S02]  /*0b60*/  @P1 IADD3 R18, R18, 0x1, RZ ;  /* 0x0000000112121810 */ /* 0x000fe40007ffe0ff */
[----:B------:R-:W-:Y:S02]  /*0b70*/  ISETP.GE.U32.AND P1, PT, R5, R4, PT ;  /* 0x000000040500720c */ /* 0x000fe40003f26070 */
[----:B------:R-:W-:-:S13]  /*0b80*/  ISETP.GE.U32.AND P2, PT, R23, R16, PT ;  /* 0x000000101700720c */ /* 0x000fda0003f46070 */
[----:B------:R-:W-:-:S04]  /*0b90*/  @P2 IADD3 R18, R18, 0x1, RZ ;  /* 0x0000000112122810 */ /* 0x000fc80007ffe0ff */
[----:B------:R-:W-:-:S04]  /*0ba0*/  SEL R18, R7, R18, !P0 ;  /* 0x0000001207127207 */ /* 0x000fc80004000000 */
[----:B0-----:R-:W-:-:S05]  /*0bb0*/  IADD3 R8, -R18, RZ, RZ ;  /* 0x000000ff12087210 */ /* 0x001fca0007ffe1ff */
[----:B------:R-:W-:-:S04]  /*0bc0*/  IMAD R19, R16, R8, R19 ;  /* 0x0000000810137224 */ /* 0x000fc800078e0213 */
[----:B------:R-:W-:-:S04]  /*0bd0*/  IMAD R19, R19, c[0x0][0xebc], R0 ;  /* 0x0003af0013137a24 */ /* 0x000fc800078e0200 */
[----:B------:R-:W-:-:S04]  /*0be0*/  IMAD R8, R18, c[0x0][0xeb8], R19 ;  /* 0x0003ae0012087a24 */ /* 0x000fc800078e0213 */
[----:B------:R-:W-:-:S05]  /*0bf0*/  IMAD.WIDE.U32 R8, R8, R17, c[0x0][0x160] ;  /* 0x0000580008087625 */ /* 0x000fca00078e0011 */
[----:B--2---:R0:W-:Y:S01]  /*0c00*/  STG.E.128 [R8.64], R12 ;  /* 0x0000000c08007986 */ /* 0x0041e2000c101d04 */
[----:B------:R-:W-:Y:S05]  /*0c10*/  @!P1 BRA `(.L_x_61) ;  /* 0xfffffb5000009947 */ /* 0x000fea000383ffff */
[----:B------:R-:W-:Y:S05]  /*0c20*/  EXIT ;  /* 0x000000000000794d */ /* 0x000fea0003800000 */
.L_x_62:
        /* <DEDUP_REMOVED lines=13> */
.L_x_968:


//--------------------- .text._ZN2at6native40_GLOBAL__N__2351210d_8_Shape_cu_49f7391c35CatArrayBatchedCopy_alignedK_contigINS1_10OpaqueTypeILj16EEEjLi2ELi64ELi64ELi16EEEvPT_NS1_25CatArrInputTensorMetadataIS5_T0_XT2_EXT3_EEENS1_16TensorSizeStrideIS8_Lj4EEEiS8_ --------------------------
	.section	.text._ZN2at6native40_GLOBAL__N__2351210d_8_Shape_cu_49f7391c35CatArrayBatchedCopy_alignedK_contigINS1_10OpaqueTypeILj16EEEjLi2ELi64ELi64ELi16EEEvPT_NS1_25CatArrInputTensorMetadataIS5_T0_XT2_EXT3_EEENS1_16TensorSizeStrideIS8_Lj4EEEiS8_,"ax",@progbits
	.sectioninfo	@"SHI_REGISTERS=26"
	.align	128
.text._ZN2at6native40_GLOBAL__N__2351210d_8_Shape_cu_49f7391c35CatArrayBatchedCopy_alignedK_contigINS1_10OpaqueTypeILj16EEEjLi2ELi64ELi64ELi16EEEvPT_NS1_25CatArrInputTensorMetadataIS5_T0_XT2_EXT3_EEENS1_16TensorSizeStrideIS8_Lj4EEEiS8_:
        .type           _ZN2at6native40_GLOBAL__N__2351210d_8_Shape_cu_49f7391c35CatArrayBatchedCopy_alignedK_contigINS1_10OpaqueTypeILj16EEEjLi2ELi64ELi64ELi16EEEvPT_NS1_25CatArrInputTensorMetadataIS5_T0_XT2_EXT3_EEENS1_16TensorSizeStrideIS8_Lj4EEEiS8_,@function
        .size           _ZN2at6native40_GLOBAL__N__2351210d_8_Shape_cu_49f7391c35CatArrayBatchedCopy_alignedK_contigINS1_10OpaqueTypeILj16EEEjLi2ELi64ELi64ELi16EEEvPT_NS1_25CatArrInputTensorMetadataIS5_T0_XT2_EXT3_EEENS1_16TensorSizeStrideIS8_Lj4EEEiS8_,(.L_x_969 - _ZN2at6native40_GLOBAL__N__2351210d_8_Shape_cu_49f7391c35CatArrayBatchedCopy_alignedK_contigINS1_10OpaqueTypeILj16EEEjLi2ELi64ELi64ELi16EEEvPT_NS1_25CatArrInputTensorMetadataIS5_T0_XT2_EXT3_EEENS1_16TensorSizeStrideIS8_Lj4EEEiS8_)
        .other          _ZN2at6native40_GLOBAL__N__2351210d_8_Shape_cu_49f7391c35CatArrayBatchedCopy_alignedK_contigINS1_10OpaqueTypeILj16EEEjLi2ELi64ELi64ELi16EEEvPT_NS1_25CatArrInputTensorMetadataIS5_T0_XT2_EXT3_EEENS1_16TensorSizeStrideIS8_Lj4EEEiS8_,@"STO_CUDA_ENTRY STV_DEFAULT"
_ZN2at6native40_GLOBAL__N__2351210d_8_Shape_cu_49f7391c35CatArrayBatchedCopy_alignedK_contigINS1_10OpaqueTypeILj16EEEjLi2ELi64ELi64ELi16EEEvPT_NS1_25CatArrInputTensorMetadataIS5_T0_XT2_EXT3_EEENS1_16TensorSizeStrideIS8_Lj4EEEiS8_:
        /* <DEDUP_REMOVED lines=33> */
.L_x_65:
        /* <DEDUP_REMOVED lines=24> */
.L_x_64:
[----:B-1----:R-:W-:Y:S05]  /*0390*/  BSYNC B0 ;  /* 0x0000000000007941 */ /* 0x002fea0003800000 */
.L_x_63:
        /* <DEDUP_REMOVED lines=21> */
.L_x_68:
        /* <DEDUP_REMOVED lines=22> */
.L_x_67:
[----:B------:R-:W-:Y:S05]  /*0650*/  BSYNC B0 ;  /* 0x0000000000007941 */ /* 0x000fea0003800000 */
.L_x_66:
        /* <DEDUP_REMOVED lines=17> */
.L_x_69:
        /* <DEDUP_REMOVED lines=76> */
.L_x_70:
        /* <DEDUP_REMOVED lines=13> */
.L_x_969:


//--------------------- .text._ZN2at6native40_GLOBAL__N__2351210d_8_Shape_cu_49f7391c30CatArrayBatchedCopy_vectorizedINS1_10OpaqueTypeILj16EEEjLi2ELi64ELi64ELi16ELi1EEEvPcNS1_25CatArrInputTensorMetadataIT_T0_XT2_EXT3_EEENS1_16TensorSizeStrideIS8_Lj4EEEiS8_ --------------------------
	.section	.text._ZN2at6native40_GLOBAL__N__2351210d_8_Shape_cu_49f7391c30CatArrayBatchedCopy_vectorizedINS1_10OpaqueTypeILj16EEEjLi2ELi64ELi64ELi16ELi1EEEvPcNS1_25CatArrInputTensorMetadataIT_T0_XT2_EXT3_EEENS1_16TensorSizeStrideIS8_Lj4EEEiS8_,"ax",@progbits
	.sectioninfo	@"SHI_REGISTERS=18"
	.align	128
.text._ZN2at6native40_GLOBAL__N__2351210d_8_Shape_cu_49f7391c30CatArrayBatchedCopy_vectorizedINS1_10OpaqueTypeILj16EEEjLi2ELi64ELi64ELi16ELi1EEEvPcNS1_25CatArrInputTensorMetadataIT_T0_XT2_EXT3_EEENS1_16TensorSizeStrideIS8_Lj4EEEiS8_:
        .type           _ZN2at6native40_GLOBAL__N__2351210d_8_Shape_cu_49f7391c30CatArrayBatchedCopy_vectorizedINS1_10OpaqueTypeILj16EEEjLi2ELi64ELi64ELi16ELi1EEEvPcNS1_25CatArrInputTensorMetadataIT_T0_XT2_EXT3_EEENS1_16TensorSizeStrideIS8_Lj4EEEiS8_,@function
        .size           _ZN2at6native40_GLOBAL__N__2351210d_8_Shape_cu_49f7391c30CatArrayBatchedCopy_vectorizedINS1_10OpaqueTypeILj16EEEjLi2ELi64ELi64ELi16ELi1EEEvPcNS1_25CatArrInputTensorMetadataIT_T0_XT2_EXT3_EEENS1_16TensorSizeStrideIS8_Lj4EEEiS8_,(.L_x_970 - _ZN2at6native40_GLOBAL__N__2351210d_8_Shape_cu_49f7391c30CatArrayBatchedCopy_vectorizedINS1_10OpaqueTypeILj16EEEjLi2ELi64ELi64ELi16ELi1EEEvPcNS1_25CatArrInputTensorMetadataIT_T0_XT2_EXT3_EEENS1_16TensorSizeStrideIS8_Lj4EEEiS8_)
        .other          _ZN2at6native40_GLOBAL__N__2351210d_8_Shape_cu_49f7391c30CatArrayBatchedCopy_vectorizedINS1_10OpaqueTypeILj16EEEjLi2ELi64ELi64ELi16ELi1EEEvPcNS1_25CatArrInputTensorMetadataIT_T0_XT2_EXT3_EEENS1_16TensorSizeStrideIS8_Lj4EEEiS8_,@"STO_CUDA_ENTRY STV_DEFAULT"
_ZN2at6native40_GLOBAL__N__2351210d_8_Shape_cu_49f7391c30CatArrayBatchedCopy_vectorizedINS1_10OpaqueTypeILj16EEEjLi2ELi64ELi64ELi16ELi1EEEvPcNS1_25CatArrInputTensorMetadataIT_T0_XT2_EXT3_EEENS1_16TensorSizeStrideIS8_Lj4EEEiS8_:
        /* <DEDUP_REMOVED lines=13> */
[----:B------:R-:W-:Y:S01]  /*00d0*/  MOV R13, R7 ;  /* 0x00000007000d7202 */ /* 0x000fe20000000f00 */
[----:B------:R-:W-:Y:S01]  /*00e0*/  ULDC.64 UR4, c[0x0][0x118] ;  /* 0x0000460000047ab9 */ /* 0x000fe20000000a00 */
[----:B------:R-:W-:-:S03]  /*00f0*/  ISETP.NE.AND P0, PT, R4, 0x1, PT ;  /* 0x000000010400780c */ /* 0x000fc60003f05270 */
[----:B------:R1:W2:Y:S01]  /*0100*/  LDC R9, c[0x0][R6+0x360] ;  /* 0x0000d80006097b82 */ /* 0x0002a20000000800 */
[----:B0-----:R-:W-:-:S05]  /*0110*/  IMAD R2, R2, c[0x0][0xecc], RZ ;  /* 0x0003b30002027a24 */ /* 0x001fca00078e02ff */
[----:B------:R-:W-:Y:S02]  /*0120*/  SEL R8, R2, c[0x0][0xeac], !P0 ;  /* 0x0003ab0002087a07 */ /* 0x000fe40004000000 */
[----:B------:R-:W0:Y:S02]  /*0130*/  LDC.64 R2, c[0x0][R3+0x168] ;  /* 0x00005a0003027b82 */ /* 0x000e240000000a00 */
[----:B------:R-:W3:Y:S01]  /*0140*/  I2F.U32.RP R10, R8 ;  /* 0x00000008000a7306 */ /* 0x000ee20000209000 */
[-C--:B------:R-:W-:Y:S02]  /*0150*/  IADD3 R11, RZ, -R8.reuse, RZ ;  /* 0x80000008ff0b7210 */ /* 0x080fe40007ffe0ff */
[----:B------:R-:W-:Y:S02]  /*0160*/  ISETP.NE.U32.AND P0, PT, R8, RZ, PT ;  /* 0x000000ff0800720c */ /* 0x000fe40003f05070 */
[----:B------:R-:W-:-:S03]  /*0170*/  LOP3.LUT R15, RZ, R8, RZ, 0x33, !PT ;  /* 0x00000008ff0f7212 */ /* 0x000fc600078e33ff */
[----:B---3--:R-:W3:Y:S02]  /*0180*/  MUFU.RCP R10, R10 ;  /* 0x0000000a000a7308 */ /* 0x008ee40000001000 */
[----:B---3--:R-:W-:-:S06]  /*0190*/  IADD3 R4, R10, 0xffffffe, RZ ;  /* 0x0ffffffe0a047810 */ /* 0x008fcc0007ffe0ff */
[----:B------:R3:W4:Y:S02]  /*01a0*/  F2I.FTZ.U32.TRUNC.NTZ R5, R4 ;  /* 0x0000000400057305 */ /* 0x000724000021f000 */
[----:B---3--:R-:W-:Y:S02]  /*01b0*/  IMAD.MOV.U32 R4, RZ, RZ, RZ ;  /* 0x000000ffff047224 */ /* 0x008fe400078e00ff */
[----:B----4-:R-:W-:-:S04]  /*01c0*/  IMAD R11, R11, R5, RZ ;  /* 0x000000050b0b7224 */ /* 0x010fc800078e02ff */
[----:B012---:R-:W-:-:S04]  /*01d0*/  IMAD.HI.U32 R12, R5, R11, R4 ;  /* 0x0000000b050c7227 */ /* 0x007fc800078e0004 */
.L_x_71:
[----:B0-----:R-:W-:-:S06]  /*01e0*/  IMAD.WIDE.U32 R4, R13, 0x10, R2 ;  /* 0x000000100d047825 */ /* 0x001fcc00078e0002 */
[----:B------:R-:W2:Y:S01]  /*01f0*/  LDG.E.128 R4, [R4.64] ;  /* 0x0000000404047981 */ /* 0x000ea2000c1e1d00 */
[----:B------:R-:W-:-:S04]  /*0200*/  IMAD.HI.U32 R10, R12, R13, RZ ;  /* 0x0000000d0c0a7227 */ /* 0x000fc800078e00ff */
[----:B------:R-:W-:Y:S02]  /*0210*/  IMAD.MOV R11, RZ, RZ, -R10 ;  /* 0x000000ffff0b7224 */ /* 0x000fe400078e0a0a */
[----:B------:R-:W-:Y:S02]  /*0220*/  IMAD R14, R9, c[0x0][0xecc], RZ ;  /* 0x0003b300090e7a24 */ /* 0x000fe400078e02ff */
        /* <DEDUP_REMOVED lines=10> */
[----:B------:R-:W-:-:S05]  /*02d0*/  IMAD R11, R10, c[0x0][0xeb8], R11 ;  /* 0x0003ae000a0b7a24 */ /* 0x000fca00078e020b */
[----:B------:R-:W-:-:S04]  /*02e0*/  IADD3 R11, P1, R14, R11, RZ ;  /* 0x0000000b0e0b7210 */ /* 0x000fc80007f3e0ff */
[----:B------:R-:W-:Y:S02]  /*02f0*/  IADD3.X R14, RZ, RZ, RZ, P1, !PT ;  /* 0x000000ffff0e7210 */ /* 0x000fe40000ffe4ff */
[----:B------:R-:W-:-:S04]  /*0300*/  LEA R10, P1, R11, c[0x0][0x160], 0x4 ;  /* 0x000058000b0a7a11 */ /* 0x000fc800078220ff */
[----:B------:R-:W-:Y:S01]  /*0310*/  LEA.HI.X R11, R11, c[0x0][0x164], R14, 0x4, P1 ;  /* 0x000059000b0b7a11 */ /* 0x000fe200008f240e */
[----:B------:R-:W-:-:S04]  /*0320*/  IMAD.MOV.U32 R14, RZ, RZ, c[0x0][0xc] ;  /* 0x00000300ff0e7624 */ /* 0x000fc800078e00ff */
[----:B------:R-:W-:-:S05]  /*0330*/  IMAD R13, R14, c[0x0][0x0], R13 ;  /* 0x000000000e0d7a24 */ /* 0x000fca00078e020d */
[----:B------:R-:W-:Y:S01]  /*0340*/  ISETP.GE.U32.AND P1, PT, R13, R0, PT ;  /* 0x000000000d00720c */ /* 0x000fe20003f26070 */
[----:B--2---:R0:W-:-:S12]  /*0350*/  STG.E.128 [R10.64], R4 ;  /* 0x000000040a007986 */ /* 0x0041d8000c101d04 */
[----:B------:R-:W-:Y:S05]  /*0360*/  @!P1 BRA `(.L_x_71) ;  /* 0xfffffe7000009947 */ /* 0x000fea000383ffff */
[----:B------:R-:W-:Y:S05]  /*0370*/  EXIT ;  /* 0x000000000000794d */ /* 0x000fea0003800000 */
.L_x_72:
        /* <DEDUP_REMOVED lines=16> */
.L_x_970:


//--------------------- .text._ZN2at6native40_GLOBAL__N__2351210d_8_Shape_cu_49f7391c19CatArrayBatchedCopyINS1_10OpaqueTypeILj16EEEjLi1ELi64ELi64EEEvPT_NS1_25CatArrInputTensorMetadataIS5_T0_XT2_EXT3_EEENS1_16TensorSizeStrideIS8_Lj4EEEiS8_ --------------------------
	.section	.text._ZN2at6native40_GLOBAL__N__2351210d_8_Shape_cu_49f7391c19CatArrayBatchedCopyINS1_10OpaqueTypeILj16EEEjLi1ELi64ELi64EEEvPT_NS1_25CatArrInputTensorMetadataIS5_T0_XT2_EXT3_EEENS1_16TensorSizeStrideIS8_Lj4EEEiS8_,"ax",@progbits
	.sectioninfo	@"SHI_REGISTERS=17"
	.align	128
.text._ZN2at6native40_GLOBAL__N__2351210d_8_Shape_cu_49f7391c19CatArrayBatchedCopyINS1_10OpaqueTypeILj16EEEjLi1ELi64ELi64EEEvPT_NS1_25CatArrInputTensorMetadataIS5_T0_XT2_EXT3_EEENS1_16TensorSizeStrideIS8_Lj4EEEiS8_:
        .type           _ZN2at6native40_GLOBAL__N__2351210d_8_Shape_cu_49f7391c19CatArrayBatchedCopyINS1_10OpaqueTypeILj16EEEjLi1ELi64ELi64EEEvPT_NS1_25CatArrInputTensorMetadataIS5_T0_XT2_EXT3_EEENS1_16TensorSizeStrideIS8_Lj4EEEiS8_,@function
        .size           _ZN2at6native40_GLOBAL__N__2351210d_8_Shape_cu_49f7391c19CatArrayBatchedCopyINS1_10OpaqueTypeILj16EEEjLi1ELi64ELi64EEEvPT_NS1_25CatArrInputTensorMetadataIS5_T0_XT2_EXT3_EEENS1_16TensorSizeStrideIS8_Lj4EEEiS8_,(.L_x_971 - _ZN2at6native40_GLOBAL__N__2351210d_8_Shape_cu_49f7391c19CatArrayBatchedCopyINS1_10OpaqueTypeILj16EEEjLi1ELi64ELi64EEEvPT_NS1_25CatArrInputTensorMetadataIS5_T0_XT2_EXT3_EEENS1_16TensorSizeStrideIS8_Lj4EEEiS8_)
        .other          _ZN2at6native40_GLOBAL__N__2351210d_8_Shape_cu_49f7391c19CatArrayBatchedCopyINS1_10OpaqueTypeILj16EEEjLi1ELi64ELi64EEEvPT_NS1_25CatArrInputTensorMetadataIS5_T0_XT2_EXT3_EEENS1_16TensorSizeStrideIS8_Lj4EEEiS8_,@"STO_CUDA_ENTRY STV_DEFAULT"
_ZN2at6native40_GLOBAL__N__2351210d_8_Shape_cu_49f7391c19CatArrayBatchedCopyINS1_10OpaqueTypeILj16EEEjLi1ELi64ELi64EEEvPT_NS1_25CatArrInputTensorMetadataIS5_T0_XT2_EXT3_EEENS1_16TensorSizeStrideIS8_Lj4EEEiS8_:
[----:B------:R-:W-:Y:S02]  /*0000*/  MOV R1, c[0x0][0x28] ;  /* 0x00000a0000017a02 */ /* 0x000fe40000000f00 */
[----:B------:R-:W0:Y:S01]  /*0010*/  S2R R5, SR_CTAID.Y ;  /* 0x0000000000057919 */ /* 0x000e220000002600 */
[----:B------:R-:W-:-:S03]  /*0020*/  HFMA2.MMA R4, -RZ, RZ, 0, 2.384185791015625e-07 ;  /* 0x00000004ff047435 */ /* 0x000fc600000001ff */
[----:B------:R-:W1:Y:S04]  /*0030*/  S2R R9, SR_CTAID.X ;  /* 0x0000000000097919 */ /* 0x000e680000002500 */
[----:B------:R-:W1:Y:S03]  /*0040*/  S2R R2, SR_TID.X ;  /* 0x0000000000027919 */ /* 0x000e660000002100 */
[----:B0-----:R-:W-:-:S04]  /*0050*/  IMAD R4, R5, R4, c[0x2][0x0] ;  /* 0x0080000005047624 */ /* 0x001fc800078e0204 */
[----:B------:R-:W0:Y:S01]  /*0060*/  LDC R0, c[0x0][R4+0x560] ;  /* 0x0001580004007b82 */ /* 0x000e220000000800 */
[----:B-1----:R-:W-:-:S05]  /*0070*/  IMAD R9, R9, c[0x0][0x0], R2 ;  /* 0x0000000009097a24 */ /* 0x002fca00078e0202 */
[----:B0-----:R-:W-:-:S13]  /*0080*/  ISETP.GE.U32.AND P0, PT, R9, R0, PT ;  /* 0x000000000900720c */ /* 0x001fda0003f06070 */
[----:B------:R-:W-:Y:S05]  /*0090*/  @P0 EXIT ;  /* 0x000000000000094d */ /* 0x000fea0003800000 */
[----:B------:R-:W0:Y:S01]  /*00a0*/  LDC.U8 R6, c[0x0][R5+0x668] ;  /* 0x00019a0005067b82 */ /* 0x000e220000000000 */
[C---:B------:R-:W-:Y:S01]  /*00b0*/  SHF.L.U32 R8, R5.reuse, 0x5, RZ ;  /* 0x0000000505087819 */ /* 0x040fe200000006ff */
[----:B------:R-:W-:Y:S01]  /*00c0*/  ULDC.64 UR4, c[0x0][0x118] ;  /* 0x0000460000047ab9 */ /* 0x000fe20000000a00 */
[----:B------:R-:W-:-:S05]  /*00d0*/  SHF.L.U32 R2, R5, 0x3, RZ ;  /* 0x0000000305027819 */ /* 0x000fca00000006ff */
[----:B------:R-:W1:Y:S08]  /*00e0*/  LDC R4, c[0x0][R4+0x360] ;  /* 0x0000d80004047b82 */ /* 0x000e700000000800 */
[----:B------:R-:W2:Y:S08]  /*00f0*/  LDC R8, c[0x0][R8+0x6b8] ;  /* 0x0001ae0008087b82 */ /* 0x000eb00000000800 */
[----:B------:R-:W3:Y:S01]  /*0100*/  LDC.64 R2, c[0x0][R2+0x168] ;  /* 0x00005a0002027b82 */ /* 0x000ee20000000a00 */
[----:B0-----:R-:W-:Y:S01]  /*0110*/  ISETP.NE.AND P0, PT, R6, RZ, PT ;  /* 0x000000ff0600720c */ /* 0x001fe20003f05270 */
[----:B-1----:R-:W-:-:S12]  /*0120*/  IMAD R12, R4, c[0x0][0xecc], RZ ;  /* 0x0003b300040c7a24 */ /* 0x002fd800078e02ff */
[----:B------:R-:W-:Y:S05]  /*0130*/  @!P0 BRA `(.L_x_73) ;  /* 0x000000b000008947 */ /* 0x000fea0003800000 */
.L_x_74:
[----:B0--3--:R-:W-:-:S06]  /*0140*/  IMAD.WIDE.U32 R4, R9, 0x10, R2 ;  /* 0x0000001009047825 */ /* 0x009fcc00078e0002 */
[----:B------:R-:W3:Y:S01]  /*0150*/  LDG.E.128 R4, [R4.64] ;  /* 0x0000000404047981 */ /* 0x000ee2000c1e1d00 */
[----:B------:R-:W-:Y:S01]  /*0160*/  HFMA2.MMA R11, -RZ, RZ, 0, 9.5367431640625e-07 ;  /* 0x00000010ff0b7435 */ /* 0x000fe200000001ff */
[----:B------:R-:W-:Y:S01]  /*0170*/  IMAD R10, R9, c[0x0][0xeb8], R12 ;  /* 0x0003ae00090a7a24 */ /* 0x000fe200078e020c */
[----:B--2---:R-:W-:-:S05]  /*0180*/  MOV R8, c[0x0][0xc] ;  /* 0x0000030000087a02 */ /* 0x004fca0000000f00 */
[----:B------:R-:W-:-:S03]  /*0190*/  IMAD R9, R8, c[0x0][0x0], R9 ;  /* 0x0000000008097a24 */ /* 0x000fc600078e0209 */
[----:B------:R-:W-:Y:S02]  /*01a0*/  IMAD.WIDE.U32 R10, R10, R11, c[0x0][0x160] ;  /* 0x000058000a0a7625 */ /* 0x000fe400078e000b */
[----:B------:R-:W-:-:S03]  /*01b0*/  ISETP.GE.U32.AND P0, PT, R9, R0, PT ;  /* 0x000000000900720c */ /* 0x000fc60003f06070 */
[----:B---3--:R0:W-:Y:S10]  /*01c0*/  STG.E.128 [R10.64], R4 ;  /* 0x000000040a007986 */ /* 0x0081f4000c101d04 */
[----:B------:R-:W-:Y:S05]  /*01d0*/  @!P0 BRA `(.L_x_74) ;  /* 0xffffff6000008947 */ /* 0x000fea000383ffff */
[----:B------:R-:W-:Y:S05]  /*01e0*/  EXIT ;  /* 0x000000000000794d */ /* 0x000fea0003800000 */
.L_x_73:
[----:B0-2---:R-:W-:-:S04]  /*01f0*/  IMAD R5, R8, R9, RZ ;  /* 0x0000000908057224 */ /* 0x005fc800078e02ff */
[----:B---3--:R-:W-:-:S06]  /*0200*/  IMAD.WIDE.U32 R4, R5, 0x10, R2 ;  /* 0x0000001005047825 */ /* 0x008fcc00078e0002 */
[----:B------:R-:W2:Y:S01]  /*0210*/  LDG.E.128 R4, [R4.64] ;  /* 0x0000000404047981 */ /* 0x000ea2000c1e1d00 */
[----:B------:R-:W-:Y:S01]  /*0220*/  HFMA2.MMA R11, -RZ, RZ, 0, 9.5367431640625e-07 ;  /* 0x00000010ff0b7435 */ /* 0x000fe200000001ff */
[----:B------:R-:W-:Y:S01]  /*0230*/  IMAD R10, R9, c[0x0][0xeb8], R12 ;  /* 0x0003ae00090a7a24 */ /* 0x000fe200078e020c */
[----:B------:R-:W-:-:S05]  /*0240*/  MOV R14, c[0x0][0xc] ;  /* 0x00000300000e7a02 */ /* 0x000fca0000000f00 */
[----:B------:R-:W-:-:S03]  /*0250*/  IMAD R9, R14, c[0x0][0x0], R9 ;  /* 0x000000000e097a24 */ /* 0x000fc600078e0209 */
[----:B------:R-:W-:Y:S02]  /*0260*/  IMAD.WIDE.U32 R10, R10, R11, c[0x0][0x160] ;  /* 0x000058000a0a7625 */ /* 0x000fe400078e000b */
[----:B------:R-:W-:-:S03]  /*0270*/  ISETP.GE.U32.AND P0, PT, R9, R0, PT ;  /* 0x000000000900720c */ /* 0x000fc60003f06070 */
[----:B--2---:R0:W-:Y:S10]  /*0280*/  STG.E.128 [R10.64], R4 ;  /* 0x000000040a007986 */ /* 0x0041f4000c101d04 */
[----:B------:R-:W-:Y:S05]  /*0290*/  @!P0 BRA `(.L_x_73) ;  /* 0xffffff5000008947 */ /* 0x000fea000383ffff */
[----:B------:R-:W-:Y:S05]  /*02a0*/  EXIT ;  /* 0x000000000000794d */ /* 0x000fea0003800000 */
.L_x_75:
        /* <DEDUP_REMOVED lines=13> */
.L_x_971:


//--------------------- .text._ZN2at6native40_GLOBAL__N__2351210d_8_Shape_cu_49f7391c26CatArrayBatchedCopy_contigINS1_10OpaqueTypeILj16EEEjLi1ELi64ELi64EEEvPT_NS1_25CatArrInputTensorMetadataIS5_T0_XT2_EXT3_EEENS1_16TensorSizeStrideIS8_Lj4EEEiS8_ --------------------------
	.section	.text._ZN2at6native40_GLOBAL__N__2351210d_8_Shape_cu_49f7391c26CatArrayBatchedCopy_contigINS1_10OpaqueTypeILj16EEEjLi1ELi64ELi64EEEvPT_NS1_25CatArrInputTensorMetadataIS5_T0_XT2_EXT3_EEENS1_16TensorSizeStrideIS8_Lj4EEEiS8_,"ax",@progbits
	.sectioninfo	@"SHI_REGISTERS=18"
	.align	128
.text._ZN2at6native40_GLOBAL__N__2351210d_8_Shape_cu_49f7391c26CatArrayBatchedCopy_contigINS1_10OpaqueTypeILj16EEEjLi1ELi64ELi64EEEvPT_NS1_25CatArrInputTensorMetadataIS5_T0_XT2_EXT3_EEENS1_16TensorSizeStrideIS8_Lj4EEEiS8_:
        .type           _ZN2at6native40_GLOBAL__N__2351210d_8_Shape_cu_49f7391c26CatArrayBatchedCopy_contigINS1_10OpaqueTypeILj16EEEjLi1ELi64ELi64EEEvPT_NS1_25CatArrInputTensorMetadataIS5_T0_XT2_EXT3_EEENS1_16TensorSizeStrideIS8_Lj4EEEiS8_,@function
        .size           _ZN2at6native40_GLOBAL__N__2351210d_8_Shape_cu_49f7391c26CatArrayBatchedCopy_contigINS1_10OpaqueTypeILj16EEEjLi1ELi64ELi64EEEvPT_NS1_25CatArrInputTensorMetadataIS5_T0_XT2_EXT3_EEENS1_16TensorSizeStrideIS8_Lj4EEEiS8_,(.L_x_972 - _ZN2at6native40_GLOBAL__N__2351210d_8_Shape_cu_49f7391c26CatArrayBatchedCopy_contigINS1_10OpaqueTypeILj16EEEjLi1ELi64ELi64EEEvPT_NS1_25CatArrInputTensorMetadataIS5_T0_XT2_EXT3_EEENS1_16TensorSizeStrideIS8_Lj4EEEiS8_)
        .other          _ZN2at6native40_GLOBAL__N__2351210d_8_Shape_cu_49f7391c26CatArrayBatchedCopy_contigINS1_10OpaqueTypeILj16EEEjLi1ELi64ELi64EEEvPT_NS1_25CatArrInputTensorMetadataIS5_T0_XT2_EXT3_EEENS1_16TensorSizeStrideIS8_Lj4EEEiS8_,@"STO_CUDA_ENTRY STV_DEFAULT"
_ZN2at6native40_GLOBAL__N__2351210d_8_Shape_cu_49f7391c26CatArrayBatchedCopy_contigINS1_10OpaqueTypeILj16EEEjLi1ELi64ELi64EEEvPT_NS1_25CatArrInputTensorMetadataIS5_T0_XT2_EXT3_EEENS1_16TensorSizeStrideIS8_Lj4EEEiS8_:
        /* <DEDUP_REMOVED lines=10> */
[----:B------:R-:W-:Y:S01]  /*00a0*/  SHF.L.U32 R2, R2, 0x3, RZ ;  /* 0x0000000302027819 */ /* 0x000fe200000006ff */
[----:B------:R-:W0:Y:S01]  /*00b0*/  LDC R4, c[0x0][R4+0x360] ;  /* 0x0000d80004047b82 */ /* 0x000e220000000800 */
[----:B------:R-:W-:-:S07]  /*00c0*/  ULDC.64 UR4, c[0x0][0x118] ;  /* 0x0000460000047ab9 */ /* 0x000fce0000000a00 */
[----:B------:R-:W1:Y:S01]  /*00d0*/  LDC.64 R2, c[0x0][R2+0x168] ;  /* 0x00005a0002027b82 */ /* 0x000e620000000a00 */
[----:B0-----:R-:W-:-:S07]  /*00e0*/  IMAD R13, R4, c[0x0][0xecc], RZ ;  /* 0x0003b300040d7a24 */ /* 0x001fce00078e02ff */
.L_x_76:
[----:B01----:R-:W-:-:S06]  /*00f0*/  IMAD.WIDE.U32 R4, R0, 0x10, R2 ;  /* 0x0000001000047825 */ /* 0x003fcc00078e0002 */
        /* <DEDUP_REMOVED lines=10> */
.L_x_77:
        /* <DEDUP_REMOVED lines=14> */
.L_x_972:


//--------------------- .text._ZN2at6native40_GLOBAL__N__2351210d_8_Shape_cu_49f7391c35CatArrayBatchedCopy_alignedK_contigINS1_10OpaqueTypeILj16EEEjLi1ELi64ELi64ELi8EEEvPT_NS1_25CatArrInputTensorMetadataIS5_T0_XT2_EXT3_EEENS1_16TensorSizeStrideIS8_Lj4EEEiS8_ --------------------------
	.section	.text._ZN2at6native40_GLOBAL__N__2351210d_8_Shape_cu_49f7391c35CatArrayBatchedCopy_alignedK_contigINS1_10OpaqueTypeILj16EEEjLi1ELi64ELi64ELi8EEEvPT_NS1_25CatArrInputTensorMetadataIS5_T0_XT2_EXT3_EEENS1_16TensorSizeStrideIS8_Lj4EEEiS8_,"ax",@progbits
	.sectioninfo	@"SHI_REGISTERS=32"
	.align	128
.text._ZN2at6native40_GLOBAL__N__2351210d_8_Shape_cu_49f7391c35CatArrayBatchedCopy_alignedK_contigINS1_10OpaqueTypeILj16EEEjLi1ELi64ELi64ELi8EEEvPT_NS1_25CatArrInputTensorMetadataIS5_T0_XT2_EXT3_EEENS1_16TensorSizeStrideIS8_Lj4EEEiS8_:
        .type           _ZN2at6native40_GLOBAL__N__2351210d_8_Shape_cu_49f7391c35CatArrayBatchedCopy_alignedK_contigINS1_10OpaqueTypeILj16EEEjLi1ELi64ELi64ELi8EEEvPT_NS1_25CatArrInputTensorMetadataIS5_T0_XT2_EXT3_EEENS1_16TensorSizeStrideIS8_Lj4EEEiS8_,@function
        .size           _ZN2at6native40_GLOBAL__N__2351210d_8_Shape_cu_49f7391c35CatArrayBatchedCopy_alignedK_contigINS1_10OpaqueTypeILj16EEEjLi1ELi64ELi64ELi8EEEvPT_NS1_25CatArrInputTensorMetadataIS5_T0_XT2_EXT3_EEENS1_16TensorSizeStrideIS8_Lj4EEEiS8_,(.L_x_973 - _ZN2at6native40_GLOBAL__N__2351210d_8_Shape_cu_49f7391c35CatArrayBatchedCopy_alignedK_contigINS1_10OpaqueTypeILj16EEEjLi1ELi64ELi64ELi8EEEvPT_NS1_25CatArrInputTensorMetadataIS5_T0_XT2_EXT3_EEENS1_16TensorSizeStrideIS8_Lj4EEEiS8_)
        .other          _ZN2at6native40_GLOBAL__N__2351210d_8_Shape_cu_49f7391c35CatArrayBatchedCopy_alignedK_contigINS1_10OpaqueTypeILj16EEEjLi1ELi64ELi64ELi8EEEvPT_NS1_25CatArrInputTensorMetadataIS5_T0_XT2_EXT3_EEENS1_16TensorSizeStrideIS8_Lj4EEEiS8_,@"STO_CUDA_ENTRY STV_DEFAULT"
_ZN2at6native40_GLOBAL__N__2351210d_8_Shape_cu_49f7391c35CatArrayBatchedCopy_alignedK_contigINS1_10OpaqueTypeILj16EEEjLi1ELi64ELi64ELi8EEEvPT_NS1_25CatArrInputTensorMetadataIS5_T0_XT2_EXT3_EEENS1_16TensorSizeStrideIS8_Lj4EEEiS8_:
        /* <DEDUP_REMOVED lines=16> */
[----:B------:R-:W1:Y:S01]  /*0100*/  LDC.64 R2, c[0x0][R2+0x168] ;  /* 0x00005a0002027b82 */ /* 0x000e620000000a00 */
[----:B0-----:R-:W-:-:S07]  /*0110*/  IMAD R6, R6, c[0x0][0xecc], RZ ;  /* 0x0003b30006067a24 */ /* 0x001fce00078e02ff */
[----:B------:R-:W-:Y:S05]  /*0120*/  @P0 BRA `(.L_x_79) ;  /* 0x000000b000000947 */ /* 0x000fea0003800000 */
.L_x_80:
[----:B01----:R-:W-:-:S06]  /*0130*/  IMAD.WIDE.U32 R8, R7, 0x10, R2 ;  /* 0x0000001007087825 */ /* 0x003fcc00078e0002 */
[----:B------:R-:W2:Y:S01]  /*0140*/  LDG.E.128 R8, [R8.64] ;  /* 0x0000000408087981 */ /* 0x000ea2000c1e1d00 */
[----:B------:R-:W-:Y:S01]  /*0150*/  IMAD.MOV.U32 R13, RZ, RZ, 0x10 ;  /* 0x00000010ff0d7424 */ /* 0x000fe200078e00ff */
[----:B------:R-:W-:Y:S01]  /*0160*/  MOV R14, c[0x0][0xc] ;  /* 0x00000300000e7a02 */ /* 0x000fe20000000f00 */
[----:B------:R-:W-:-:S04]  /*0170*/  IMAD R12, R7, c[0x0][0xeb8], R6 ;  /* 0x0003ae00070c7a24 */ /* 0x000fc800078e0206 */
[----:B------:R-:W-:-:S04]  /*0180*/  IMAD.WIDE.U32 R12, R12, R13, c[0x0][0x160] ;  /* 0x000058000c0c7625 */ /* 0x000fc800078e000d */
[----:B------:R-:W-:-:S05]  /*0190*/  IMAD R7, R14, c[0x0][0x0], R7 ;  /* 0x000000000e077a24 */ /* 0x000fca00078e0207 */
[----:B------:R-:W-:-:S04]  /*01a0*/  IADD3 R5, R7, 0x1, RZ ;  /* 0x0000000107057810 */ /* 0x000fc80007ffe0ff */
[----:B------:R-:W-:Y:S01]  /*01b0*/  ISETP.GT.U32.AND P0, PT, R5, R0, PT ;  /* 0x000000000500720c */ /* 0x000fe20003f04070 */
[----:B--2---:R0:W-:-:S12]  /*01c0*/  STG.E.128 [R12.64], R8 ;  /* 0x000000080c007986 */ /* 0x0041d8000c101d04 */
[----:B------:R-:W-:Y:S05]  /*01d0*/  @!P0 BRA `(.L_x_80) ;  /* 0xffffff5000008947 */ /* 0x000fea000383ffff */
.L_x_79:
[----:B------:R-:W-:Y:S05]  /*01e0*/  BSYNC B0 ;  /* 0x0000000000007941 */ /* 0x000fea0003800000 */
.L_x_78:
[----:B------:R-:W-:-:S13]  /*01f0*/  ISETP.GT.U32.AND P0, PT, R0, R7, PT ;  /* 0x000000070000720c */ /* 0x000fda0003f04070 */
[----:B------:R-:W-:Y:S05]  /*0200*/  @!P0 EXIT ;  /* 0x000000000000894d */ /* 0x000fea0003800000 */
[----:B------:R-:W-:Y:S01]  /*0210*/  IADD3 R5, R0, -R7, RZ ;  /* 0x8000000700057210 */ /* 0x000fe20007ffe0ff */
[----:B------:R-:W-:Y:S03]  /*0220*/  BSSY B0, `(.L_x_81) ;  /* 0x0000011000007945 */ /* 0x000fe60003800000 */
[----:B0-----:R-:W-:Y:S01]  /*0230*/  LOP3.LUT P0, R8, R5, 0x3, RZ, 0xc0, !PT ;  /* 0x0000000305087812 */ /* 0x001fe2000780c0ff */
[----:B------:R-:W-:-:S12]  /*0240*/  IMAD.MOV.U32 R5, RZ, RZ, R7 ;  /* 0x000000ffff057224 */ /* 0x000fd800078e0007 */
[----:B------:R-:W-:Y:S05]  /*0250*/  @!P0 BRA `(.L_x_82) ;  /* 0x000000d000008947 */ /* 0x000fea0003800000 */
[----:B------:R-:W-:Y:S01]  /*0260*/  MOV R14, R8 ;  /* 0x00000008000e7202 */ /* 0x000fe20000000f00 */
[----:B------:R-:W-:Y:S01]  /*0270*/  IMAD R15, R7, c[0x0][0xeb8], R6 ;  /* 0x0003ae00070f7a24 */ /* 0x000fe200078e0206 */
[----:B------:R-:W-:-:S05]  /*0280*/  MOV R5, R7 ;  /* 0x0000000700057202 */ /* 0x000fca0000000f00 */
.L_x_83:
[----:B01----:R-:W-:-:S06]  /*0290*/  IMAD.WIDE.U32 R8, R5, 0x10, R2 ;  /* 0x0000001005087825 */ /* 0x003fcc00078e0002 */
[----:B------:R-:W2:Y:S01]  /*02a0*/  LDG.E.128 R8, [R8.64] ;  /* 0x0000000408087981 */ /* 0x000ea2000c1e1d00 */
[----:B------:R-:W-:Y:S01]  /*02b0*/  IMAD.MOV.U32 R12, RZ, RZ, 0x10 ;  /* 0x00000010ff0c7424 */ /* 0x000fe200078e00ff */
[----:B------:R-:W-:Y:S02]  /*02c0*/  IADD3 R14, R14, -0x1, RZ ;  /* 0xffffffff0e0e7810 */ /* 0x000fe40007ffe0ff */
[----:B------:R-:W-:Y:S01]  /*02d0*/  IADD3 R5, R5, 0x1, RZ ;  /* 0x0000000105057810 */ /* 0x000fe20007ffe0ff */
[C---:B------:R-:W-:Y:S01]  /*02e0*/  IMAD.WIDE.U32 R12, R15.reuse, R12, c[0x0][0x160] ;  /* 0x000058000f0c7625 */ /* 0x040fe200078e000c */
[----:B------:R-:W-:Y:S02]  /*02f0*/  ISETP.NE.AND P0, PT, R14, RZ, PT ;  /* 0x000000ff0e00720c */ /* 0x000fe40003f05270 */
[----:B------:R-:W-:Y:S02]  /*0300*/  IADD3 R15, R15, c[0x0][0xeb8], RZ ;  /* 0x0003ae000f0f7a10 */ /* 0x000fe40007ffe0ff */
[----:B--2---:R0:W-:Y:S09]  /*0310*/  STG.E.128 [R12.64], R8 ;  /* 0x000000080c007986 */ /* 0x0041f2000c101d04 */
[----:B------:R-:W-:Y:S05]  /*0320*/  @P0 BRA `(.L_x_83) ;  /* 0xffffff6000000947 */ /* 0x000fea000383ffff */
.L_x_82:
[----:B------:R-:W-:Y:S05]  /*0330*/  BSYNC B0 ;  /* 0x0000000000007941 */ /* 0x000fea0003800000 */
.L_x_81:
[----:B------:R-:W-:-:S04]  /*0340*/  LOP3.LUT R7, RZ, R7, RZ, 0x33, !PT ;  /* 0x00000007ff077212 */ /* 0x000fc800078e33ff */
[----:B------:R-:W-:-:S04]  /*0350*/  IADD3 R7, R0, R7, RZ ;  /* 0x0000000700077210 */ /* 0x000fc80007ffe0ff */
[----:B------:R-:W-:-:S13]  /*0360*/  ISETP.GE.U32.AND P0, PT, R7, 0x3, PT ;  /* 0x000000030700780c */ /* 0x000fda0003f06070 */
[----:B------:R-:W-:Y:S05]  /*0370*/  @!P0 EXIT ;  /* 0x000000000000894d */ /* 0x000fea0003800000 */
[C---:B------:R-:W-:Y:S01]  /*0380*/  IADD3 R7, R5.reuse, 0x1, RZ ;  /* 0x0000000105077810 */ /* 0x040fe20007ffe0ff */
[C-C-:B------:R-:W-:Y:S01]  /*0390*/  IMAD R23, R5.reuse, c[0x0][0xeb8], R6.reuse ;  /* 0x0003ae0005177a24 */ /* 0x140fe200078e0206 */
[C---:B------:R-:W-:Y:S02]  /*03a0*/  IADD3 R21, R5.reuse, 0x2, RZ ;  /* 0x0000000205157810 */ /* 0x040fe40007ffe0ff */
[----:B------:R-:W-:Y:S01]  /*03b0*/  IADD3 R25, R5, 0x3, RZ ;  /* 0x0000000305197810 */ /* 0x000fe20007ffe0ff */
[--C-:B------:R-:W-:Y:S02]  /*03c0*/  IMAD R7, R7, c[0x0][0xeb8], R6.reuse ;  /* 0x0003ae0007077a24 */ /* 0x100fe400078e0206 */
[--C-:B------:R-:W-:Y:S02]  /*03d0*/  IMAD R21, R21, c[0x0][0xeb8], R6.reuse ;  /* 0x0003ae0015157a24 */ /* 0x100fe400078e0206 */
[----:B------:R-:W-:Y:S02]  /*03e0*/  IMAD R25, R25, c[0x0][0xeb8], R6 ;  /* 0x0003ae0019197a24 */ /* 0x000fe400078e0206 */
.L_x_84:
[----:B01----:R-:W-:-:S06]  /*03f0*/  IMAD.WIDE.U32 R8, R5, 0x10, R2 ;  /* 0x0000001005087825 */ /* 0x003fcc00078e0002 */
[----:B------:R-:W2:Y:S01]  /*0400*/  LDG.E.128 R8, [R8.64] ;  /* 0x0000000408087981 */ /* 0x000ea2000c1e1d00 */
[----:B------:R-:W-:Y:S01]  /*0410*/  HFMA2.MMA R6, -RZ, RZ, 0, 9.5367431640625e-07 ;  /* 0x00000010ff067435 */ /* 0x000fe200000001ff */
[----:B------:R-:W-:-:S05]  /*0420*/  IADD3 R13, R5, 0x1, RZ ;  /* 0x00000001050d7810 */ /* 0x000fca0007ffe0ff */
[----:B------:R-:W-:-:S04]  /*0430*/  IMAD.WIDE.U32 R12, R13, 0x10, R2 ;  /* 0x000000100d0c7825 */ /* 0x000fc800078e0002 */
[----:B------:R-:W-:-:S05]  /*0440*/  IMAD.WIDE.U32 R26, R23, R6, c[0x0][0x160] ;  /* 0x00005800171a7625 */ /* 0x000fca00078e0006 */
[----:B--2---:R0:W-:Y:S04]  /*0450*/  STG.E.128 [R26.64], R8 ;  /* 0x000000081a007986 */ /* 0x0041e8000c101d04 */
[----:B------:R-:W2:Y:S01]  /*0460*/  LDG.E.128 R12, [R12.64] ;  /* 0x000000040c0c7981 */ /* 0x000ea2000c1e1d00 */
[----:B------:R-:W-:Y:S01]  /*0470*/  IADD3 R17, R5, 0x2, RZ ;  /* 0x0000000205117810 */ /* 0x000fe20007ffe0ff */
[----:B------:R-:W-:-:S04]  /*0480*/  IMAD.WIDE.U32 R28, R7, R6, c[0x0][0x160] ;  /* 0x00005800071c7625 */ /* 0x000fc800078e0006 */
[----:B------:R-:W-:Y:S01]  /*0490*/  IMAD.WIDE.U32 R16, R17, 0x10, R2 ;  /* 0x0000001011107825 */ /* 0x000fe200078e0002 */
[----:B------:R-:W-:Y:S01]  /*04a0*/  IADD3 R20, R5, 0x3, RZ ;  /* 0x0000000305147810 */ /* 0x000fe20007ffe0ff */
[----:B--2---:R1:W-:Y:S04]  /*04b0*/  STG.E.128 [R28.64], R12 ;  /* 0x0000000c1c007986 */ /* 0x0043e8000c101d04 */
[----:B------:R-:W2:Y:S01]  /*04c0*/  LDG.E.128 R16, [R16.64] ;  /* 0x0000000410107981 */ /* 0x000ea2000c1e1d00 */
[----:B0-----:R-:W-:-:S04]  /*04d0*/  IMAD.WIDE.U32 R26, R21, R6, c[0x0][0x160] ;  /* 0x00005800151a7625 */ /* 0x001fc800078e0006 */
[----:B-1----:R-:W-:Y:S01]  /*04e0*/  IMAD.WIDE.U32 R28, R20, 0x10, R2 ;  /* 0x00000010141c7825 */ /* 0x002fe200078e0002 */
[----:B--2---:R0:W-:Y:S04]  /*04f0*/  STG.E.128 [R26.64], R16 ;  /* 0x000000101a007986 */ /* 0x0041e8000c101d04 */
[----:B------:R-:W2:Y:S01]  /*0500*/  LDG.E.128 R8, [R28.64] ;  /* 0x000000041c087981 */ /* 0x000ea2000c1e1d00 */
[----:B------:R-:W-:Y:S01]  /*0510*/  IADD3 R5, R5, 0x4, RZ ;  /* 0x0000000405057810 */ /* 0x000fe20007ffe0ff */
[C---:B------:R-:W-:Y:S02]  /*0520*/  IMAD R7, R4.reuse, c[0x0][0xeb8], R7 ;  /* 0x0003ae0004077a24 */ /* 0x040fe400078e0207 */
[C---:B------:R-:W-:Y:S01]  /*0530*/  IMAD R21, R4.reuse, c[0x0][0xeb8], R21 ;  /* 0x0003ae0004157a24 */ /* 0x040fe200078e0215 */
[----:B------:R-:W-:Y:S01]  /*0540*/  ISETP.GE.U32.AND P0, PT, R5, R0, PT ;  /* 0x000000000500720c */ /* 0x000fe20003f06070 */
[----:B------:R-:W-:-:S02]  /*0550*/  IMAD R23, R4, c[0x0][0xeb8], R23 ;  /* 0x0003ae0004177a24 */ /* 0x000fc400078e0217 */
[----:B0-----:R-:W-:-:S04]  /*0560*/  IMAD.WIDE.U32 R26, R25, R6, c[0x0][0x160] ;  /* 0x00005800191a7625 */ /* 0x001fc800078e0006 */
[----:B------:R-:W-:Y:S01]  /*0570*/  IMAD R25, R4, c[0x0][0xeb8], R25 ;  /* 0x0003ae0004197a24 */ /* 0x000fe200078e0219 */
[----:B--2---:R0:W-:Y:S05]  /*0580*/  STG.E.128 [R26.64], R8 ;  /* 0x000000081a007986 */ /* 0x0041ea000c101d04 */
[----:B------:R-:W-:Y:S05]  /*0590*/  @!P0 BRA `(.L_x_84) ;  /* 0xfffffe5000008947 */ /* 0x000fea000383ffff */
[----:B------:R-:W-:Y:S05]  /*05a0*/  EXIT ;  /* 0x000000000000794d */ /* 0x000fea0003800000 */
.L_x_85:
        /* <DEDUP_REMOVED lines=13> */
.L_x_973:


//--------------------- .text._ZN2at6native40_GLOBAL__N__2351210d_8_Shape_cu_49f7391c35CatArrayBatchedCopy_alignedK_contigINS1_10OpaqueTypeILj16EEEjLi1ELi64ELi64ELi16EEEvPT_NS1_25CatArrInputTensorMetadataIS5_T0_XT2_EXT3_EEENS1_16TensorSizeStrideIS8_Lj4EEEiS8_ --------------------------
	.section	.text._ZN2at6native40_GLOBAL__N__2351210d_8_Shape_cu_49f7391c35CatArrayBatchedCopy_alignedK_contigINS1_10OpaqueTypeILj16EEEjLi1ELi64ELi64ELi16EEEvPT_NS1_25CatArrInputTensorMetadataIS5_T0_XT2_EXT3_EEENS1_16TensorSizeStrideIS8_Lj4EEEiS8_,"ax",@progbits
	.sectioninfo	@"SHI_REGISTERS=32"
	.align	128
.text._ZN2at6native40_GLOBAL__N__2351210d_8_Shape_cu_49f7391c35CatArrayBatchedCopy_alignedK_contigINS1_10OpaqueTypeILj16EEEjLi1ELi64ELi64ELi16EEEvPT_NS1_25CatArrInputTensorMetadataIS5_T0_XT2_EXT3_EEENS1_16TensorSizeStrideIS8_Lj4EEEiS8_:
        .type           _ZN2at6native40_GLOBAL__N__2351210d_8_Shape_cu_49f7391c35CatArrayBatchedCopy_alignedK_contigINS1_10OpaqueTypeILj16EEEjLi1ELi64ELi64ELi16EEEvPT_NS1_25CatArrInputTensorMetadataIS5_T0_XT2_EXT3_EEENS1_16TensorSizeStrideIS8_Lj4EEEiS8_,@function
        .size           _ZN2at6native40_GLOBAL__N__2351210d_8_Shape_cu_49f7391c35CatArrayBatchedCopy_alignedK_contigINS1_10OpaqueTypeILj16EEEjLi1ELi64ELi64ELi16EEEvPT_NS1_25CatArrInputTensorMetadataIS5_T0_XT2_EXT3_EEENS1_16TensorSizeStrideIS8_Lj4EEEiS8_,(.L_x_974 - _ZN2at6native40_GLOBAL__N__2351210d_8_Shape_cu_49f7391c35CatArrayBatchedCopy_alignedK_contigINS1_10OpaqueTypeILj16EEEjLi1ELi64ELi64ELi16EEEvPT_NS1_25CatArrInputTensorMetadataIS5_T0_XT2_EXT3_EEENS1_16TensorSizeStrideIS8_Lj4EEEiS8_)
        .other          _ZN2at6native40_GLOBAL__N__2351210d_8_Shape_cu_49f7391c35CatArrayBatchedCopy_alignedK_contigINS1_10OpaqueTypeILj16EEEjLi1ELi64ELi64ELi16EEEvPT_NS1_25CatArrInputTensorMetadataIS5_T0_XT2_EXT3_EEENS1_16TensorSizeStrideIS8_Lj4EEEiS8_,@"STO_CUDA_ENTRY STV_DEFAULT"
_ZN2at6native40_GLOBAL__N__2351210d_8_Shape_cu_49f7391c35CatArrayBatchedCopy_alignedK_contigINS1_10OpaqueTypeILj16EEEjLi1ELi64ELi64ELi16EEEvPT_NS1_25CatArrInputTensorMetadataIS5_T0_XT2_EXT3_EEENS1_16TensorSizeStrideIS8_Lj4EEEiS8_:
        /* <DEDUP_REMOVED lines=19> */
.L_x_88:
        /* <DEDUP_REMOVED lines=11> */
.L_x_87:
[----:B------:R-:W-:Y:S05]  /*01e0*/  BSYNC B0 ;  /* 0x0000000000007941 */ /* 0x000fea0003800000 */
.L_x_86:
        /* <DEDUP_REMOVED lines=10> */
.L_x_91:
        /* <DEDUP_REMOVED lines=10> */
.L_x_90:
[----:B------:R-:W-:Y:S05]  /*0330*/  BSYNC B0 ;  /* 0x0000000000007941 */ /* 0x000fea0003800000 */
.L_x_89:
        /* <DEDUP_REMOVED lines=11> */
.L_x_92:
        /* <DEDUP_REMOVED lines=28> */
.L_x_93:
        /* <DEDUP_REMOVED lines=13> */
.L_x_974:


//--------------------- .text._ZN2at6native40_GLOBAL__N__2351210d_8_Shape_cu_49f7391c30CatArrayBatchedCopy_vectorizedINS1_10OpaqueTypeILj16EEEjLi1ELi64ELi64ELi16ELi1EEEvPcNS1_25CatArrInputTensorMetadataIT_T0_XT2_EXT3_EEENS1_16TensorSizeStrideIS8_Lj4EEEiS8_ --------------------------
	.section	.text._ZN2at6native40_GLOBAL__N__2351210d_8_Shape_cu_49f7391c30CatArrayBatchedCopy_vectorizedINS1_10OpaqueTypeILj16EEEjLi1ELi64ELi64ELi16ELi1EEEvPcNS1_25CatArrInputTensorMetadataIT_T0_XT2_EXT3_EEENS1_16TensorSizeStrideIS8_Lj4EEEiS8_,"ax",@progbits
	.sectioninfo	@"SHI_REGISTERS=16"
	.align	128
.text._ZN2at6native40_GLOBAL__N__2351210d_8_Shape_cu_49f7391c30CatArrayBatchedCopy_vectorizedINS1_10OpaqueTypeILj16EEEjLi1ELi64ELi64ELi16ELi1EEEvPcNS1_25CatArrInputTensorMetadataIT_T0_XT2_EXT3_EEENS1_16TensorSizeStrideIS8_Lj4EEEiS8_:
        .type           _ZN2at6native40_GLOBAL__N__2351210d_8_Shape_cu_49f7391c30CatArrayBatchedCopy_vectorizedINS1_10OpaqueTypeILj16EEEjLi1ELi64ELi64ELi16ELi1EEEvPcNS1_25CatArrInputTensorMetadataIT_T0_XT2_EXT3_EEENS1_16TensorSizeStrideIS8_Lj4EEEiS8_,@function
        .size           _ZN2at6native40_GLOBAL__N__2351210d_8_Shape_cu_49f7391c30CatArrayBatchedCopy_vectorizedINS1_10OpaqueTypeILj16EEEjLi1ELi64ELi64ELi16ELi1EEEvPcNS1_25CatArrInputTensorMetadataIT_T0_XT2_EXT3_EEENS1_16TensorSizeStrideIS8_Lj4EEEiS8_,(.L_x_975 - _ZN2at6native40_GLOBAL__N__2351210d_8_Shape_cu_49f7391c30CatArrayBatchedCopy_vectorizedINS1_10OpaqueTypeILj16EEEjLi1ELi64ELi64ELi16ELi1EEEvPcNS1_25CatArrInputTensorMetadataIT_T0_XT2_EXT3_EEENS1_16TensorSizeStrideIS8_Lj4EEEiS8_)
        .other          _ZN2at6native40_GLOBAL__N__2351210d_8_Shape_cu_49f7391c30CatArrayBatchedCopy_vectorizedINS1_10OpaqueTypeILj16EEEjLi1ELi64ELi64ELi16ELi1EEEvPcNS1_25CatArrInputTensorMetadataIT_T0_XT2_EXT3_EEENS1_16TensorSizeStrideIS8_Lj4EEEiS8_,@"STO_CUDA_ENTRY STV_DEFAULT"
_ZN2at6native40_GLOBAL__N__2351210d_8_Shape_cu_49f7391c30CatArrayBatchedCopy_vectorizedINS1_10OpaqueTypeILj16EEEjLi1ELi64ELi64ELi16ELi1EEEvPcNS1_25CatArrInputTensorMetadataIT_T0_XT2_EXT3_EEENS1_16TensorSizeStrideIS8_Lj4EEEiS8_:
        /* <DEDUP_REMOVED lines=10> */
[----:B------:R-:W-:Y:S01]  /*00a0*/  IMAD.SHL.U32 R2, R2, 0x8, RZ ;  /* 0x0000000802027824 */ /* 0x000fe200078e00ff */
[----:B------:R0:W1:Y:S01]  /*00b0*/  LDC R10, c[0x0][R4+0x360] ;  /* 0x0000d800040a7b82 */ /* 0x0000620000000800 */
[----:B------:R-:W-:-:S07]  /*00c0*/  ULDC.64 UR4, c[0x0][0x118] ;  /* 0x0000460000047ab9 */ /* 0x000fce0000000a00 */
[----:B0-----:R-:W2:Y:S02]  /*00d0*/  LDC.64 R2, c[0x0][R2+0x168] ;  /* 0x00005a0002027b82 */ /* 0x001ea40000000a00 */
.L_x_94:
[----:B0-2---:R-:W-:-:S06]  /*00e0*/  IMAD.WIDE.U32 R4, R0, 0x10, R2 ;  /* 0x0000001000047825 */ /* 0x005fcc00078e0002 */
[----:B------:R-:W2:Y:S01]  /*00f0*/  LDG.E.128 R4, [R4.64] ;  /* 0x0000000404047981 */ /* 0x000ea2000c1e1d00 */
[----:B------:R-:W-:Y:S02]  /*0100*/  IMAD R8, R0, c[0x0][0xeb8], RZ ;  /* 0x0003ae0000087a24 */ /* 0x000fe400078e02ff */
[----:B-1----:R-:W-:Y:S02]  /*0110*/  IMAD R9, R10, c[0x0][0xecc], RZ ;  /* 0x0003b3000a097a24 */ /* 0x002fe400078e02ff */
[----:B------:R-:W-:-:S03]  /*0120*/  IMAD.MOV.U32 R13, RZ, RZ, c[0x0][0xc] ;  /* 0x00000300ff0d7624 */ /* 0x000fc600078e00ff */
[----:B------:R-:W-:Y:S01]  /*0130*/  IADD3 R9, P0, R9, R8, RZ ;  /* 0x0000000809097210 */ /* 0x000fe20007f1e0ff */
[----:B------:R-:W-:-:S03]  /*0140*/  IMAD R0, R13, c[0x0][0x0], R0 ;  /* 0x000000000d007a24 */ /* 0x000fc600078e0200 */
[----:B------:R-:W-:Y:S02]  /*0150*/  IADD3.X R12, RZ, RZ, RZ, P0, !PT ;  /* 0x000000ffff0c7210 */ /* 0x000fe400007fe4ff */
[----:B------:R-:W-:-:S04]  /*0160*/  LEA R8, P0, R9, c[0x0][0x160], 0x4 ;  /* 0x0000580009087a11 */ /* 0x000fc800078020ff */
[----:B------:R-:W-:Y:S02]  /*0170*/  LEA.HI.X R9, R9, c[0x0][0x164], R12, 0x4, P0 ;  /* 0x0000590009097a11 */ /* 0x000fe400000f240c */
[----:B------:R-:W-:-:S03]  /*0180*/  ISETP.GE.U32.AND P0, PT, R0, R11, PT ;  /* 0x0000000b0000720c */ /* 0x000fc60003f06070 */
[----:B--2---:R0:W-:Y:S10]  /*0190*/  STG.E.128 [R8.64], R4 ;  /* 0x0000000408007986 */ /* 0x0041f4000c101d04 */
[----:B------:R-:W-:Y:S05]  /*01a0*/  @!P0 BRA `(.L_x_94) ;  /* 0xffffff3000008947 */ /* 0x000fea000383ffff */
[----:B------:R-:W-:Y:S05]  /*01b0*/  EXIT ;  /* 0x000000000000794d */ /* 0x000fea0003800000 */
.L_x_95:
        /* <DEDUP_REMOVED lines=12> */
.L_x_975:


//--------------------- .text._ZN2at6native40_GLOBAL__N__2351210d_8_Shape_cu_49f7391c19CatArrayBatchedCopyINS1_10OpaqueTypeILj8EEEjLi4ELi64ELi64EEEvPT_NS1_25CatArrInputTensorMetadataIS5_T0_XT2_EXT3_EEENS1_16TensorSizeStrideIS8_Lj4EEEiS8_ --------------------------
	.section	.text._ZN2at6native40_GLOBAL__N__2351210d_8_Shape_cu_49f7391c19CatArrayBatchedCopyINS1_10OpaqueTypeILj8EEEjLi4ELi64ELi64EEEvPT_NS1_25CatArrInputTensorMetadataIS5_T0_XT2_EXT3_EEENS1_16TensorSizeStrideIS8_Lj4EEEiS8_,"ax",@progbits
	.sectioninfo	@"SHI_REGISTERS=24"
	.align	128
.text._ZN2at6native40_GLOBAL__N__2351210d_8_Shape_cu_49f7391c19CatArrayBatchedCopyINS1_10OpaqueTypeILj8EEEjLi4ELi64ELi64EEEvPT_NS1_25CatArrInputTensorMetadataIS5_T0_XT2_EXT3_EEENS1_16TensorSizeStrideIS8_Lj4EEEiS8_:
        .type           _ZN2at6native40_GLOBAL__N__2351210d_8_Shape_cu_49f7391c19CatArrayBatchedCopyINS1_10OpaqueTypeILj8EEEjLi4ELi64ELi64EEEvPT_NS1_25CatArrInputTensorMetadataIS5_T0_XT2_EXT3_EEENS1_16TensorSizeStrideIS8_Lj4EEEiS8_,@function
        .size           _ZN2at6native40_GLOBAL__N__2351210d_8_Shape_cu_49f7391c19CatArrayBatchedCopyINS1_10OpaqueTypeILj8EEEjLi4ELi64ELi64EEEvPT_NS1_25CatArrInputTensorMetadataIS5_T0_XT2_EXT3_EEENS1_16TensorSizeStrideIS8_Lj4EEEiS8_,(.L_x_976 - _ZN2at6native40_GLOBAL__N__2351210d_8_Shape_cu_49f7391c19CatArrayBatchedCopyINS1_10OpaqueTypeILj8EEEjLi4ELi64ELi64EEEvPT_NS1_25CatArrInputTensorMetadataIS5_T0_XT2_EXT3_EEENS1_16TensorSizeStrideIS8_Lj4EEEiS8_)
        .other          _ZN2at6native40_GLOBAL__N__2351210d_8_Shape_cu_49f7391c19CatArrayBatchedCopyINS1_10OpaqueTypeILj8EEEjLi4ELi64ELi64EEEvPT_NS1_25CatArrInputTensorMetadataIS5_T0_XT2_EXT3_EEENS1_16TensorSizeStrideIS8_Lj4EEEiS8_,@"STO_CUDA_ENTRY STV_DEFAULT"
_ZN2at6native40_GLOBAL__N__2351210d_8_Shape_cu_49f7391c19CatArrayBatchedCopyINS1_10OpaqueTypeILj8EEEjLi4ELi64ELi64EEEvPT_NS1_25CatArrInputTensorMetadataIS5_T0_XT2_EXT3_EEENS1_16TensorSizeStrideIS8_Lj4EEEiS8_:
        /* <DEDUP_REMOVED lines=46> */
[----:B0-----:R-:W-:Y:S02]  /*02e0*/  IMAD.MOV.U32 R4, RZ, RZ, RZ ;  /* 0x000000ffff047224 */ /* 0x001fe400078e00ff */
        /* <DEDUP_REMOVED lines=8> */
[----:B------:R-:W-:Y:S01]  /*0370*/  IMAD.HI.U32 R4, R3, R9, R2 ;  /* 0x0000000903047227 */ /* 0x000fe200078e0002 */
[----:B------:R-:W-:-:S03]  /*0380*/  LOP3.LUT R9, RZ, UR8, RZ, 0x33, !PT ;  /* 0x00000008ff097c12 */ /* 0x000fc6000f8e33ff */
[----:B---3--:R-:W-:-:S04]  /*0390*/  IMAD R11, R13, R7, RZ ;  /* 0x000000070d0b7224 */ /* 0x008fc800078e02ff */
[----:B------:R-:W-:Y:S01]  /*03a0*/  IMAD.HI.U32 R7, R7, R11, R6 ;  /* 0x0000000b07077227 */ /* 0x000fe200078e0006 */
[----:B------:R-:W-:-:S03]  /*03b0*/  LOP3.LUT R6, RZ, UR9, RZ, 0x33, !PT ;  /* 0x00000009ff067c12 */ /* 0x000fc6000f8e33ff */
.L_x_97:
[----:B0-----:R-:W-:-:S04]  /*03c0*/  IMAD.MOV.U32 R3, RZ, RZ, 0x8 ;  /* 0x00000008ff037424 */ /* 0x001fc800078e00ff */
[----:B------:R-:W-:-:S06]  /*03d0*/  IMAD.WIDE.U32 R2, R0, R3, UR4 ;  /* 0x0000000400027e25 */ /* 0x000fcc000f8e0003 */
[----:B------:R-:W2:Y:S01]  /*03e0*/  LDG.E.64 R2, [R2.64] ;  /* 0x0000001402027981 */ /* 0x000ea2000c1e1b00 */
        /* <DEDUP_REMOVED lines=44> */
[----:B--2---:R0:W-:Y:S11]  /*06b0*/  STG.E.64 [R10.64], R2 ;  /* 0x000000020a007986 */ /* 0x0041f6000c101b14 */
[----:B------:R-:W-:Y:S05]  /*06c0*/  @!P3 BRA `(.L_x_97) ;  /* 0xfffffcf00000b947 */ /* 0x000fea000383ffff */
[----:B------:R-:W-:Y:S05]  /*06d0*/  EXIT ;  /* 0x000000000000794d */ /* 0x000fea0003800000 */
.L_x_96:
[----:B------:R-:W0:Y:S01]  /*06e0*/  I2F.U32.RP R3, UR7 ;  /* 0x0000000700037d06 */ /* 0x000e220008209000 */
[----:B------:R-:W-:Y:S01]  /*06f0*/  ULDC.64 UR10, c[0x0][UR14+0x6b0] ;  /* 0x0001ac000e0a7abb */ /* 0x000fe20008000a00 */
[----:B------:R-:W-:Y:S01]  /*0700*/  BSSY B0, `(.L_x_98) ;  /* 0x0000098000007945 */ /* 0x000fe20003800000 */
[----:B------:R-:W-:Y:S01]  /*0710*/  USEL UR13, UR16, UR10, !UP1 ;  /* 0x0000000a100d7287 */ /* 0x000fe2000c800000 */
[----:B------:R-:W-:Y:S01]  /*0720*/  ISETP.NE.U32.AND P0, PT, RZ, UR7, PT ;  /* 0x00000007ff007c0c */ /* 0x000fe2000bf05070 */
        /* <DEDUP_REMOVED lines=11> */
[----:B------:R-:W-:Y:S02]  /*07e0*/  LOP3.LUT R16, RZ, UR12, RZ, 0x33, !PT ;  /* 0x0000000cff107c12 */ /* 0x000fe4000f8e33ff */
[----:B------:R-:W-:-:S03]  /*07f0*/  LOP3.LUT R17, RZ, UR13, RZ, 0x33, !PT ;  /* 0x0000000dff117c12 */ /* 0x000fc6000f8e33ff */
[----:B------:R-:W-:Y:S08]  /*0800*/  I2F.U32.RP R4, UR13 ;  /* 0x0000000d00047d06 */ /* 0x000ff00008209000 */
[----:B0-----:R-:W0:Y:S08]  /*0810*/  MUFU.RCP R3, R3 ;  /* 0x0000000300037308 */ /* 0x001e300000001000 */
[----:B------:R-:W-:Y:S08]  /*0820*/  I2F.U32.RP R6, UR16 ;  /* 0x0000001000067d06 */ /* 0x000ff00008209000 */
[----:B------:R-:W-:Y:S01]  /*0830*/  I2F.U32.RP R2, UR12 ;  /* 0x0000000c00027d06 */ /* 0x000fe20008209000 */
[----:B0-----:R-:W-:-:S07]  /*0840*/  IADD3 R5, R3, 0xffffffe, RZ ;  /* 0x0ffffffe03057810 */ /* 0x001fce0007ffe0ff */
[----:B------:R-:W0:Y:S08]  /*0850*/  MUFU.RCP R7, R7 ;  /* 0x0000000700077308 */ /* 0x000e300000001000 */
[----:B------:R-:W1:Y:S08]  /*0860*/  MUFU.RCP R10, R10 ;  /* 0x0000000a000a7308 */ /* 0x000e700000001000 */
[----:B------:R-:W2:Y:S01]  /*0870*/  MUFU.RCP R4, R4 ;  /* 0x0000000400047308 */ /* 0x000ea20000001000 */
[----:B0-----:R-:W-:-:S02]  /*0880*/  IADD3 R3, R7, 0xffffffe, RZ ;  /* 0x0ffffffe07037810 */ /* 0x001fc40007ffe0ff */
[----:B------:R-:W-:-:S05]  /*0890*/  IADD3 R7, RZ, -UR7, RZ ;  /* 0x80000007ff077c10 */ /* 0x000fca000fffe0ff */
        /* <DEDUP_REMOVED lines=31> */
[----:B------:R-:W-:Y:S01]  /*0a90*/  IMAD.HI.U32 R9, R11, R9, R10 ;  /* 0x000000090b097227 */ /* 0x000fe200078e000a */
[----:B------:R-:W-:-:S03]  /*0aa0*/  LOP3.LUT R11, RZ, UR16, RZ, 0x33, !PT ;  /* 0x00000010ff0b7c12 */ /* 0x000fc6000f8e33ff */
[----:B---3--:R-:W-:Y:S02]  /*0ab0*/  IMAD R3, R14, R15, RZ ;  /* 0x0000000f0e037224 */ /* 0x008fe400078e02ff */
[----:B------:R-:W-:Y:S02]  /*0ac0*/  IMAD.MOV.U32 R14, RZ, RZ, RZ ;  /* 0x000000ffff0e7224 */ /* 0x000fe400078e00ff */
[----:B------:R-:W-:Y:S01]  /*0ad0*/  IMAD.HI.U32 R12, R13, R5, R12 ;  /* 0x000000050d0c7227 */ /* 0x000fe200078e000c */
[----:B------:R-:W-:-:S03]  /*0ae0*/  LOP3.LUT R13, RZ, UR7, RZ, 0x33, !PT ;  /* 0x00000007ff0d7c12 */ /* 0x000fc6000f8e33ff */
[----:B------:R-:W-:Y:S01]  /*0af0*/  IMAD.HI.U32 R10, R15, R3, R14 ;  /* 0x000000030f0a7227 */ /* 0x000fe200078e000e */
[----:B------:R-:W-:Y:S02]  /*0b00*/  LOP3.LUT R14, RZ, UR8, RZ, 0x33, !PT ;  /* 0x00000008ff0e7c12 */ /* 0x000fe4000f8e33ff */
[----:B------:R-:W-:Y:S02]  /*0b10*/  LOP3.LUT R15, RZ, UR9, RZ, 0x33, !PT ;  /* 0x00000009ff0f7c12 */ /* 0x000fe4000f8e33ff */
.L_x_99:
        /* <DEDUP_REMOVED lines=39> */
[----:B------:R-:W2:Y:S01]  /*0d90*/  LDG.E.64 R4, [R4.64] ;  /* 0x0000001404047981 */ /* 0x000ea2000c1e1b00 */
        /* <DEDUP_REMOVED lines=17> */
[----:B------:R-:W-:Y:S01]  /*0eb0*/  SEL R21, R14, R19, !P1 ;  /* 0x000000130e157207 */ /* 0x000fe20004800000 */
[----:B------:R-:W-:-:S04]  /*0ec0*/  IMAD.MOV R19, RZ, RZ, -R3 ;  /* 0x000000ffff137224 */ /* 0x000fc800078e0a03 */
[----:B------:R-:W-:-:S04]  /*0ed0*/  IMAD.HI.U32 R18, R8, R21, RZ ;  /* 0x0000001508127227 */ /* 0x000fc800078e00ff */
[----:B------:R-:W-:Y:S02]  /*0ee0*/  IMAD.MOV R2, RZ, RZ, -R18 ;  /* 0x000000ffff027224 */ /* 0x000fe400078e0a12 */
[----:B------:R-:W-:Y:S02]  /*0ef0*/  IMAD R19, R19, UR7, R0 ;  /* 0x0000000713137c24 */ /* 0x000fe4000f8e0200 */
[----:B------:R-:W-:Y:S02]  /*0f00*/  IMAD R2, R2, UR9, R21 ;  /* 0x0000000902027c24 */ /* 0x000fe4000f8e0215 */
[----:B------:R-:W-:-:S03]  /*0f10*/  IMAD R19, R19, c[0x0][0xec4], RZ ;  /* 0x0003b10013137a24 */ /* 0x000fc600078e02ff */
[----:B------:R-:W-:-:S13]  /*0f20*/  ISETP.GE.U32.AND P6, PT, R2, UR9, PT ;  /* 0x0000000902007c0c */ /* 0x000fda000bfc6070 */
[----:B------:R-:W-:Y:S02]  /*0f30*/  @P6 IADD3 R2, R2, -UR9, RZ ;  /* 0x8000000902026c10 */ /* 0x000fe4000fffe0ff */
[----:B------:R-:W-:Y:S02]  /*0f40*/  @P6 IADD3 R18, R18, 0x1, RZ ;  /* 0x0000000112126810 */ /* 0x000fe40007ffe0ff */
[----:B------:R-:W-:Y:S02]  /*0f50*/  ISETP.GE.U32.AND P6, PT, R2, UR9, PT ;  /* 0x0000000902007c0c */ /* 0x000fe4000bfc6070 */
[----:B------:R-:W-:-:S05]  /*0f60*/  IADD3 R2, -R21, RZ, RZ ;  /* 0x000000ff15027210 */ /* 0x000fca0007ffe1ff */
[----:B------:R-:W-:Y:S01]  /*0f70*/  IMAD R2, R2, UR8, R3 ;  /* 0x0000000802027c24 */ /* 0x000fe2000f8e0203 */
[----:B------:R-:W-:-:S03]  /*0f80*/  MOV R3, 0x8 ;  /* 0x0000000800037802 */ /* 0x000fc60000000f00 */
[----:B------:R-:W-:Y:S02]  /*0f90*/  IMAD R2, R2, c[0x0][0xec0], R19 ;  /* 0x0003b00002027a24 */ /* 0x000fe400078e0213 */
[----:B------:R-:W-:Y:S01]  /*0fa0*/  @P6 IADD3 R18, R18, 0x1, RZ ;  /* 0x0000000112126810 */ /* 0x000fe20007ffe0ff */
[----:B------:R-:W-:-:S03]  /*0fb0*/  IMAD.MOV.U32 R19, RZ, RZ, c[0x0][0xc] ;  /* 0x00000300ff137624 */ /* 0x000fc600078e00ff */
[----:B------:R-:W-:Y:S01]  /*0fc0*/  SEL R18, R15, R18, !P2 ;  /* 0x000000120f127207 */ /* 0x000fe20005000000 */
[----:B------:R-:W-:-:S04]  /*0fd0*/  IMAD R0, R19, c[0x0][0x0], R0 ;  /* 0x0000000013007a24 */ /* 0x000fc800078e0200 */
[----:B------:R-:W-:Y:S01]  /*0fe0*/  IMAD.MOV R20, RZ, RZ, -R18 ;  /* 0x000000ffff147224 */ /* 0x000fe200078e0a12 */
[----:B------:R-:W-:-:S03]  /*0ff0*/  ISETP.GE.U32.AND P6, PT, R0, UR15, PT ;  /* 0x0000000f00007c0c */ /* 0x000fc6000bfc6070 */
[----:B------:R-:W-:-:S04]  /*1000*/  IMAD R21, R20, UR9, R21 ;  /* 0x0000000914157c24 */ /* 0x000fc8000f8e0215 */
[----:B------:R-:W-:Y:S02]  /*1010*/  IMAD R21, R21, c[0x0][0xebc], R2 ;  /* 0x0003af0015157a24 */ /* 0x000fe400078e0202 */
[----:B------:R-:W-:Y:S02]  /*1020*/  IMAD.U32 R2, RZ, RZ, UR6 ;  /* 0x00000006ff027e24 */ /* 0x000fe4000f8e00ff */
[----:B------:R-:W-:-:S04]  /*1030*/  IMAD R21, R18, c[0x0][0xeb8], R21 ;  /* 0x0003ae0012157a24 */ /* 0x000fc800078e0215 */
[----:B------:R-:W-:-:S04]  /*1040*/  IMAD R2, R2, c[0x0][0xecc], R21 ;  /* 0x0003b30002027a24 */ /* 0x000fc800078e0215 */
[----:B------:R-:W-:-:S05]  /*1050*/  IMAD.WIDE.U32 R2, R2, R3, c[0x0][0x160] ;  /* 0x0000580002027625 */ /* 0x000fca00078e0003 */
[----:B--2---:R0:W-:Y:S01]  /*1060*/  STG.E.64 [R2.64], R4 ;  /* 0x0000000402007986 */ /* 0x0041e2000c101b14 */
[----:B------:R-:W-:Y:S05]  /*1070*/  @!P6 BRA `(.L_x_99) ;  /* 0xfffffaa00000e947 */ /* 0x000fea000383ffff */
[----:B------:R-:W-:Y:S05]  /*1080*/  BSYNC B0 ;  /* 0x0000000000007941 */ /* 0x000fea0003800000 */
.L_x_98:
[----:B------:R-:W-:Y:S05]  /*1090*/  EXIT ;  /* 0x000000000000794d */ /* 0x000fea0003800000 */
.L_x_100:
        /* <DEDUP_REMOVED lines=14> */
.L_x_976:


//--------------------- .text._ZN2at6native40_GLOBAL__N__2351210d_8_Shape_cu_49f7391c26CatArrayBatchedCopy_contigINS1_10OpaqueTypeILj8EEEjLi4ELi64ELi64EEEvPT_NS1_25CatArrInputTensorMetadataIS5_T0_XT2_EXT3_EEENS1_16TensorSizeStrideIS8_Lj4EEEiS8_ --------------------------
	.section	.text._ZN2at6native40_GLOBAL__N__2351210d_8_Shape_cu_49f7391c26CatArrayBatchedCopy_contigINS1_10OpaqueTypeILj8EEEjLi4ELi64ELi64EEEvPT_NS1_25CatArrInputTensorMetadataIS5_T0_XT2_EXT3_EEENS1_16TensorSizeStrideIS8_Lj4EEEiS8_,"ax",@progbits
	.sectioninfo	@"SHI_REGISTERS=24"
	.align	128
.text._ZN2at6native40_GLOBAL__N__2351210d_8_Shape_cu_49f7391c26CatArrayBatchedCopy_contigINS1_10OpaqueTypeILj8EEEjLi4ELi64ELi64EEEvPT_NS1_25CatArrInputTensorMetadataIS5_T0_XT2_EXT3_EEENS1_16TensorSizeStrideIS8_Lj4EEEiS8_:
        .type           _ZN2at6native40_GLOBAL__N__2351210d_8_Shape_cu_49f7391c26CatArrayBatchedCopy_contigINS1_10OpaqueTypeILj8EEEjLi4ELi64ELi64EEEvPT_NS1_25CatArrInputTensorMetadataIS5_T0_XT2_EXT3_EEENS1_16TensorSizeStrideIS8_Lj4EEEiS8_,@function
        .size           _ZN2at6native40_GLOBAL__N__2351210d_8_Shape_cu_49f7391c26CatArrayBatchedCopy_contigINS1_10OpaqueTypeILj8EEEjLi4ELi64ELi64EEEvPT_NS1_25CatArrInputTensorMetadataIS5_T0_XT2_EXT3_EEENS1_16TensorSizeStrideIS8_Lj4EEEiS8_,(.L_x_977 - _ZN2at6native40_GLOBAL__N__2351210d_8_Shape_cu_49f7391c26CatArrayBatchedCopy_contigINS1_10OpaqueTypeILj8EEEjLi4ELi64ELi64EEEvPT_NS1_25CatArrInputTensorMetadataIS5_T0_XT2_EXT3_EEENS1_16TensorSizeStrideIS8_Lj4EEEiS8_)
        .other          _ZN2at6native40_GLOBAL__N__2351210d_8_Shape_cu_49f7391c26CatArrayBatchedCopy_contigINS1_10OpaqueTypeILj8EEEjLi4ELi64ELi64EEEvPT_NS1_25CatArrInputTensorMetadataIS5_T0_XT2_EXT3_EEENS1_16TensorSizeStrideIS8_Lj4EEEiS8_,@"STO_CUDA_ENTRY STV_DEFAULT"
_ZN2at6native40_GLOBAL__N__2351210d_8_Shape_cu_49f7391c26CatArrayBatchedCopy_contigINS1_10OpaqueTypeILj8EEEjLi4ELi64ELi64EEEvPT_NS1_25CatArrInputTensorMetadataIS5_T0_XT2_EXT3_EEENS1_16TensorSizeStrideIS8_Lj4EEEiS8_:
        /* <DEDUP_REMOVED lines=27> */
[----:B------:R-:W-:Y:S02]  /*01b0*/  IMAD.MOV R21, RZ, RZ, -R10 ;  /* 0x000000ffff157224 */ /* 0x000fe400078e0a0a */
[----:B------:R-:W3:Y:S08]  /*01c0*/  I2F.U32.RP R6, R10 ;  /* 0x0000000a00067306 */ /* 0x000ef00000209000 */
[----:B-1----:R-:W1:Y:S08]  /*01d0*/  MUFU.RCP R2, R2 ;  /* 0x0000000200027308 */ /* 0x002e700000001000 */
[----:B--2---:R-:W2:Y:S08]  /*01e0*/  MUFU.RCP R3, R3 ;  /* 0x0000000300037308 */ /* 0x004eb00000001000 */
[----:B---3--:R-:W3:Y:S01]  /*01f0*/  MUFU.RCP R6, R6 ;  /* 0x0000000600067308 */ /* 0x008ee20000001000 */
[----:B-1----:R-:W-:-:S02]  /*0200*/  IADD3 R12, R2, 0xffffffe, RZ ;  /* 0x0ffffffe020c7810 */ /* 0x002fc40007ffe0ff */
[----:B------:R-:W-:Y:S01]  /*0210*/  SHF.L.U32 R2, R7, 0x3, RZ ;  /* 0x0000000307027819 */ /* 0x000fe200000006ff */
[----:B------:R-:W-:Y:S01]  /*0220*/  IMAD.MOV.U32 R7, RZ, RZ, R16 ;  /* 0x000000ffff077224 */ /* 0x000fe200078e0010 */
[----:B------:R-:W-:Y:S02]  /*0230*/  LOP3.LUT R16, RZ, R8, RZ, 0x33, !PT ;  /* 0x00000008ff107212 */ /* 0x000fe400078e33ff */
[----:B--2---:R-:W-:Y:S01]  /*0240*/  IADD3 R4, R3, 0xffffffe, RZ ;  /* 0x0ffffffe03047810 */ /* 0x004fe20007ffe0ff */
        /* <DEDUP_REMOVED lines=11> */
[----:B------:R-:W-:Y:S01]  /*0300*/  IMAD.HI.U32 R13, R5, R17, R4 ;  /* 0x00000011050d7227 */ /* 0x000fe200078e0004 */
[----:B------:R-:W-:-:S03]  /*0310*/  LOP3.LUT R17, RZ, R9, RZ, 0x33, !PT ;  /* 0x00000009ff117212 */ /* 0x000fc600078e33ff */
[----:B0-----:R-:W-:-:S04]  /*0320*/  IMAD R5, R21, R15, RZ ;  /* 0x0000000f15057224 */ /* 0x001fc800078e02ff */
[----:B------:R-:W-:Y:S01]  /*0330*/  IMAD.HI.U32 R14, R15, R5, R14 ;  /* 0x000000050f0e7227 */ /* 0x000fe200078e000e */
[----:B----4-:R-:W-:-:S03]  /*0340*/  LOP3.LUT R15, RZ, R10, RZ, 0x33, !PT ;  /* 0x0000000aff0f7212 */ /* 0x010fc600078e33ff */
.L_x_101:
[----:B0-----:R-:W-:-:S06]  /*0350*/  IMAD.WIDE.U32 R6, R19, 0x8, R2 ;  /* 0x0000000813067825 */ /* 0x001fcc00078e0002 */
[----:B------:R-:W2:Y:S01]  /*0360*/  LDG.E.64 R6, [R6.64] ;  /* 0x0000000406067981 */ /* 0x000ea2000c1e1b00 */
        /* <DEDUP_REMOVED lines=24> */
[----:B------:R-:W-:-:S04]  /*04f0*/  @P3 IADD3 R18, R18, 0x1, RZ ;  /* 0x0000000112123810 */ /* 0x000fc80007ffe0ff */
[----:B------:R-:W-:Y:S02]  /*0500*/  ISETP.GE.U32.AND P4, PT, R5, R10, PT ;  /* 0x0000000a0500720c */ /* 0x000fe40003f86070 */
[----:B------:R-:W-:Y:S01]  /*0510*/  IADD3 R5, -R4, RZ, RZ ;  /* 0x000000ff04057210 */ /* 0x000fe20007ffe1ff */
[----:B------:R-:W-:-:S04]  /*0520*/  IMAD R4, R9, R20, R4 ;  /* 0x0000001409047224 */ /* 0x000fc800078e0204 */
[----:B------:R-:W-:-:S04]  /*0530*/  IMAD R5, R8, R5, R19 ;  /* 0x0000000508057224 */ /* 0x000fc800078e0213 */
[----:B------:R-:W-:Y:S02]  /*0540*/  IMAD R5, R5, c[0x0][0xec4], RZ ;  /* 0x0003b10005057a24 */ /* 0x000fe400078e02ff */
[----:B------:R-:W-:Y:S02]  /*0550*/  @P4 IADD3 R18, R18, 0x1, RZ ;  /* 0x0000000112124810 */ /* 0x000fe40007ffe0ff */
[----:B------:R-:W-:Y:S02]  /*0560*/  IMAD R4, R4, c[0x0][0xec0], R5 ;  /* 0x0003b00004047a24 */ /* 0x000fe400078e0205 */
[----:B------:R-:W-:-:S04]  /*0570*/  SEL R18, R15, R18, !P2 ;  /* 0x000000120f127207 */ /* 0x000fc80005000000 */
[----:B------:R-:W-:-:S05]  /*0580*/  IADD3 R20, -R18, RZ, RZ ;  /* 0x000000ff12147210 */ /* 0x000fca0007ffe1ff */
[----:B------:R-:W-:-:S04]  /*0590*/  IMAD R21, R10, R20, R21 ;  /* 0x000000140a157224 */ /* 0x000fc800078e0215 */
[----:B------:R-:W-:-:S04]  /*05a0*/  IMAD R4, R21, c[0x0][0xebc], R4 ;  /* 0x0003af0015047a24 */ /* 0x000fc800078e0204 */
[----:B------:R-:W-:Y:S02]  /*05b0*/  IMAD R5, R11, c[0x0][0xecc], R4 ;  /* 0x0003b3000b057a24 */ /* 0x000fe400078e0204 */
[----:B------:R-:W-:Y:S02]  /*05c0*/  IMAD.MOV.U32 R4, RZ, RZ, 0x8 ;  /* 0x00000008ff047424 */ /* 0x000fe400078e00ff */
[----:B------:R-:W-:Y:S01]  /*05d0*/  IMAD R5, R18, c[0x0][0xeb8], R5 ;  /* 0x0003ae0012057a24 */ /* 0x000fe200078e0205 */
[----:B------:R-:W-:-:S03]  /*05e0*/  MOV R18, c[0x0][0xc] ;  /* 0x0000030000127a02 */ /* 0x000fc60000000f00 */
[----:B------:R-:W-:-:S04]  /*05f0*/  IMAD.WIDE.U32 R4, R5, R4, c[0x0][0x160] ;  /* 0x0000580005047625 */ /* 0x000fc800078e0004 */
[----:B------:R-:W-:-:S05]  /*0600*/  IMAD R19, R18, c[0x0][0x0], R19 ;  /* 0x0000000012137a24 */ /* 0x000fca00078e0213 */
[----:B------:R-:W-:Y:S01]  /*0610*/  ISETP.GE.U32.AND P3, PT, R19, R0, PT ;  /* 0x000000001300720c */ /* 0x000fe20003f66070 */
[----:B--2---:R0:W-:-:S12]  /*0620*/  STG.E.64 [R4.64], R6 ;  /* 0x0000000604007986 */ /* 0x0041d8000c101b04 */
[----:B------:R-:W-:Y:S05]  /*0630*/  @!P3 BRA `(.L_x_101) ;  /* 0xfffffd100000b947 */ /* 0x000fea000383ffff */
[----:B------:R-:W-:Y:S05]  /*0640*/  EXIT ;  /* 0x000000000000794d */ /* 0x000fea0003800000 */
.L_x_102:
        /* <DEDUP_REMOVED lines=11> */
.L_x_977:


//--------------------- .text._ZN2at6native40_GLOBAL__N__2351210d_8_Shape_cu_49f7391c35CatArrayBatchedCopy_alignedK_contigINS1_10OpaqueTypeILj8EEEjLi4ELi64ELi64ELi8EEEvPT_NS1_25CatArrInputTensorMetadataIS5_T0_XT2_EXT3_EEENS1_16TensorSizeStrideIS8_Lj4EEEiS8_ --------------------------
	.section	.text._ZN2at6native40_GLOBAL__N__2351210d_8_Shape_cu_49f7391c35CatArrayBatchedCopy_alignedK_contigINS1_10OpaqueTypeILj8EEEjLi4ELi64ELi64ELi8EEEvPT_NS1_25CatArrInputTensorMetadataIS5_T0_XT2_EXT3_EEENS1_16TensorSizeStrideIS8_Lj4EEEiS8_,"ax",@progbits
	.sectioninfo	@"SHI_REGISTERS=30"
	.align	128
.text._ZN2at6native40_GLOBAL__N__2351210d_8_Shape_cu_49f7391c35CatArrayBatchedCopy_alignedK_contigINS1_10OpaqueTypeILj8EEEjLi4ELi64ELi64ELi8EEEvPT_NS1_25CatArrInputTensorMetadataIS5_T0_XT2_EXT3_EEENS1_16TensorSizeStrideIS8_Lj4EEEiS8_:
        .type           _ZN2at6native40_GLOBAL__N__2351210d_8_Shape_cu_49f7391c35CatArrayBatchedCopy_alignedK_contigINS1_10OpaqueTypeILj8EEEjLi4ELi64ELi64ELi8EEEvPT_NS1_25CatArrInputTensorMetadataIS5_T0_XT2_EXT3_EEENS1_16TensorSizeStrideIS8_Lj4EEEiS8_,@function
        .size           _ZN2at6native40_GLOBAL__N__2351210d_8_Shape_cu_49f7391c35CatArrayBatchedCopy_alignedK_contigINS1_10OpaqueTypeILj8EEEjLi4ELi64ELi64ELi8EEEvPT_NS1_25CatArrInputTensorMetadataIS5_T0_XT2_EXT3_EEENS1_16TensorSizeStrideIS8_Lj4EEEiS8_,(.L_x_978 - _ZN2at6native40_GLOBAL__N__2351210d_8_Shape_cu_49f7391c35CatArrayBatchedCopy_alignedK_contigINS1_10OpaqueTypeILj8EEEjLi4ELi64ELi64ELi8EEEvPT_NS1_25CatArrInputTensorMetadataIS5_T0_XT2_EXT3_EEENS1_16TensorSizeStrideIS8_Lj4EEEiS8_)
        .other          _ZN2at6native40_GLOBAL__N__2351210d_8_Shape_cu_49f7391c35CatArrayBatchedCopy_alignedK_contigINS1_10OpaqueTypeILj8EEEjLi4ELi64ELi64ELi8EEEvPT_NS1_25CatArrInputTensorMetadataIS5_T0_XT2_EXT3_EEENS1_16TensorSizeStrideIS8_Lj4EEEiS8_,@"STO_CUDA_ENTRY STV_DEFAULT"
_ZN2at6native40_GLOBAL__N__2351210d_8_Shape_cu_49f7391c35CatArrayBatchedCopy_alignedK_contigINS1_10OpaqueTypeILj8EEEjLi4ELi64ELi64ELi8EEEvPT_NS1_25CatArrInputTensorMetadataIS5_T0_XT2_EXT3_EEENS1_16TensorSizeStrideIS8_Lj4EEEiS8_:
        /* <DEDUP_REMOVED lines=21> */
[----:B--2---:R-:W-:Y:S02]  /*0150*/  SEL R10, R6, c[0x0][0xeb4], !P0 ;  /* 0x0003ad00060a7a07 */ /* 0x004fe40004000000 */
[----:B------:R-:W-:Y:S02]  /*0160*/  ISETP.NE.AND P0, PT, R4, 0x2, PT ;  /* 0x000000020400780c */ /* 0x000fe40003f05270 */
[----:B------:R-:W0:Y:S01]  /*0170*/  I2F.U32.RP R16, R10 ;  /* 0x0000000a00107306 */ /* 0x000e220000209000 */
[----:B------:R-:W-:Y:S01]  /*0180*/  IMAD.MOV R19, RZ, RZ, -R10 ;  /* 0x000000ffff137224 */ /* 0x000fe200078e0a0a */
[----:B------:R-:W-:Y:S02]  /*0190*/  SEL R7, R6, c[0x0][0xeb0], !P0 ;  /* 0x0003ac0006077a07 */ /* 0x000fe40004000000 */
[----:B------:R-:W-:Y:S02]  /*01a0*/  ISETP.NE.AND P0, PT, R4, 0x1, PT ;  /* 0x000000010400780c */ /* 0x000fe40003f05270 */
[----:B------:R-:W-:-:S02]  /*01b0*/  ISETP.NE.U32.AND P1, PT, R7, RZ, PT ;  /* 0x000000ff0700720c */ /* 0x000fc40003f25070 */
[----:B------:R-:W-:Y:S01]  /*01c0*/  SEL R11, R6, c[0x0][0xeac], !P0 ;  /* 0x0003ab00060b7a07 */ /* 0x000fe20004000000 */
[----:B------:R-:W2:Y:S01]  /*01d0*/  I2F.U32.RP R17, R7 ;  /* 0x0000000700117306 */ /* 0x000ea20000209000 */
[----:B------:R-:W-:Y:S02]  /*01e0*/  ISETP.NE.U32.AND P0, PT, R10, RZ, PT ;  /* 0x000000ff0a00720c */ /* 0x000fe40003f05070 */
[----:B------:R-:W-:-:S05]  /*01f0*/  ISETP.NE.U32.AND P2, PT, R11, RZ, PT ;  /* 0x000000ff0b00720c */ /* 0x000fca0003f45070 */
[----:B------:R-:W4:Y:S08]  /*0200*/  I2F.U32.RP R18, R11 ;  /* 0x0000000b00127306 */ /* 0x000f300000209000 */
[----:B0-----:R-:W0:Y:S08]  /*0210*/  MUFU.RCP R16, R16 ;  /* 0x0000001000107308 */ /* 0x001e300000001000 */
[----:B--2---:R-:W2:Y:S08]  /*0220*/  MUFU.RCP R17, R17 ;  /* 0x0000001100117308 */ /* 0x004eb00000001000 */
[----:B----4-:R-:W4:Y:S01]  /*0230*/  MUFU.RCP R18, R18 ;  /* 0x0000001200127308 */ /* 0x010f220000001000 */
[----:B0-----:R-:W-:Y:S01]  /*0240*/  IADD3 R12, R16, 0xffffffe, RZ ;  /* 0x0ffffffe100c7810 */ /* 0x001fe20007ffe0ff */
[----:B------:R-:W-:-:S06]  /*0250*/  IMAD.MOV R16, RZ, RZ, -R7 ;  /* 0x000000ffff107224 */ /* 0x000fcc00078e0a07 */
[----:B------:R0:W5:Y:S01]  /*0260*/  F2I.FTZ.U32.TRUNC.NTZ R13, R12 ;  /* 0x0000000c000d7305 */ /* 0x000162000021f000 */
[----:B--2---:R-:W-:Y:S02]  /*0270*/  IADD3 R4, R17, 0xffffffe, RZ ;  /* 0x0ffffffe11047810 */ /* 0x004fe40007ffe0ff */
[----:B----4-:R-:W-:-:S05]  /*0280*/  IADD3 R8, R18, 0xffffffe, RZ ;  /* 0x0ffffffe12087810 */ /* 0x010fca0007ffe0ff */
[----:B------:R2:W4:Y:S01]  /*0290*/  F2I.FTZ.U32.TRUNC.NTZ R5, R4 ;  /* 0x0000000400057305 */ /* 0x000522000021f000 */
[----:B0-----:R-:W-:Y:S02]  /*02a0*/  IMAD.MOV.U32 R12, RZ, RZ, RZ ;  /* 0x000000ffff0c7224 */ /* 0x001fe400078e00ff */
[----:B------:R-:W-:Y:S02]  /*02b0*/  IMAD.MOV R18, RZ, RZ, -R11 ;  /* 0x000000ffff127224 */ /* 0x000fe400078e0a0b */
[----:B-----5:R-:W-:-:S03]  /*02c0*/  IMAD R17, R19, R13, RZ ;  /* 0x0000000d13117224 */ /* 0x020fc600078e02ff */
[----:B------:R0:W5:Y:S01]  /*02d0*/  F2I.FTZ.U32.TRUNC.NTZ R9, R8 ;  /* 0x0000000800097305 */ /* 0x000162000021f000 */
[----:B------:R-:W-:Y:S01]  /*02e0*/  MOV R19, R16 ;  /* 0x0000001000137202 */ /* 0x000fe20000000f00 */
[----:B--2---:R-:W-:Y:S01]  /*02f0*/  IMAD.MOV.U32 R4, RZ, RZ, RZ ;  /* 0x000000ffff047224 */ /* 0x004fe200078e00ff */
[----:B------:R-:W-:Y:S01]  /*0300*/  LOP3.LUT R16, RZ, R11, RZ, 0x33, !PT ;  /* 0x0000000bff107212 */ /* 0x000fe200078e33ff */
[----:B------:R-:W-:-:S04]  /*0310*/  IMAD.HI.U32 R12, R13, R17, R12 ;  /* 0x000000110d0c7227 */ /* 0x000fc800078e000c */
[----:B------:R-:W-:Y:S01]  /*0320*/  IMAD.MOV.U32 R17, RZ, RZ, R18 ;  /* 0x000000ffff117224 */ /* 0x000fe200078e0012 */
[----:B0-----:R-:W-:Y:S01]  /*0330*/  HFMA2.MMA R8, -RZ, RZ, 0, 0 ;  /* 0x00000000ff087435 */ /* 0x001fe200000001ff */
[----:B----4-:R-:W-:Y:S01]  /*0340*/  IMAD R13, R19, R5, RZ ;  /* 0x00000005130d7224 */ /* 0x010fe200078e02ff */
[----:B------:R-:W-:-:S03]  /*0350*/  LOP3.LUT R18, RZ, R10, RZ, 0x33, !PT ;  /* 0x0000000aff127212 */ /* 0x000fc600078e33ff */
[----:B------:R-:W-:-:S04]  /*0360*/  IMAD.HI.U32 R13, R5, R13, R4 ;  /* 0x0000000d050d7227 */ /* 0x000fc800078e0004 */
[----:B-----5:R-:W-:Y:S01]  /*0370*/  IMAD R19, R17, R9, RZ ;  /* 0x0000000911137224 */ /* 0x020fe200078e02ff */
[----:B------:R-:W-:-:S03]  /*0380*/  LOP3.LUT R17, RZ, R7, RZ, 0x33, !PT ;  /* 0x00000007ff117212 */ /* 0x000fc600078e33ff */
[----:B------:R-:W-:-:S04]  /*0390*/  IMAD.HI.U32 R19, R9, R19, R8 ;  /* 0x0000001309137227 */ /* 0x000fc800078e0008 */
.L_x_105:
[----:B0--3--:R-:W-:-:S06]  /*03a0*/  IMAD.WIDE.U32 R8, R3, 0x8, R14 ;  /* 0x0000000803087825 */ /* 0x009fcc00078e000e */
[----:B------:R-:W2:Y:S01]  /*03b0*/  LDG.E.64 R8, [R8.64] ;  /* 0x0000000408087981 */ /* 0x000ea2000c1e1b00 */
        /* <DEDUP_REMOVED lines=30> */
[----:B------:R-:W-:Y:S02]  /*05a0*/  IMAD R5, R20, c[0x0][0xec0], R5 ;  /* 0x0003b00014057a24 */ /* 0x000fe400078e0205 */
[----:B------:R-:W-:Y:S02]  /*05b0*/  IMAD.MOV.U32 R20, RZ, RZ, c[0x0][0xc] ;  /* 0x00000300ff147624 */ /* 0x000fe400078e00ff */
[----:B------:R-:W-:Y:S02]  /*05c0*/  @P4 IADD3 R21, R21, 0x1, RZ ;  /* 0x0000000115154810 */ /* 0x000fe40007ffe0ff */
[----:B------:R-:W-:Y:S02]  /*05d0*/  IMAD R3, R20, c[0x0][0x0], R3 ;  /* 0x0000000014037a24 */ /* 0x000fe400078e0203 */
[----:B------:R-:W-:-:S05]  /*05e0*/  SEL R21, R16, R21, !P2 ;  /* 0x0000001510157207 */ /* 0x000fca0005000000 */
[----:B------:R-:W-:-:S04]  /*05f0*/  IMAD.MOV R22, RZ, RZ, -R21 ;  /* 0x000000ffff167224 */ /* 0x000fc800078e0a15 */
[----:B------:R-:W-:-:S04]  /*0600*/  IMAD R4, R11, R22, R4 ;  /* 0x000000160b047224 */ /* 0x000fc800078e0204 */
[----:B------:R-:W-:Y:S01]  /*0610*/  IMAD R4, R4, c[0x0][0xebc], R5 ;  /* 0x0003af0004047a24 */ /* 0x000fe200078e0205 */
[----:B------:R-:W-:-:S03]  /*0620*/  MOV R5, 0x8 ;  /* 0x0000000800057802 */ /* 0x000fc60000000f00 */
[----:B------:R-:W-:-:S04]  /*0630*/  IMAD R21, R21, c[0x0][0xeb8], R4 ;  /* 0x0003ae0015157a24 */ /* 0x000fc800078e0204 */
[----:B-1----:R-:W-:Y:S01]  /*0640*/  IMAD R4, R2, c[0x0][0xecc], R21 ;  /* 0x0003b30002047a24 */ /* 0x002fe200078e0215 */
[----:B------:R-:W-:-:S03]  /*0650*/  IADD3 R21, R3, 0x1, RZ ;  /* 0x0000000103157810 */ /* 0x000fc60007ffe0ff */
[----:B------:R-:W-:Y:S01]  /*0660*/  IMAD.WIDE.U32 R4, R4, R5, c[0x0][0x160] ;  /* 0x0000580004047625 */ /* 0x000fe200078e0005 */
[----:B------:R-:W-:-:S04]  /*0670*/  ISETP.GT.U32.AND P3, PT, R21, R0, PT ;  /* 0x000000001500720c */ /* 0x000fc80003f64070 */
[----:B--2---:R0:W-:Y:S09]  /*0680*/  STG.E.64 [R4.64], R8 ;  /* 0x0000000804007986 */ /* 0x0041f2000c101b04 */
[----:B------:R-:W-:Y:S05]  /*0690*/  @!P3 BRA `(.L_x_105) ;  /* 0xfffffd000000b947 */ /* 0x000fea000383ffff */
.L_x_104:
[----:B0-----:R-:W-:Y:S05]  /*06a0*/  BSYNC B0 ;  /* 0x0000000000007941 */ /* 0x001fea0003800000 */
.L_x_103:
        /* <DEDUP_REMOVED lines=9> */
[----:B--2---:R-:W-:Y:S02]  /*0740*/  SEL R10, R6, c[0x0][0xeb4], !P0 ;  /* 0x0003ad00060a7a07 */ /* 0x004fe40004000000 */
[----:B------:R-:W-:Y:S02]  /*0750*/  ISETP.NE.AND P0, PT, R4, 0x2, PT ;  /* 0x000000020400780c */ /* 0x000fe40003f05270 */
[----:B------:R-:W0:Y:S01]  /*0760*/  I2F.U32.RP R8, R10 ;  /* 0x0000000a00087306 */ /* 0x000e220000209000 */
[----:B------:R-:W-:Y:S01]  /*0770*/  IMAD.MOV R19, RZ, RZ, -R10 ;  /* 0x000000ffff137224 */ /* 0x000fe200078e0a0a */
[----:B------:R-:W-:Y:S02]  /*0780*/  SEL R7, R6, c[0x0][0xeb0], !P0 ;  /* 0x0003ac0006077a07 */ /* 0x000fe40004000000 */
[----:B------:R-:W-:Y:S02]  /*0790*/  ISETP.NE.AND P0, PT, R4, 0x1, PT ;  /* 0x000000010400780c */ /* 0x000fe40003f05270 */
[----:B------:R-:W-:-:S02]  /*07a0*/  IADD3 R23, RZ, -R7, RZ ;  /* 0x80000007ff177210 */ /* 0x000fc40007ffe0ff */
[----:B------:R-:W2:Y:S01]  /*07b0*/  I2F.U32.RP R9, R7 ;  /* 0x0000000700097306 */ /* 0x000ea20000209000 */
[----:B------:R-:W-:Y:S02]  /*07c0*/  SEL R11, R6, c[0x0][0xeac], !P0 ;  /* 0x0003ab00060b7a07 */ /* 0x000fe40004000000 */
[----:B------:R-:W-:Y:S02]  /*07d0*/  ISETP.NE.U32.AND P0, PT, R10, RZ, PT ;  /* 0x000000ff0a00720c */ /* 0x000fe40003f05070 */
[----:B------:R-:W-:Y:S01]  /*07e0*/  ISETP.NE.U32.AND P1, PT, R7, RZ, PT ;  /* 0x000000ff0700720c */ /* 0x000fe20003f25070 */
[----:B------:R-:W-:Y:S01]  /*07f0*/  IMAD.MOV R25, RZ, RZ, -R11 ;  /* 0x000000ffff197224 */ /* 0x000fe200078e0a0b */
[----:B------:R-:W-:Y:S01]  /*0800*/  ISETP.NE.U32.AND P2, PT, R11, RZ, PT ;  /* 0x000000ff0b00720c */ /* 0x000fe20003f45070 */
[----:B------:R-:W4:Y:S01]  /*0810*/  I2F.U32.RP R18, R11 ;  /* 0x0000000b00127306 */ /* 0x000f220000209000 */
[----:B------:R-:W-:-:S07]  /*0820*/  LOP3.LUT R20, RZ, R7, RZ, 0x33, !PT ;  /* 0x00000007ff147212 */ /* 0x000fce00078e33ff */
[----:B0-----:R-:W0:Y:S08]  /*0830*/  MUFU.RCP R8, R8 ;  /* 0x0000000800087308 */ /* 0x001e300000001000 */
[----:B--2---:R-:W2:Y:S08]  /*0840*/  MUFU.RCP R9, R9 ;  /* 0x0000000900097308 */ /* 0x004eb00000001000 */
[----:B----4-:R-:W4:Y:S01]  /*0850*/  MUFU.RCP R18, R18 ;  /* 0x0000001200127308 */ /* 0x010f220000001000 */
[----:B0-----:R-:W-:-:S02]  /*0860*/  IADD3 R12, R8, 0xffffffe, RZ ;  /* 0x0ffffffe080c7810 */ /* 0x001fc40007ffe0ff */
[----:B--2---:R-:W-:-:S05]  /*0870*/  IADD3 R16, R9, 0xffffffe, RZ ;  /* 0x0ffffffe09107810 */ /* 0x004fca0007ffe0ff */
[----:B------:R0:W2:Y:S01]  /*0880*/  F2I.FTZ.U32.TRUNC.NTZ R13, R12 ;  /* 0x0000000c000d7305 */ /* 0x0000a2000021f000 */
[----:B----4-:R-:W-:-:S07]  /*0890*/  IADD3 R4, R18, 0xffffffe, RZ ;  /* 0x0ffffffe12047810 */ /* 0x010fce0007ffe0ff */
[----:B------:R4:W5:Y:S01]  /*08a0*/  F2I.FTZ.U32.TRUNC.NTZ R17, R16 ;  /* 0x0000001000117305 */ /* 0x000962000021f000 */
[----:B0-----:R-:W-:Y:S01]  /*08b0*/  IMAD.MOV.U32 R12, RZ, RZ, RZ ;  /* 0x000000ffff0c7224 */ /* 0x001fe200078e00ff */
[----:B------:R-:W-:-:S06]  /*08c0*/  LOP3.LUT R18, RZ, R11, RZ, 0x33, !PT ;  /* 0x0000000bff127212 */ /* 0x000fcc00078e33ff */
[----:B------:R0:W3:Y:S01]  /*08d0*/  F2I.FTZ.U32.TRUNC.NTZ R5, R4 ;  /* 0x0000000400057305 */ /* 0x0000e2000021f000 */
[----:B----4-:R-:W-:Y:S01]  /*08e0*/  HFMA2.MMA R16, -RZ, RZ, 0, 0 ;  /* 0x00000000ff107435 */ /* 0x010fe200000001ff */
[----:B--2---:R-:W-:-:S04]  /*08f0*/  IMAD R9, R19, R13, RZ ;  /* 0x0000000d13097224 */ /* 0x004fc800078e02ff */
[----:B------:R-:W-:-:S04]  /*0900*/  IMAD.HI.U32 R12, R13, R9, R12 ;  /* 0x000000090d0c7227 */ /* 0x000fc800078e000c */
[----:B-----5:R-:W-:Y:S02]  /*0910*/  IMAD R19, R23, R17, RZ ;  /* 0x0000001117137224 */ /* 0x020fe400078e02ff */
[----:B0-----:R-:W-:Y:S02]  /*0920*/  IMAD.MOV.U32 R4, RZ, RZ, RZ ;  /* 0x000000ffff047224 */ /* 0x001fe400078e00ff */
[----:B------:R-:W-:Y:S01]  /*0930*/  IMAD.HI.U32 R16, R17, R19, R16 ;  /* 0x0000001311107227 */ /* 0x000fe200078e0010 */
[----:B------:R-:W-:-:S03]  /*0940*/  LOP3.LUT R19, RZ, R10, RZ, 0x33, !PT ;  /* 0x0000000aff137212 */ /* 0x000fc600078e33ff */
[----:B---3--:R-:W-:Y:S02]  /*0950*/  IMAD R17, R25, R5, RZ ;  /* 0x0000000519117224 */ /* 0x008fe400078e02ff */
[----:B------:R-:W-:Y:S02]  /*0960*/  IMAD.MOV.U32 R13, RZ, RZ, R3 ;  /* 0x000000ffff0d7224 */ /* 0x000fe400078e0003 */
[----:B------:R-:W-:-:S04]  /*0970*/  IMAD.HI.U32 R17, R5, R17, R4 ;  /* 0x0000001105117227 */ /* 0x000fc800078e0004 */
.L_x_108:
[----:B0-----:R-:W-:-:S06]  /*0980*/  IMAD.WIDE.U32 R8, R13, 0x8, R14 ;  /* 0x000000080d087825 */ /* 0x001fcc00078e000e */
[----:B------:R-:W2:Y:S01]  /*0990*/  LDG.E.64 R8, [R8.64] ;  /* 0x0000000408087981 */ /* 0x000ea2000c1e1b00 */
        /* <DEDUP_REMOVED lines=13> */
[----:B------:R-:W-:Y:S01]  /*0a70*/  IMAD R23, R10, R23, R13 ;  /* 0x000000170a177224 */ /* 0x000fe200078e020d */
[----:B------:R-:W-:Y:S01]  /*0a80*/  IADD3 R13, R13, 0x1, RZ ;  /* 0x000000010d0d7810 */ /* 0x000fe20007ffe0ff */
        /* <DEDUP_REMOVED lines=13> */
[----:B------:R-:W-:Y:S02]  /*0b60*/  @P3 IADD3 R5, R5, 0x1, RZ ;  /* 0x0000000105053810 */ /* 0x000fe40007ffe0ff */
[----:B------:R-:W-:Y:S02]  /*0b70*/  ISETP.NE.AND P3, PT, R21, RZ, PT ;  /* 0x000000ff1500720c */ /* 0x000fe40003f65270 */
[----:B------:R-:W-:Y:S01]  /*0b80*/  ISETP.GE.U32.AND P4, PT, R24, R11, PT ;  /* 0x0000000b1800720c */ /* 0x000fe20003f86070 */
[----:B------:R-:W-:-:S04]  /*0b90*/  IMAD.MOV R24, RZ, RZ, -R22 ;  /* 0x000000ffff187224 */ /* 0x000fc800078e0a16 */
[----:B------:R-:W-:-:S04]  /*0ba0*/  IMAD R4, R7, R24, R4 ;  /* 0x0000001807047224 */ /* 0x000fc800078e0204 */
[----:B------:R-:W-:-:S04]  /*0bb0*/  IMAD R4, R4, c[0x0][0xec0], R23 ;  /* 0x0003b00004047a24 */ /* 0x000fc800078e0217 */
[----:B------:R-:W-:-:S04]  /*0bc0*/  @P4 IADD3 R5, R5, 0x1, RZ ;  /* 0x0000000105054810 */ /* 0x000fc80007ffe0ff */
[----:B------:R-:W-:-:S05]  /*0bd0*/  SEL R5, R18, R5, !P2 ;  /* 0x0000000512057207 */ /* 0x000fca0005000000 */
[----:B------:R-:W-:-:S04]  /*0be0*/  IMAD.MOV R24, RZ, RZ, -R5 ;  /* 0x000000ffff187224 */ /* 0x000fc800078e0a05 */
[----:B------:R-:W-:-:S04]  /*0bf0*/  IMAD R23, R11, R24, R22 ;  /* 0x000000180b177224 */ /* 0x000fc800078e0216 */
[----:B------:R-:W-:-:S04]  /*0c00*/  IMAD R23, R23, c[0x0][0xebc], R4 ;  /* 0x0003af0017177a24 */ /* 0x000fc800078e0204 */
[----:B-1----:R-:W-:Y:S01]  /*0c10*/  IMAD R4, R2, c[0x0][0xecc], R23 ;  /* 0x0003b30002047a24 */ /* 0x002fe200078e0217 */
[----:B------:R-:W-:-:S03]  /*0c20*/  MOV R23, 0x8 ;  /* 0x0000000800177802 */ /* 0x000fc60000000f00 */
[----:B------:R-:W-:-:S04]  /*0c30*/  IMAD R4, R5, c[0x0][0xeb8], R4 ;  /* 0x0003ae0005047a24 */ /* 0x000fc800078e0204 */
[----:B------:R-:W-:-:S05]  /*0c40*/  IMAD.WIDE.U32 R4, R4, R23, c[0x0][0x160] ;  /* 0x0000580004047625 */ /* 0x000fca00078e0017 */
[----:B--2---:R0:W-:Y:S01]  /*0c50*/  STG.E.64 [R4.64], R8 ;  /* 0x0000000804007986 */ /* 0x0041e2000c101b04 */
[----:B------:R-:W-:Y:S05]  /*0c60*/  @P3 BRA `(.L_x_108) ;  /* 0xfffffd1000003947 */ /* 0x000fea000383ffff */
.L_x_107:
[----:B------:R-:W-:Y:S05]  /*0c70*/  BSYNC B0 ;  /* 0x0000000000007941 */ /* 0x000fea0003800000 */
.L_x_106:
[----:B------:R-:W-:-:S05]  /*0c80*/  LOP3.LUT R3, RZ, R3, RZ, 0x33, !PT ;  /* 0x00000003ff037212 */ /* 0x000fca00078e33ff */
[----:B------:R-:W-:-:S05]  /*0c90*/  IMAD.IADD R3, R0, 0x1, R3 ;  /* 0x0000000100037824 */ /* 0x000fca00078e0203 */
[----:B------:R-:W-:-:S13]  /*0ca0*/  ISETP.GE.U32.AND P0, PT, R3, 0x3, PT ;  /* 0x000000030300780c */ /* 0x000fda0003f06070 */
[----:B------:R-:W-:Y:S05]  /*0cb0*/  @!P0 EXIT ;  /* 0x000000000000894d */ /* 0x000fea0003800000 */
[----:B------:R-:W-:-:S05]  /*0cc0*/  IMAD.MOV.U32 R7, RZ, RZ, c[0x0][0xec8] ;  /* 0x0003b200ff077624 */ /* 0x000fca00078e00ff */
[----:B------:R-:W-:-:S04]  /*0cd0*/  ISETP.NE.AND P0, PT, R7, 0x3, PT ;  /* 0x000000030700780c */ /* 0x000fc80003f05270 */
[C---:B0-2---:R-:W-:Y:S02]  /*0ce0*/  SEL R4, R6.reuse, c[0x0][0xeb4], !P0 ;  /* 0x0003ad0006047a07 */ /* 0x045fe40004000000 */
[C---:B------:R-:W-:Y:S02]  /*0cf0*/  ISETP.NE.AND P0, PT, R7.reuse, 0x2, PT ;  /* 0x000000020700780c */ /* 0x040fe40003f05270 */
[----:B------:R-:W0:Y:S01]  /*0d00*/  I2F.U32.RP R3, R4 ;  /* 0x0000000400037306 */ /* 0x000e220000209000 */
[----:B------:R-:W-:Y:S02]  /*0d10*/  IADD3 R19, RZ, -R4, RZ ;  /* 0x80000004ff137210 */ /* 0x000fe40007ffe0ff */
[C---:B------:R-:W-:Y:S02]  /*0d20*/  SEL R5, R6.reuse, c[0x0][0xeb0], !P0 ;  /* 0x0003ac0006057a07 */ /* 0x040fe40004000000 */
[----:B------:R-:W-:Y:S02]  /*0d30*/  ISETP.NE.AND P0, PT, R7, 0x1, PT ;  /* 0x000000010700780c */ /* 0x000fe40003f05270 */
[----:B------:R-:W-:Y:S01]  /*0d40*/  ISETP.NE.U32.AND P1, PT, R5, RZ, PT ;  /* 0x000000ff0500720c */ /* 0x000fe20003f25070 */
[----:B------:R-:W2:Y:S01]  /*0d50*/  I2F.U32.RP R7, R5 ;  /* 0x0000000500077306 */ /* 0x000ea20000209000 */
[----:B------:R-:W-:-:S02]  /*0d60*/  SEL R6, R6, c[0x0][0xeac], !P0 ;  /* 0x0003ab0006067a07 */ /* 0x000fc40004000000 */
[----:B------:R-:W-:Y:S02]  /*0d70*/  ISETP.NE.U32.AND P0, PT, R4, RZ, PT ;  /* 0x000000ff0400720c */ /* 0x000fe40003f05070 */
[----:B------:R-:W-:-:S03]  /*0d80*/  ISETP.NE.U32.AND P2, PT, R6, RZ, PT ;  /* 0x000000ff0600720c */ /* 0x000fc60003f45070 */
        /* <DEDUP_REMOVED lines=10> */
[----:B0-----:R-:W-:Y:S01]  /*0e30*/  MOV R8, RZ ;  /* 0x000000ff00087202 */ /* 0x001fe20000000f00 */
[----:B------:R-:W-:Y:S02]  /*0e40*/  IMAD.MOV R12, RZ, RZ, -R6 ;  /* 0x000000ffff0c7224 */ /* 0x000fe400078e0a06 */
[----:B-----5:R-:W-:-:S04]  /*0e50*/  IMAD R7, R19, R9, RZ ;  /* 0x0000000913077224 */ /* 0x020fc800078e02ff */
[----:B------:R0:W5:Y:S01]  /*0e60*/  F2I.FTZ.U32.TRUNC.NTZ R17, R16 ;  /* 0x0000001000117305 */ /* 0x000162000021f000 */
[----:B--2---:R-:W-:Y:S02]  /*0e70*/  IMAD.MOV.U32 R10, RZ, RZ, RZ ;  /* 0x000000ffff0a7224 */ /* 0x004fe400078e00ff */
[----:B------:R-:W-:-:S04]  /*0e80*/  IMAD.HI.U32 R7, R9, R7, R8 ;  /* 0x0000000709077227 */ /* 0x000fc800078e0008 */
[----:B------:R-:W-:Y:S01]  /*0e90*/  IMAD.MOV.U32 R9, RZ, RZ, R12 ;  /* 0x000000ffff097224 */ /* 0x000fe200078e000c */
[----:B0-----:R-:W-:Y:S01]  /*0ea0*/  HFMA2.MMA R16, -RZ, RZ, 0, 0 ;  /* 0x00000000ff107435 */ /* 0x001fe200000001ff */
[----:B----4-:R-:W-:-:S04]  /*0eb0*/  IMAD R3, R3, R11, RZ ;  /* 0x0000000b03037224 */ /* 0x010fc800078e02ff */
[----:B------:R-:W-:Y:S01]  /*0ec0*/  IMAD.HI.U32 R8, R11, R3, R10 ;  /* 0x000000030b087227 */ /* 0x000fe200078e000a */
[----:B------:R-:W-:Y:S02]  /*0ed0*/  LOP3.LUT R10, RZ, R4, RZ, 0x33, !PT ;  /* 0x00000004ff0a7212 */ /* 0x000fe400078e33ff */
[----:B------:R-:W-:Y:S01]  /*0ee0*/  LOP3.LUT R11, RZ, R5, RZ, 0x33, !PT ;  /* 0x00000005ff0b7212 */ /* 0x000fe200078e33ff */
[----:B-----5:R-:W-:Y:S01]  /*0ef0*/  IMAD R9, R9, R17, RZ ;  /* 0x0000001109097224 */ /* 0x020fe200078e02ff */
[----:B------:R-:W-:-:S03]  /*0f00*/  LOP3.LUT R3, RZ, R6, RZ, 0x33, !PT ;  /* 0x00000006ff037212 */ /* 0x000fc600078e33ff */
[----:B------:R-:W-:-:S04]  /*0f10*/  IMAD.HI.U32 R9, R17, R9, R16 ;  /* 0x0000000911097227 */ /* 0x000fc800078e0010 */
.L_x_109:
[----:B0--3--:R-:W-:-:S06]  /*0f20*/  IMAD.WIDE.U32 R16, R13, 0x8, R14 ;  /* 0x000000080d107825 */ /* 0x009fcc00078e000e */
[----:B------:R-:W2:Y:S01]  /*0f30*/  LDG.E.64 R16, [R16.64] ;  /* 0x0000000410107981 */ /* 0x000ea2000c1e1b00 */
        /* <DEDUP_REMOVED lines=23> */
[----:B------:R-:W-:-:S03]  /*10b0*/  IMAD.MOV R18, RZ, RZ, -R12 ;  /* 0x000000ffff127224 */ /* 0x000fc600078e0a0c */
[----:B------:R-:W-:Y:S01]  /*10c0*/  ISETP.GE.U32.AND P3, PT, R21, R6, PT ;  /* 0x000000061500720c */ /* 0x000fe20003f66070 */
[----:B------:R-:W-:-:S04]  /*10d0*/  IMAD R18, R4, R18, R13 ;  /* 0x0000001204127224 */ /* 0x000fc800078e020d */
[----:B------:R-:W-:-:S08]  /*10e0*/  IMAD R18, R18, c[0x0][0xec4], RZ ;  /* 0x0003b10012127a24 */ /* 0x000fd000078e02ff */
[----:B------:R-:W-:Y:S02]  /*10f0*/  @P3 IADD3 R21, -R6, R21, RZ ;  /* 0x0000001506153210 */ /* 0x000fe40007ffe1ff */
[----:B------:R-:W-:Y:S02]  /*1100*/  @P3 IADD3 R22, R22, 0x1, RZ ;  /* 0x0000000116163810 */ /* 0x000fe40007ffe0ff */
[----:B------:R-:W-:Y:S01]  /*1110*/  ISETP.GE.U32.AND P4, PT, R21, R6, PT ;  /* 0x000000061500720c */ /* 0x000fe20003f86070 */
[----:B------:R-:W-:-:S04]  /*1120*/  IMAD R21, R5, R20, R12 ;  /* 0x0000001405157224 */ /* 0x000fc800078e020c */
[----:B------:R-:W-:-:S08]  /*1130*/  IMAD R18, R21, c[0x0][0xec0], R18 ;  /* 0x0003b00015127a24 */ /* 0x000fd000078e0212 */
[----:B------:R-:W-:-:S04]  /*1140*/  @P4 IADD3 R22, R22, 0x1, RZ ;  /* 0x0000000116164810 */ /* 0x000fc80007ffe0ff */
[----:B------:R-:W-:-:S04]  /*1150*/  SEL R22, R3, R22, !P2 ;  /* 0x0000001603167207 */ /* 0x000fc80005000000 */
[----:B------:R-:W-:-:S05]  /*1160*/  IADD3 R12, -R22, RZ, RZ ;  /* 0x000000ff160c7210 */ /* 0x000fca0007ffe1ff */
[----:B------:R-:W-:Y:S02]  /*1170*/  IMAD R19, R6, R12, R19 ;  /* 0x0000000c06137224 */ /* 0x000fe400078e0213 */
[----:B------:R-:W-:Y:S02]  /*1180*/  IMAD.MOV.U32 R12, RZ, RZ, 0x8 ;  /* 0x00000008ff0c7424 */ /* 0x000fe400078e00ff */
[----:B------:R-:W-:-:S04]  /*1190*/  IMAD R19, R19, c[0x0][0xebc], R18 ;  /* 0x0003af0013137a24 */ /* 0x000fc800078e0212 */
[----:B-1----:R-:W-:-:S04]  /*11a0*/  IMAD R19, R2, c[0x0][0xecc], R19 ;  /* 0x0003b30002137a24 */ /* 0x002fc800078e0213 */
[----:B------:R-:W-:-:S04]  /*11b0*/  IMAD R19, R22, c[0x0][0xeb8], R19 ;  /* 0x0003ae0016137a24 */ /* 0x000fc800078e0213 */
[----:B------:R-:W-:-:S04]  /*11c0*/  IMAD.WIDE.U32 R20, R19, R12, c[0x0][0x160] ;  /* 0x0000580013147625 */ /* 0x000fc800078e000c */
[----:B------:R-:W-:Y:S01]  /*11d0*/  IMAD.WIDE.U32 R18, R23, 0x8, R14 ;  /* 0x0000000817127825 */ /* 0x000fe200078e000e */
[----:B--2---:R0:W-:Y:S05]  /*11e0*/  STG.E.64 [R20.64], R16 ;  /* 0x0000001014007986 */ /* 0x0041ea000c101b04 */
[----:B------:R-:W2:Y:S01]  /*11f0*/  LDG.E.64 R18, [R18.64] ;  /* 0x0000000412127981 */ /* 0x000ea2000c1e1b00 */
        /* <DEDUP_REMOVED lines=18> */
[----:B------:R-:W-:-:S04]  /*1320*/  IMAD R23, R23, c[0x0][0xec4], RZ ;  /* 0x0003b10017177a24 */ /* 0x000fc800078e02ff */
        /* <DEDUP_REMOVED lines=8> */
[----:B------:R-:W-:Y:S02]  /*13b0*/  ISETP.GE.U32.AND P4, PT, R21, R6, PT ;  /* 0x000000061500720c */ /* 0x000fe40003f86070 */
[----:B------:R-:W-:-:S05]  /*13c0*/  IADD3 R21, -R17, RZ, RZ ;  /* 0x000000ff11157210 */ /* 0x000fca0007ffe1ff */
[----:B------:R-:W-:-:S04]  /*13d0*/  IMAD R22, R5, R21, R22 ;  /* 0x0000001505167224 */ /* 0x000fc800078e0216 */
[----:B------:R-:W-:Y:S01]  /*13e0*/  IMAD R22, R22, c[0x0][0xec0], R23 ;  /* 0x0003b00016167a24 */ /* 0x000fe200078e0217 */
[----:B------:R-:W-:Y:S02]  /*13f0*/  IADD3 R23, R13, 0x2, RZ ;  /* 0x000000020d177810 */ /* 0x000fe40007ffe0ff */
[----:B------:R-:W-:-:S04]  /*1400*/  @P4 IADD3 R16, R16, 0x1, RZ ;  /* 0x0000000110104810 */ /* 0x000fc80007ffe0ff */
[----:B------:R-:W-:-:S05]  /*1410*/  SEL R16, R3, R16, !P2 ;  /* 0x0000001003107207 */ /* 0x000fca0005000000 */
[----:B------:R-:W-:-:S04]  /*1420*/  IMAD.MOV R20, RZ, RZ, -R16 ;  /* 0x000000ffff147224 */ /* 0x000fc800078e0a10 */
[----:B------:R-:W-:-:S04]  /*1430*/  IMAD R17, R6, R20, R17 ;  /* 0x0000001406117224 */ /* 0x000fc800078e0211 */
[----:B------:R-:W-:-:S04]  /*1440*/  IMAD R17, R17, c[0x0][0xebc], R22 ;  /* 0x0003af0011117a24 */ /* 0x000fc800078e0216 */
[----:B------:R-:W-:-:S04]  /*1450*/  IMAD R17, R2, c[0x0][0xecc], R17 ;  /* 0x0003b30002117a24 */ /* 0x000fc800078e0211 */
        /* <DEDUP_REMOVED lines=75> */
[----:B------:R-:W-:Y:S02]  /*1910*/  @P3 IADD3 R16, R16, 0x1, RZ ;  /* 0x0000000110103810 */ /* 0x000fe40007ffe0ff */
[----:B------:R-:W-:Y:S02]  /*1920*/  ISETP.GE.U32.AND P3, PT, R13, R0, PT ;  /* 0x000000000d00720c */ /* 0x000fe40003f66070 */
[----:B------:R-:W-:Y:S02]  /*1930*/  ISETP.GE.U32.AND P4, PT, R21, R6, PT ;  /* 0x000000061500720c */ /* 0x000fe40003f86070 */
[----:B------:R-:W-:-:S05]  /*1940*/  IADD3 R21, -R17, RZ, RZ ;  /* 0x000000ff11157210 */ /* 0x000fca0007ffe1ff */
[----:B------:R-:W-:-:S04]  /*1950*/  IMAD R22, R5, R21, R22 ;  /* 0x0000001505167224 */ /* 0x000fc800078e0216 */
[----:B------:R-:W-:Y:S02]  /*1960*/  IMAD R22, R22, c[0x0][0xec0], R23 ;  /* 0x0003b00016167a24 */ /* 0x000fe400078e0217 */
        /* <DEDUP_REMOVED lines=8> */
[----:B--2---:R0:W-:Y:S01]  /*19f0*/  STG.E.64 [R16.64], R18 ;  /* 0x0000001210007986 */ /* 0x0041e2000c101b04 */
[----:B------:R-:W-:Y:S05]  /*1a00*/  @!P3 BRA `(.L_x_109) ;  /* 0xfffff5100000b947 */ /* 0x000fea000383ffff */
[----:B------:R-:W-:Y:S05]  /*1a10*/  EXIT ;  /* 0x000000000000794d */ /* 0x000fea0003800000 */
.L_x_110:
        /* <DEDUP_REMOVED lines=14> */
.L_x_978:


//--------------------- .text._ZN2at6native40_GLOBAL__N__2351210d_8_Shape_cu_49f7391c35CatArrayBatchedCopy_alignedK_contigINS1_10OpaqueTypeILj8EEEjLi4ELi64ELi64ELi16EEEvPT_NS1_25CatArrInputTensorMetadataIS5_T0_XT2_EXT3_EEENS1_16TensorSizeStrideIS8_Lj4EEEiS8_ --------------------------
	.section	.text._ZN2at6native40_GLOBAL__N__2351210d_8_Shape_cu_49f7391c35CatArrayBatchedCopy_alignedK_contigINS1_10OpaqueTypeILj8EEEjLi4ELi64ELi64ELi16EEEvPT_NS1_25CatArrInputTensorMetadataIS5_T0_XT2_EXT3_EEENS1_16TensorSizeStrideIS8_Lj4EEEiS8_,"ax",@progbits
	.sectioninfo	@"SHI_REGISTERS=30"
	.align	128
.text._ZN2at6native40_GLOBAL__N__2351210d_8_Shape_cu_49f7391c35CatArrayBatchedCopy_alignedK_contigINS1_10OpaqueTypeILj8EEEjLi4ELi64ELi64ELi16EEEvPT_NS1_25CatArrInputTensorMetadataIS5_T0_XT2_EXT3_EEENS1_16TensorSizeStrideIS8_Lj4EEEiS8_:
        .type           _ZN2at6native40_GLOBAL__N__2351210d_8_Shape_cu_49f7391c35CatArrayBatchedCopy_alignedK_contigINS1_10OpaqueTypeILj8EEEjLi4ELi64ELi64ELi16EEEvPT_NS1_25CatArrInputTensorMetadataIS5_T0_XT2_EXT3_EEENS1_16TensorSizeStrideIS8_Lj4EEEiS8_,@function
        .size           _ZN2at6native40_GLOBAL__N__2351210d_8_Shape_cu_49f7391c35CatArrayBatchedCopy_alignedK_contigINS1_10OpaqueTypeILj8EEEjLi4ELi64ELi64ELi16EEEvPT_NS1_25CatArrInputTensorMetadataIS5_T0_XT2_EXT3_EEENS1_16TensorSizeStrideIS8_Lj4EEEiS8_,(.L_x_979 - _ZN2at6native40_GLOBAL__N__2351210d_8_Shape_cu_49f7391c35CatArrayBatchedCopy_alignedK_contigINS1_10OpaqueTypeILj8EEEjLi4ELi64ELi64ELi16EEEvPT_NS1_25CatArrInputTensorMetadataIS5_T0_XT2_EXT3_EEENS1_16TensorSizeStrideIS8_Lj4EEEiS8_)
        .other          _ZN2at6native40_GLOBAL__N__2351210d_8_Shape_cu_49f7391c35CatArrayBatchedCopy_alignedK_contigINS1_10OpaqueTypeILj8EEEjLi4ELi64ELi64ELi16EEEvPT_NS1_25CatArrInputTensorMetadataIS5_T0_XT2_EXT3_EEENS1_16TensorSizeStrideIS8_Lj4EEEiS8_,@"STO_CUDA_ENTRY STV_DEFAULT"
_ZN2at6native40_GLOBAL__N__2351210d_8_Shape_cu_49f7391c35CatArrayBatchedCopy_alignedK_contigINS1_10OpaqueTypeILj8EEEjLi4ELi64ELi64ELi16EEEvPT_NS1_25CatArrInputTensorMetadataIS5_T0_XT2_EXT3_EEENS1_16TensorSizeStrideIS8_Lj4EEEiS8_:
[----:B------:R-:W-:Y:S02]  /*0000*/  IMAD.MOV.U32 R1, RZ, RZ, c[0x0][0x28] ;  /* 0x00000a00ff017624 */ /* 0x000fe400078e00ff */
[----:B------:R-:W0:Y:S01]  /*0010*/  S2R R5, SR_CTAID.Y ;  /* 0x0000000000057919 */ /* 0x000e220000002600 */
[----:B------:R-:W-:-:S03]  /*0020*/  IMAD.MOV.U32 R4, RZ, RZ, 0x4 ;  /* 0x00000004ff047424 */ /* 0x000fc600078e00ff */
[----:B------:R-:W1:Y:S04]  /*0030*/  S2R R2, SR_CTAID.X ;  /* 0x0000000000027919 */ /* 0x000e680000002500 */
[----:B------:R-:W1:Y:S01]  /*0040*/  S2R R3, SR_TID.X ;  /* 0x0000000000037919 */ /* 0x000e620000002100 */
[----:B0-----:R-:W-:-:S04]  /*0050*/  IMAD R4, R5, R4, c[0x2][0x0] ;  /* 0x0080000005047624 */ /* 0x001fc800078e0204 */
[----:B------:R-:W0:Y:S01]  /*0060*/  LDC R0, c[0x0][R4+0x560] ;  /* 0x0001580004007b82 */ /* 0x000e220000000800 */
[----:B-1----:R-:W-:-:S04]  /*0070*/  IMAD R2, R2, c[0x0][0x0], R3 ;  /* 0x0000000002027a24 */ /* 0x002fc800078e0203 */
[----:B------:R-:W-:-:S05]  /*0080*/  IMAD.SHL.U32 R9, R2, 0x2, RZ ;  /* 0x0000000202097824 */ /* 0x000fca00078e00ff */
        /* <DEDUP_REMOVED lines=11> */
[----:B0-----:R-:W-:Y:S02]  /*0140*/  IMAD.MOV.U32 R4, RZ, RZ, c[0x0][0xec8] ;  /* 0x0003b200ff047624 */ /* 0x001fe400078e00ff */
[----:B------:R-:W-:-:S03]  /*0150*/  IMAD.MOV.U32 R12, RZ, RZ, c[0x0][0x0] ;  /* 0x00000000ff0c7624 */ /* 0x000fc600078e00ff */
[----:B------:R-:W-:Y:S01]  /*0160*/  ISETP.NE.AND P0, PT, R4, 0x3, PT ;  /* 0x000000030400780c */ /* 0x000fe20003f05270 */
[----:B------:R-:W-:Y:S01]  /*0170*/  IMAD R12, R12, c[0x0][0xc], RZ ;  /* 0x000003000c0c7a24 */ /* 0x000fe200078e02ff */
[C---:B------:R-:W-:Y:S02]  /*0180*/  ISETP.NE.AND P1, PT, R4.reuse, 0x2, PT ;  /* 0x000000020400780c */ /* 0x040fe40003f25270 */
[----:B------:R-:W-:Y:S02]  /*0190*/  ISETP.NE.AND P2, PT, R4, 0x1, PT ;  /* 0x000000010400780c */ /* 0x000fe40003f45270 */
[C---:B--2---:R-:W-:Y:S02]  /*01a0*/  SEL R16, R3.reuse, c[0x0][0xeb4], !P0 ;  /* 0x0003ad0003107a07 */ /* 0x044fe40004000000 */
[C---:B------:R-:W-:Y:S02]  /*01b0*/  SEL R13, R3.reuse, c[0x0][0xeb0], !P1 ;  /* 0x0003ac00030d7a07 */ /* 0x040fe40004800000 */
[----:B------:R-:W-:-:S02]  /*01c0*/  SEL R8, R3, c[0x0][0xeac], !P2 ;  /* 0x0003ab0003087a07 */ /* 0x000fc40005000000 */
.L_x_113:
[----:B---3--:R-:W-:-:S06]  /*01d0*/  IMAD.WIDE.U32 R4, R9, 0x8, R14 ;  /* 0x0000000809047825 */ /* 0x008fcc00078e000e */
[----:B------:R-:W2:Y:S01]  /*01e0*/  LDG.E.128 R4, [R4.64] ;  /* 0x0000000404047981 */ /* 0x000ea2000c1e1d00 */
[----:B------:R-:W0:Y:S01]  /*01f0*/  I2F.U32.RP R19, R16 ;  /* 0x0000001000137306 */ /* 0x000e220000209000 */
[----:B------:R-:W-:Y:S02]  /*0200*/  IADD3 R17, RZ, -R16, RZ ;  /* 0x80000010ff117210 */ /* 0x000fe40007ffe0ff */
[----:B------:R-:W-:-:S05]  /*0210*/  ISETP.NE.U32.AND P2, PT, R16, RZ, PT ;  /* 0x000000ff1000720c */ /* 0x000fca0003f45070 */
[----:B------:R-:W3:Y:S08]  /*0220*/  I2F.U32.RP R21, R13 ;  /* 0x0000000d00157306 */ /* 0x000ef00000209000 */
[----:B0-----:R-:W0:Y:S08]  /*0230*/  MUFU.RCP R19, R19 ;  /* 0x0000001300137308 */ /* 0x001e300000001000 */
[----:B---3--:R-:W-:Y:S01]  /*0240*/  MUFU.RCP R21, R21 ;  /* 0x0000001500157308 */ /* 0x008fe20000001000 */
[----:B0-----:R-:W-:-:S07]  /*0250*/  IADD3 R10, R19, 0xffffffe, RZ ;  /* 0x0ffffffe130a7810 */ /* 0x001fce0007ffe0ff */
[----:B------:R-:W0:Y:S08]  /*0260*/  I2F.U32.RP R22, R8 ;  /* 0x0000000800167306 */ /* 0x000e300000209000 */
[----:B------:R3:W4:Y:S08]  /*0270*/  F2I.FTZ.U32.TRUNC.NTZ R11, R10 ;  /* 0x0000000a000b7305 */ /* 0x000730000021f000 */
[----:B0-----:R-:W-:Y:S01]  /*0280*/  MUFU.RCP R22, R22 ;  /* 0x0000001600167308 */ /* 0x001fe20000001000 */
[----:B---3--:R-:W-:-:S02]  /*0290*/  IMAD.MOV.U32 R10, RZ, RZ, RZ ;  /* 0x000000ffff0a7224 */ /* 0x008fc400078e00ff */
[----:B----4-:R-:W-:-:S04]  /*02a0*/  IMAD R17, R17, R11, RZ ;  /* 0x0000000b11117224 */ /* 0x010fc800078e02ff */
[----:B------:R-:W-:Y:S01]  /*02b0*/  IMAD.HI.U32 R20, R11, R17, R10 ;  /* 0x000000110b147227 */ /* 0x000fe200078e000a */
[----:B------:R-:W-:Y:S02]  /*02c0*/  IADD3 R17, R9, 0x1, RZ ;  /* 0x0000000109117810 */ /* 0x000fe40007ffe0ff */
[----:B------:R-:W-:Y:S02]  /*02d0*/  IADD3 R10, R21, 0xffffffe, RZ ;  /* 0x0ffffffe150a7810 */ /* 0x000fe40007ffe0ff */
[----:B------:R-:W-:Y:S01]  /*02e0*/  IADD3 R21, RZ, -R13, RZ ;  /* 0x8000000dff157210 */ /* 0x000fe20007ffe0ff */
[C---:B------:R-:W-:Y:S01]  /*02f0*/  IMAD.HI.U32 R18, R20.reuse, R9, RZ ;  /* 0x0000000914127227 */ /* 0x040fe200078e00ff */
[----:B------:R0:W3:Y:S03]  /*0300*/  F2I.FTZ.U32.TRUNC.NTZ R11, R10 ;  /* 0x0000000a000b7305 */ /* 0x0000e6000021f000 */
[----:B------:R-:W-:-:S04]  /*0310*/  IMAD.HI.U32 R20, R20, R17, RZ ;  /* 0x0000001114147227 */ /* 0x000fc800078e00ff */
[----:B------:R-:W-:Y:S01]  /*0320*/  IMAD.MOV R19, RZ, RZ, -R18 ;  /* 0x000000ffff137224 */ /* 0x000fe200078e0a12 */
[----:B------:R-:W-:Y:S01]  /*0330*/  IADD3 R23, -R20, RZ, RZ ;  /* 0x000000ff14177210 */ /* 0x000fe20007ffe1ff */
[----:B0-----:R-:W-:Y:S02]  /*0340*/  IMAD.MOV.U32 R10, RZ, RZ, RZ ;  /* 0x000000ffff0a7224 */ /* 0x001fe400078e00ff */
[C---:B------:R-:W-:Y:S02]  /*0350*/  IMAD R19, R16.reuse, R19, R9 ;  /* 0x0000001310137224 */ /* 0x040fe400078e0209 */
[----:B------:R-:W-:-:S03]  /*0360*/  IMAD R23, R16, R23, R17 ;  /* 0x0000001710177224 */ /* 0x000fc600078e0211 */
[-C--:B------:R-:W-:Y:S01]  /*0370*/  ISETP.GE.U32.AND P0, PT, R19, R16.reuse, PT ;  /* 0x000000101300720c */ /* 0x080fe20003f06070 */
[----:B---3--:R-:W-:Y:S01]  /*0380*/  IMAD R21, R21, R11, RZ ;  /* 0x0000000b15157224 */ /* 0x008fe200078e02ff */
[----:B------:R-:W-:-:S03]  /*0390*/  ISETP.GE.U32.AND P3, PT, R23, R16, PT ;  /* 0x000000101700720c */ /* 0x000fc60003f66070 */
[----:B------:R-:W-:-:S08]  /*03a0*/  IMAD.HI.U32 R11, R11, R21, R10 ;  /* 0x000000150b0b7227 */ /* 0x000fd000078e000a */
[--C-:B------:R-:W-:Y:S01]  /*03b0*/  @P0 IMAD.IADD R19, R19, 0x1, -R16.reuse ;  /* 0x0000000113130824 */ /* 0x100fe200078e0a10 */
[----:B------:R-:W-:Y:S01]  /*03c0*/  @P0 IADD3 R18, R18, 0x1, RZ ;  /* 0x0000000112120810 */ /* 0x000fe20007ffe0ff */
[----:B------:R-:W-:Y:S01]  /*03d0*/  @P3 IMAD.IADD R23, R23, 0x1, -R16 ;  /* 0x0000000117173824 */ /* 0x000fe200078e0a10 */
[----:B------:R-:W-:Y:S02]  /*03e0*/  @P3 IADD3 R20, R20, 0x1, RZ ;  /* 0x0000000114143810 */ /* 0x000fe40007ffe0ff */
[-C--:B------:R-:W-:Y:S02]  /*03f0*/  ISETP.GE.U32.AND P1, PT, R19, R16.reuse, PT ;  /* 0x000000101300720c */ /* 0x080fe40003f26070 */
[-C--:B------:R-:W-:Y:S02]  /*0400*/  ISETP.GE.U32.AND P4, PT, R23, R16.reuse, PT ;  /* 0x000000101700720c */ /* 0x080fe40003f86070 */
[----:B------:R-:W-:Y:S02]  /*0410*/  LOP3.LUT R19, RZ, R16, RZ, 0x33, !PT ;  /* 0x00000010ff137212 */ /* 0x000fe400078e33ff */
[----:B------:R-:W-:-:S07]  /*0420*/  IADD3 R23, RZ, -R8, RZ ;  /* 0x80000008ff177210 */ /* 0x000fce0007ffe0ff */
[----:B------:R-:W-:Y:S02]  /*0430*/  @P1 IADD3 R18, R18, 0x1, RZ ;  /* 0x0000000112121810 */ /* 0x000fe40007ffe0ff */
[----:B------:R-:W-:Y:S02]  /*0440*/  @P4 IADD3 R20, R20, 0x1, RZ ;  /* 0x0000000114144810 */ /* 0x000fe40007ffe0ff */
[C---:B------:R-:W-:Y:S02]  /*0450*/  SEL R18, R19.reuse, R18, !P2 ;  /* 0x0000001213127207 */ /* 0x040fe40005000000 */
[----:B------:R-:W-:Y:S02]  /*0460*/  SEL R20, R19, R20, !P2 ;  /* 0x0000001413147207 */ /* 0x000fe40005000000 */
[----:B------:R-:W-:Y:S01]  /*0470*/  ISETP.NE.U32.AND P2, PT, R13, RZ, PT ;  /* 0x000000ff0d00720c */ /* 0x000fe20003f45070 */
[----:B------:R-:W-:-:S04]  /*0480*/  IMAD.HI.U32 R21, R11, R18, RZ ;  /* 0x000000120b157227 */ /* 0x000fc800078e00ff */
[----:B------:R-:W-:Y:S01]  /*0490*/  IMAD.HI.U32 R19, R11, R20, RZ ;  /* 0x000000140b137227 */ /* 0x000fe200078e00ff */
[----:B------:R-:W-:Y:S02]  /*04a0*/  IADD3 R11, R22, 0xffffffe, RZ ;  /* 0x0ffffffe160b7810 */ /* 0x000fe40007ffe0ff */
[----:B------:R-:W-:Y:S01]  /*04b0*/  LOP3.LUT R22, RZ, R13, RZ, 0x33, !PT ;  /* 0x0000000dff167212 */ /* 0x000fe200078e33ff */
[----:B------:R-:W-:Y:S01]  /*04c0*/  IMAD.MOV R10, RZ, RZ, -R21 ;  /* 0x000000ffff0a7224 */ /* 0x000fe200078e0a15 */
[----:B------:R-:W-:Y:S02]  /*04d0*/  IADD3 R24, -R19, RZ, RZ ;  /* 0x000000ff13187210 */ /* 0x000fe40007ffe1ff */
[----:B------:R-:W0:Y:S01]  /*04e0*/  F2I.FTZ.U32.TRUNC.NTZ R11, R11 ;  /* 0x0000000b000b7305 */ /* 0x000e22000021f000 */
[C---:B------:R-:W-:Y:S02]  /*04f0*/  IMAD R10, R13.reuse, R10, R18 ;  /* 0x0000000a0d0a7224 */ /* 0x040fe400078e0212 */
[----:B------:R-:W-:-:S03]  /*0500*/  IMAD R24, R13, R24, R20 ;  /* 0x000000180d187224 */ /* 0x000fc600078e0214 */
[-C--:B------:R-:W-:Y:S02]  /*0510*/  ISETP.GE.U32.AND P0, PT, R10, R13.reuse, PT ;  /* 0x0000000d0a00720c */ /* 0x080fe40003f06070 */
[----:B------:R-:W-:Y:S01]  /*0520*/  ISETP.GE.U32.AND P3, PT, R24, R13, PT ;  /* 0x0000000d1800720c */ /* 0x000fe20003f66070 */
[----:B0-----:R-:W-:-:S10]  /*0530*/  IMAD R23, R23, R11, RZ ;  /* 0x0000000b17177224 */ /* 0x001fd400078e02ff */
[--C-:B------:R-:W-:Y:S01]  /*0540*/  @P0 IMAD.IADD R10, R10, 0x1, -R13.reuse ;  /* 0x000000010a0a0824 */ /* 0x100fe200078e0a0d */
[----:B------:R-:W-:Y:S01]  /*0550*/  @P0 IADD3 R21, R21, 0x1, RZ ;  /* 0x0000000115150810 */ /* 0x000fe20007ffe0ff */
[----:B------:R-:W-:Y:S01]  /*0560*/  @P3 IMAD.IADD R24, R24, 0x1, -R13 ;  /* 0x0000000118183824 */ /* 0x000fe200078e0a0d */
[----:B------:R-:W-:Y:S02]  /*0570*/  @P3 IADD3 R19, R19, 0x1, RZ ;  /* 0x0000000113133810 */ /* 0x000fe40007ffe0ff */
[-C--:B------:R-:W-:Y:S01]  /*0580*/  ISETP.GE.U32.AND P1, PT, R10, R13.reuse, PT ;  /* 0x0000000d0a00720c */ /* 0x080fe20003f26070 */
[----:B------:R-:W-:Y:S01]  /*0590*/  IMAD.MOV.U32 R10, RZ, RZ, RZ ;  /* 0x000000ffff0a7224 */ /* 0x000fe200078e00ff */
[----:B------:R-:W-:-:S03]  /*05a0*/  ISETP.GE.U32.AND P4, PT, R24, R13, PT ;  /* 0x0000000d1800720c */ /* 0x000fc60003f86070 */
[----:B------:R-:W-:-:S08]  /*05b0*/  IMAD.HI.U32 R24, R11, R23, R10 ;  /* 0x000000170b187227 */ /* 0x000fd000078e000a */
[----:B------:R-:W-:Y:S02]  /*05c0*/  @P1 IADD3 R21, R21, 0x1, RZ ;  /* 0x0000000115151810 */ /* 0x000fe40007ffe0ff */
[----:B------:R-:W-:Y:S02]  /*05d0*/  @P4 IADD3 R19, R19, 0x1, RZ ;  /* 0x0000000113134810 */ /* 0x000fe40007ffe0ff */
[C---:B------:R-:W-:Y:S02]  /*05e0*/  SEL R11, R22.reuse, R21, !P2 ;  /* 0x00000015160b7207 */ /* 0x040fe40005000000 */
[----:B------:R-:W-:Y:S02]  /*05f0*/  SEL R19, R22, R19, !P2 ;  /* 0x0000001316137207 */ /* 0x000fe40005000000 */
[----:B------:R-:W-:Y:S01]  /*0600*/  ISETP.NE.U32.AND P2, PT, R8, RZ, PT ;  /* 0x000000ff0800720c */ /* 0x000fe20003f45070 */
[----:B------:R-:W-:-:S04]  /*0610*/  IMAD.HI.U32 R10, R24, R11, RZ ;  /* 0x0000000b180a7227 */ /* 0x000fc800078e00ff */
[----:B------:R-:W-:Y:S01]  /*0620*/  IMAD.HI.U32 R21, R24, R19, RZ ;  /* 0x0000001318157227 */ /* 0x000fe200078e00ff */
[----:B------:R-:W-:-:S03]  /*0630*/  IADD3 R24, -R19, RZ, RZ ;  /* 0x000000ff13187210 */ /* 0x000fc60007ffe1ff */
[----:B------:R-:W-:Y:S01]  /*0640*/  IMAD.MOV R23, RZ, RZ, -R10 ;  /* 0x000000ffff177224 */ /* 0x000fe200078e0a0a */
[----:B------:R-:W-:Y:S01]  /*0650*/  IADD3 R25, -R21, RZ, RZ ;  /* 0x000000ff15197210 */ /* 0x000fe20007ffe1ff */
[--C-:B------:R-:W-:Y:S02]  /*0660*/  IMAD.MOV R22, RZ, RZ, -R11.reuse ;  /* 0x000000ffff167224 */ /* 0x100fe400078e0a0b */
[C---:B------:R-:W-:Y:S02]  /*0670*/  IMAD R23, R8.reuse, R23, R11 ;  /* 0x0000001708177224 */ /* 0x040fe400078e020b */
[----:B------:R-:W-:Y:S02]  /*0680*/  IMAD R25, R8, R25, R19 ;  /* 0x0000001908197224 */ /* 0x000fe400078e0213 */
[--C-:B------:R-:W-:Y:S01]  /*0690*/  IMAD R22, R13, R22, R18.reuse ;  /* 0x000000160d167224 */ /* 0x100fe200078e0212 */
[-C--:B------:R-:W-:Y:S01]  /*06a0*/  ISETP.GE.U32.AND P0, PT, R23, R8.reuse, PT ;  /* 0x000000081700720c */ /* 0x080fe20003f06070 */
[----:B------:R-:W-:Y:S01]  /*06b0*/  IMAD.MOV R18, RZ, RZ, -R18 ;  /* 0x000000ffff127224 */ /* 0x000fe200078e0a12 */
[----:B------:R-:W-:-:S03]  /*06c0*/  ISETP.GE.U32.AND P3, PT, R25, R8, PT ;  /* 0x000000081900720c */ /* 0x000fc60003f66070 */
[----:B------:R-:W-:Y:S01]  /*06d0*/  IMAD R18, R16, R18, R9 ;  /* 0x0000001210127224 */ /* 0x000fe200078e0209 */
[----:B------:R-:W-:-:S07]  /*06e0*/  LEA R9, R12, R9, 0x1 ;  /* 0x000000090c097211 */ /* 0x000fce00078e08ff */
[--C-:B------:R-:W-:Y:S01]  /*06f0*/  @P0 IMAD.IADD R23, R23, 0x1, -R8.reuse ;  /* 0x0000000117170824 */ /* 0x100fe200078e0a08 */
[----:B------:R-:W-:Y:S01]  /*0700*/  @P0 IADD3 R10, R10, 0x1, RZ ;  /* 0x000000010a0a0810 */ /* 0x000fe20007ffe0ff */
[----:B------:R-:W-:Y:S01]  /*0710*/  @P3 IMAD.IADD R25, R25, 0x1, -R8 ;  /* 0x0000000119193824 */ /* 0x000fe200078e0a08 */
[----:B------:R-:W-:Y:S02]  /*0720*/  @P3 IADD3 R21, R21, 0x1, RZ ;  /* 0x0000000115153810 */ /* 0x000fe40007ffe0ff */
[-C--:B------:R-:W-:Y:S02]  /*0730*/  ISETP.GE.U32.AND P1, PT, R23, R8.reuse, PT ;  /* 0x000000081700720c */ /* 0x080fe40003f26070 */
[----:B------:R-:W-:Y:S02]  /*0740*/  ISETP.GE.U32.AND P4, PT, R25, R8, PT ;  /* 0x000000081900720c */ /* 0x000fe40003f86070 */
[----:B------:R-:W-:Y:S01]  /*0750*/  IADD3 R23, -R20, RZ, RZ ;  /* 0x000000ff14177210 */ /* 0x000fe20007ffe1ff */
[----:B------:R-:W-:-:S04]  /*0760*/  IMAD R20, R13, R24, R20 ;  /* 0x000000180d147224 */ /* 0x000fc800078e0214 */
[----:B------:R-:W-:Y:S01]  /*0770*/  IMAD R23, R16, R23, R17 ;  /* 0x0000001710177224 */ /* 0x000fe200078e0211 */
[----:B------:R-:W-:-:S03]  /*0780*/  LOP3.LUT R17, RZ, R8, RZ, 0x33, !PT ;  /* 0x00000008ff117212 */ /* 0x000fc600078e33ff */
[----:B------:R-:W-:Y:S01]  /*0790*/  @P1 IADD3 R10, R10, 0x1, RZ ;  /* 0x000000010a0a1810 */ /* 0x000fe20007ffe0ff */
[----:B------:R-:W-:Y:S01]  /*07a0*/  IMAD R23, R23, c[0x0][0xec4], RZ ;  /* 0x0003b10017177a24 */ /* 0x000fe200078e02ff */
[----:B------:R-:W-:Y:S02]  /*07b0*/  @P4 IADD3 R21, R21, 0x1, RZ ;  /* 0x0000000115154810 */ /* 0x000fe40007ffe0ff */
[C---:B------:R-:W-:Y:S01]  /*07c0*/  SEL R10, R17.reuse, R10, !P2 ;  /* 0x0000000a110a7207 */ /* 0x040fe20005000000 */
[----:B------:R-:W-:Y:S01]  /*07d0*/  IMAD R20, R20, c[0x0][0xec0], R23 ;  /* 0x0003b00014147a24 */ /* 0x000fe200078e0217 */
[----:B------:R-:W-:Y:S01]  /*07e0*/  SEL R17, R17, R21, !P2 ;  /* 0x0000001511117207 */ /* 0x000fe20005000000 */
[----:B------:R-:W-:Y:S02]  /*07f0*/  IMAD R21, R18, c[0x0][0xec4], RZ ;  /* 0x0003b10012157a24 */ /* 0x000fe400078e02ff */
[----:B------:R-:W-:Y:S02]  /*0800*/  IMAD.MOV R18, RZ, RZ, -R10 ;  /* 0x000000ffff127224 */ /* 0x000fe400078e0a0a */
[----:B------:R-:W-:-:S02]  /*0810*/  IMAD.MOV R24, RZ, RZ, -R17 ;  /* 0x000000ffff187224 */ /* 0x000fc400078e0a11 */
[----:B------:R-:W-:Y:S02]  /*0820*/  IMAD R21, R22, c[0x0][0xec0], R21 ;  /* 0x0003b00016157a24 */ /* 0x000fe400078e0215 */
[C---:B------:R-:W-:Y:S02]  /*0830*/  IMAD R18, R8.reuse, R18, R11 ;  /* 0x0000001208127224 */ /* 0x040fe400078e020b */
[----:B------:R-:W-:Y:S02]  /*0840*/  IMAD R19, R8, R24, R19 ;  /* 0x0000001808137224 */ /* 0x000fe400078e0213 */
[----:B------:R-:W-:Y:S01]  /*0850*/  IMAD R21, R18, c[0x0][0xebc], R21 ;  /* 0x0003af0012157a24 */ /* 0x000fe200078e0215 */
[----:B------:R-:W-:Y:S01]  /*0860*/  HFMA2.MMA R18, -RZ, RZ, 0, 4.76837158203125e-07 ;  /* 0x00000008ff127435 */ /* 0x000fe200000001ff */
[----:B------:R-:W-:Y:S02]  /*0870*/  IMAD R20, R19, c[0x0][0xebc], R20 ;  /* 0x0003af0013147a24 */ /* 0x000fe400078e0214 */
[----:B------:R-:W-:-:S02]  /*0880*/  IMAD R21, R10, c[0x0][0xeb8], R21 ;  /* 0x0003ae000a157a24 */ /* 0x000fc400078e0215 */
[----:B------:R-:W-:Y:S02]  /*0890*/  IMAD R17, R17, c[0x0][0xeb8], R20 ;  /* 0x0003ae0011117a24 */ /* 0x000fe400078e0214 */
[C---:B-1----:R-:W-:Y:S02]  /*08a0*/  IMAD R10, R2.reuse, c[0x0][0xecc], R21 ;  /* 0x0003b300020a7a24 */ /* 0x042fe400078e0215 */
[----:B------:R-:W-:Y:S02]  /*08b0*/  IMAD R17, R2, c[0x0][0xecc], R17 ;  /* 0x0003b30002117a24 */ /* 0x000fe400078e0211 */
[----:B------:R-:W-:-:S04]  /*08c0*/  IMAD.WIDE.U32 R10, R10, R18, c[0x0][0x160] ;  /* 0x000058000a0a7625 */ /* 0x000fc800078e0012 */
[----:B------:R-:W-:-:S04]  /*08d0*/  IMAD.WIDE.U32 R18, R17, R18, c[0x0][0x160] ;  /* 0x0000580011127625 */ /* 0x000fc800078e0012 */
[----:B--2---:R-:W-:Y:S01]  /*08e0*/  IMAD.MOV.U32 R20, RZ, RZ, R6 ;  /* 0x000000ffff147224 */ /* 0x004fe200078e0006 */
[----:B------:R0:W-:Y:S01]  /*08f0*/  STG.E.64 [R10.64], R4 ;  /* 0x000000040a007986 */ /* 0x0001e2000c101b04 */
[----:B------:R-:W-:Y:S01]  /*0900*/  IMAD.MOV.U32 R21, RZ, RZ, R7 ;  /* 0x000000ffff157224 */ /* 0x000fe200078e0007 */
[----:B------:R-:W-:-:S04]  /*0910*/  IADD3 R7, R9, 0x2, RZ ;  /* 0x0000000209077810 */ /* 0x000fc80007ffe0ff */
[----:B------:R0:W-:Y:S01]  /*0920*/  STG.E.64 [R18.64], R20 ;  /* 0x0000001412007986 */ /* 0x0001e2000c101b04 */
[----:B------:R-:W-:-:S13]  /*0930*/  ISETP.GT.U32.AND P0, PT, R7, R0, PT ;  /* 0x000000000700720c */ /* 0x000fda0003f04070 */
[----:B0-----:R-:W-:Y:S05]  /*0940*/  @!P0 BRA `(.L_x_113) ;  /* 0xfffff88000008947 */ /* 0x001fea000383ffff */
.L_x_112:
[----:B0-----:R-:W-:Y:S05]  /*0950*/  BSYNC B0 ;  /* 0x0000000000007941 */ /* 0x001fea0003800000 */
.L_x_111:
[----:B------:R-:W-:-:S13]  /*0960*/  ISETP.GT.U32.AND P0, PT, R0, R9, PT ;  /* 0x000000090000720c */ /* 0x000fda0003f04070 */
[----:B------:R-:W-:Y:S05]  /*0970*/  @!P0 EXIT ;  /* 0x000000000000894d */ /* 0x000fea0003800000 */
[--C-:B------:R-:W-:Y:S01]  /*0980*/  IMAD.IADD R21, R0, 0x1, -R9.reuse ;  /* 0x0000000100157824 */ /* 0x100fe200078e0a09 */
[----:B------:R-:W-:Y:S01]  /*0990*/  BSSY B0, `(.L_x_114) ;  /* 0x0000059000007945 */ /* 0x000fe20003800000 */
[----:B------:R-:W-:-:S03]  /*09a0*/  IMAD.MOV.U32 R13, RZ, RZ, R9 ;  /* 0x000000ffff0d7224 */ /* 0x000fc600078e0009 */
[----:B------:R-:W-:-:S13]  /*09b0*/  LOP3.LUT P0, R21, R21, 0x3, RZ, 0xc0, !PT ;  /* 0x0000000315157812 */ /* 0x000fda000780c0ff */
[----:B------:R-:W-:Y:S05]  /*09c0*/  @!P0 BRA `(.L_x_115) ;  /* 0x0000055000008947 */ /* 0x000fea0003800000 */
[----:B------:R-:W-:-:S04]  /*09d0*/  MOV R4, c[0x0][0xec8] ;  /* 0x0003b20000047a02 */ /* 0x000fc80000000f00 */
[----:B------:R-:W-:-:S04]  /*09e0*/  ISETP.NE.AND P0, PT, R4, 0x3, PT ;  /* 0x000000030400780c */ /* 0x000fc80003f05270 */
[C---:B--2---:R-:W-:Y:S02]  /*09f0*/  SEL R8, R3.reuse, c[0x0][0xeb4], !P0 ;  /* 0x0003ad0003087a07 */ /* 0x044fe40004000000 */
[C---:B------:R-:W-:Y:S02]  /*0a00*/  ISETP.NE.AND P0, PT, R4.reuse, 0x2, PT ;  /* 0x000000020400780c */ /* 0x040fe40003f05270 */
[----:B------:R-:W0:Y:S01]  /*0a10*/  I2F.U32.RP R6, R8 ;  /* 0x0000000800067306 */ /* 0x000e220000209000 */
        /* <DEDUP_REMOVED lines=23> */
[----:B--2---:R-:W-:Y:S02]  /*0b90*/  IMAD R7, R19, R13, RZ ;  /* 0x0000000d13077224 */ /* 0x004fe400078e02ff */
[----:B----4-:R-:W-:Y:S02]  /*0ba0*/  IMAD.MOV.U32 R16, RZ, RZ, RZ ;  /* 0x000000ffff107224 */ /* 0x010fe400078e00ff */
[----:B------:R-:W-:Y:S01]  /*0bb0*/  IMAD.HI.U32 R12, R13, R7, R12 ;  /* 0x000000070d0c7227 */ /* 0x000fe200078e000c */
[----:B0-----:R-:W-:-:S03]  /*0bc0*/  HFMA2.MMA R4, -RZ, RZ, 0, 0 ;  /* 0x00000000ff047435 */ /* 0x001fc600000001ff */
[----:B-----5:R-:W-:Y:S02]  /*0bd0*/  IMAD R19, R23, R17, RZ ;  /* 0x0000001117137224 */ /* 0x020fe400078e02ff */
[----:B------:R-:W-:Y:S02]  /*0be0*/  IMAD.MOV.U32 R13, RZ, RZ, R9 ;  /* 0x000000ffff0d7224 */ /* 0x000fe400078e0009 */
[----:B------:R-:W-:Y:S01]  /*0bf0*/  IMAD.HI.U32 R16, R17, R19, R16 ;  /* 0x0000001311107227 */ /* 0x000fe200078e0010 */
[----:B------:R-:W-:-:S03]  /*0c00*/  LOP3.LUT R19, RZ, R8, RZ, 0x33, !PT ;  /* 0x00000008ff137212 */ /* 0x000fc600078e33ff */
[----:B---3--:R-:W-:-:S04]  /*0c10*/  IMAD R17, R25, R5, RZ ;  /* 0x0000000519117224 */ /* 0x008fc800078e02ff */
[----:B------:R-:W-:-:S04]  /*0c20*/  IMAD.HI.U32 R17, R5, R17, R4 ;  /* 0x0000001105117227 */ /* 0x000fc800078e0004 */
.L_x_116:
[----:B0-----:R-:W-:-:S06]  /*0c30*/  IMAD.WIDE.U32 R6, R13, 0x8, R14 ;  /* 0x000000080d067825 */ /* 0x001fcc00078e000e */
[----:B------:R-:W2:Y:S01]  /*0c40*/  LDG.E.64 R6, [R6.64] ;  /* 0x0000000406067981 */ /* 0x000ea2000c1e1b00 */
[----:B------:R-:W-:Y:S01]  /*0c50*/  IMAD.HI.U32 R4, R12, R13, RZ ;  /* 0x0000000d0c047227 */ /* 0x000fe200078e00ff */
[----:B------:R-:W-:-:S03]  /*0c60*/  IADD3 R21, R21, -0x1, RZ ;  /* 0xffffffff15157810 */ /* 0x000fc60007ffe0ff */
        /* <DEDUP_REMOVED lines=22> */
[----:B------:R-:W-:Y:S01]  /*0dd0*/  IMAD R24, R10, R24, R5 ;  /* 0x000000180a187224 */ /* 0x000fe200078e0205 */
[----:B------:R-:W-:Y:S01]  /*0de0*/  IADD3 R13, R13, 0x1, RZ ;  /* 0x000000010d0d7810 */ /* 0x000fe20007ffe0ff */
[----:B------:R-:W-:Y:S02]  /*0df0*/  IMAD R23, R23, c[0x0][0xec4], RZ ;  /* 0x0003b10017177a24 */ /* 0x000fe400078e02ff */
[----:B------:R-:W-:Y:S02]  /*0e00*/  IMAD R22, R11, R22, R4 ;  /* 0x000000160b167224 */ /* 0x000fe400078e0204 */
[----:B------:R-:W-:-:S03]  /*0e10*/  IMAD R23, R24, c[0x0][0xec0], R23 ;  /* 0x0003b00018177a24 */ /* 0x000fc600078e0217 */
[----:B------:R-:W-:-:S13]  /*0e20*/  ISETP.GE.U32.AND P3, PT, R22, R11, PT ;  /* 0x0000000b1600720c */ /* 0x000fda0003f66070 */
[----:B------:R-:W-:Y:S01]  /*0e30*/  @P3 IMAD.IADD R22, R22, 0x1, -R11 ;  /* 0x0000000116163824 */ /* 0x000fe200078e0a0b */
[----:B------:R-:W-:Y:S02]  /*0e40*/  @P3 IADD3 R25, R25, 0x1, RZ ;  /* 0x0000000119193810 */ /* 0x000fe40007ffe0ff */
[----:B------:R-:W-:Y:S02]  /*0e50*/  ISETP.NE.AND P3, PT, R21, RZ, PT ;  /* 0x000000ff1500720c */ /* 0x000fe40003f65270 */
[----:B------:R-:W-:-:S13]  /*0e60*/  ISETP.GE.U32.AND P4, PT, R22, R11, PT ;  /* 0x0000000b1600720c */ /* 0x000fda0003f86070 */
[----:B------:R-:W-:-:S04]  /*0e70*/  @P4 IADD3 R25, R25, 0x1, RZ ;  /* 0x0000000119194810 */ /* 0x000fc80007ffe0ff */
[----:B------:R-:W-:-:S05]  /*0e80*/  SEL R22, R18, R25, !P2 ;  /* 0x0000001912167207 */ /* 0x000fca0005000000 */
[----:B------:R-:W-:-:S04]  /*0e90*/  IMAD.MOV R5, RZ, RZ, -R22 ;  /* 0x000000ffff057224 */ /* 0x000fc800078e0a16 */
[----:B------:R-:W-:Y:S02]  /*0ea0*/  IMAD R4, R11, R5, R4 ;  /* 0x000000050b047224 */ /* 0x000fe400078e0204 */
[----:B------:R-:W-:Y:S02]  /*0eb0*/  IMAD.MOV.U32 R5, RZ, RZ, 0x8 ;  /* 0x00000008ff057424 */ /* 0x000fe400078e00ff */
[----:B------:R-:W-:-:S04]  /*0ec0*/  IMAD R23, R4, c[0x0][0xebc], R23 ;  /* 0x0003af0004177a24 */ /* 0x000fc800078e0217 */
[----:B------:R-:W-:-:S04]  /*0ed0*/  IMAD R23, R22, c[0x0][0xeb8], R23 ;  /* 0x0003ae0016177a24 */ /* 0x000fc800078e0217 */
[----:B-1----:R-:W-:-:S04]  /*0ee0*/  IMAD R4, R2, c[0x0][0xecc], R23 ;  /* 0x0003b30002047a24 */ /* 0x002fc800078e0217 */
[----:B------:R-:W-:-:S05]  /*0ef0*/  IMAD.WIDE.U32 R4, R4, R5, c[0x0][0x160] ;  /* 0x0000580004047625 */ /* 0x000fca00078e0005 */
[----:B--2---:R0:W-:Y:S01]  /*0f00*/  STG.E.64 [R4.64], R6 ;  /* 0x0000000604007986 */ /* 0x0041e2000c101b04 */
[----:B------:R-:W-:Y:S05]  /*0f10*/  @P3 BRA `(.L_x_116) ;  /* 0xfffffd1000003947 */ /* 0x000fea000383ffff */
.L_x_115:
[----:B------:R-:W-:Y:S05]  /*0f20*/  BSYNC B0 ;  /* 0x0000000000007941 */ /* 0x000fea0003800000 */
.L_x_114:
[----:B0-----:R-:W-:-:S04]  /*0f30*/  LOP3.LUT R5, RZ, R9, RZ, 0x33, !PT ;  /* 0x00000009ff057212 */ /* 0x001fc800078e33ff */
[----:B------:R-:W-:-:S04]  /*0f40*/  IADD3 R5, R0, R5, RZ ;  /* 0x0000000500057210 */ /* 0x000fc80007ffe0ff */
[----:B------:R-:W-:-:S13]  /*0f50*/  ISETP.GE.U32.AND P0, PT, R5, 0x3, PT ;  /* 0x000000030500780c */ /* 0x000fda0003f06070 */
[----:B------:R-:W-:Y:S05]  /*0f60*/  @!P0 EXIT ;  /* 0x000000000000894d */ /* 0x000fea0003800000 */
[----:B------:R-:W-:-:S05]  /*0f70*/  IMAD.MOV.U32 R6, RZ, RZ, c[0x0][0xec8] ;  /* 0x0003b200ff067624 */ /* 0x000fca00078e00ff */
[----:B------:R-:W-:-:S04]  /*0f80*/  ISETP.NE.AND P0, PT, R6, 0x3, PT ;  /* 0x000000030600780c */ /* 0x000fc80003f05270 */
[C---:B--2---:R-:W-:Y:S02]  /*0f90*/  SEL R4, R3.reuse, c[0x0][0xeb4], !P0 ;  /* 0x0003ad0003047a07 */ /* 0x044fe40004000000 */
[C---:B------:R-:W-:Y:S02]  /*0fa0*/  ISETP.NE.AND P0, PT, R6.reuse, 0x2, PT ;  /* 0x000000020600780c */ /* 0x040fe40003f05270 */
        /* <DEDUP_REMOVED lines=13> */
[----:B0-----:R-:W-:-:S07]  /*1080*/  IADD3 R8, R7, 0xffffffe, RZ ;  /* 0x0ffffffe07087810 */ /* 0x001fce0007ffe0ff */
[----:B------:R0:W5:Y:S01]  /*1090*/  F2I.FTZ.U32.TRUNC.NTZ R9, R8 ;  /* 0x0000000800097305 */ /* 0x000162000021f000 */
[----:B--2---:R-:W-:Y:S01]  /*10a0*/  IADD3 R10, R12, 0xffffffe, RZ ;  /* 0x0ffffffe0c0a7810 */ /* 0x004fe20007ffe0ff */
[----:B------:R-:W-:Y:S01]  /*10b0*/  IMAD.MOV R12, RZ, RZ, -R6 ;  /* 0x000000ffff0c7224 */ /* 0x000fe200078e0a06 */
[----:B----4-:R-:W-:-:S05]  /*10c0*/  IADD3 R16, R3, 0xffffffe, RZ ;  /* 0x0ffffffe03107810 */ /* 0x010fca0007ffe0ff */
[----:B------:R2:W4:Y:S01]  /*10d0*/  F2I.FTZ.U32.TRUNC.NTZ R11, R10 ;  /* 0x0000000a000b7305 */ /* 0x000522000021f000 */
[----:B0-----:R-:W-:Y:S01]  /*10e0*/  IMAD.MOV.U32 R8, RZ, RZ, RZ ;  /* 0x000000ffff087224 */ /* 0x001fe200078e00ff */
[----:B------:R-:W-:Y:S01]  /*10f0*/  IADD3 R3, RZ, -R5, RZ ;  /* 0x80000005ff037210 */ /* 0x000fe20007ffe0ff */
[----:B-----5:R-:W-:-:S05]  /*1100*/  IMAD R7, R19, R9, RZ ;  /* 0x0000000913077224 */ /* 0x020fca00078e02ff */
[----:B------:R0:W5:Y:S01]  /*1110*/  F2I.FTZ.U32.TRUNC.NTZ R17, R16 ;  /* 0x0000001000117305 */ /* 0x000162000021f000 */
[----:B--2---:R-:W-:Y:S02]  /*1120*/  IMAD.MOV.U32 R10, RZ, RZ, RZ ;  /* 0x000000ffff0a7224 */ /* 0x004fe400078e00ff */
[----:B------:R-:W-:Y:S01]  /*1130*/  IMAD.HI.U32 R7, R9, R7, R8 ;  /* 0x0000000709077227 */ /* 0x000fe200078e0008 */
[----:B------:R-:W-:-:S03]  /*1140*/  MOV R9, R12 ;  /* 0x0000000c00097202 */ /* 0x000fc60000000f00 */
[----:B----4-:R-:W-:Y:S02]  /*1150*/  IMAD R3, R3, R11, RZ ;  /* 0x0000000b03037224 */ /* 0x010fe400078e02ff */
[----:B0-----:R-:W-:Y:S02]  /*1160*/  IMAD.MOV.U32 R16, RZ, RZ, RZ ;  /* 0x000000ffff107224 */ /* 0x001fe400078e00ff */
[----:B------:R-:W-:Y:S01]  /*1170*/  IMAD.HI.U32 R8, R11, R3, R10 ;  /* 0x000000030b087227 */ /* 0x000fe200078e000a */
[----:B------:R-:W-:Y:S02]  /*1180*/  LOP3.LUT R10, RZ, R4, RZ, 0x33, !PT ;  /* 0x00000004ff0a7212 */ /* 0x000fe400078e33ff */
[----:B------:R-:W-:Y:S01]  /*1190*/  LOP3.LUT R11, RZ, R5, RZ, 0x33, !PT ;  /* 0x00000005ff0b7212 */ /* 0x000fe200078e33ff */
[----:B-----5:R-:W-:Y:S01]  /*11a0*/  IMAD R9, R9, R17, RZ ;  /* 0x0000001109097224 */ /* 0x020fe200078e02ff */
[----:B------:R-:W-:-:S03]  /*11b0*/  LOP3.LUT R3, RZ, R6, RZ, 0x33, !PT ;  /* 0x00000006ff037212 */ /* 0x000fc600078e33ff */
[----:B------:R-:W-:-:S04]  /*11c0*/  IMAD.HI.U32 R9, R17, R9, R16 ;  /* 0x0000000911097227 */ /* 0x000fc800078e0010 */
.L_x_117:
[----:B0--3--:R-:W-:-:S06]  /*11d0*/  IMAD.WIDE.U32 R16, R13, 0x8, R14 ;  /* 0x000000080d107825 */ /* 0x009fcc00078e000e */
[----:B------:R-:W2:Y:S01]  /*11e0*/  LDG.E.64 R16, [R16.64] ;  /* 0x0000000410107981 */ /* 0x000ea2000c1e1b00 */
[----:B------:R-:W-:Y:S01]  /*11f0*/  IMAD.HI.U32 R19, R7, R13, RZ ;  /* 0x0000000d07137227 */ /* 0x000fe200078e00ff */
[----:B------:R-:W-:-:S04]  /*1200*/  IADD3 R23, R13, 0x1, RZ ;  /* 0x000000010d177810 */ /* 0x000fc80007ffe0ff */
        /* <DEDUP_REMOVED lines=28> */
[----:B------:R-:W-:-:S04]  /*13d0*/  IMAD R21, R5, R20, R12 ;  /* 0x0000001405157224 */ /* 0x000fc800078e020c */
[----:B------:R-:W-:-:S08]  /*13e0*/  IMAD R18, R21, c[0x0][0xec0], R18 ;  /* 0x0003b00015127a24 */ /* 0x000fd000078e0212 */
[----:B------:R-:W-:-:S04]  /*13f0*/  @P4 IADD3 R22, R22, 0x1, RZ ;  /* 0x0000000116164810 */ /* 0x000fc80007ffe0ff */
[----:B------:R-:W-:-:S05]  /*1400*/  SEL R22, R3, R22, !P2 ;  /* 0x0000001603167207 */ /* 0x000fca0005000000 */
[----:B------:R-:W-:-:S04]  /*1410*/  IMAD.MOV R12, RZ, RZ, -R22 ;  /* 0x000000ffff0c7224 */ /* 0x000fc800078e0a16 */
[----:B------:R-:W-:Y:S01]  /*1420*/  IMAD R19, R6, R12, R19 ;  /* 0x0000000c06137224 */ /* 0x000fe200078e0213 */
[----:B------:R-:W-:-:S03]  /*1430*/  HFMA2.MMA R12, -RZ, RZ, 0, 4.76837158203125e-07 ;  /* 0x00000008ff0c7435 */ /* 0x000fc600000001ff */
[----:B------:R-:W-:-:S04]  /*1440*/  IMAD R19, R19, c[0x0][0xebc], R18 ;  /* 0x0003af0013137a24 */ /* 0x000fc800078e0212 */
[----:B------:R-:W-:-:S04]  /*1450*/  IMAD R19, R22, c[0x0][0xeb8], R19 ;  /* 0x0003ae0016137a24 */ /* 0x000fc800078e0213 */
[----:B-1----:R-:W-:-:S04]  /*1460*/  IMAD R19, R2, c[0x0][0xecc], R19 ;  /* 0x0003b30002137a24 */ /* 0x002fc800078e0213 */
        /* <DEDUP_REMOVED lines=13> */
[----:B0-----:R-:W-:-:S05]  /*1540*/  IMAD.HI.U32 R16, R8, R22, RZ ;  /* 0x0000001608107227 */ /* 0x001fca00078e00ff */
        /* <DEDUP_REMOVED lines=20> */
[----:B------:R-:W-:Y:S01]  /*1690*/  IMAD R22, R22, c[0x0][0xec0], R23 ;  /* 0x0003b00016167a24 */ /* 0x000fe200078e0217 */
[----:B------:R-:W-:-:S03]  /*16a0*/  IADD3 R23, R13, 0x2, RZ ;  /* 0x000000020d177810 */ /* 0x000fc60007ffe0ff */
[----:B------:R-:W-:-:S04]  /*16b0*/  @P4 IADD3 R16, R16, 0x1, RZ ;  /* 0x0000000110104810 */ /* 0x000fc80007ffe0ff */
[----:B------:R-:W-:-:S04]  /*16c0*/  SEL R16, R3, R16, !P2 ;  /* 0x0000001003107207 */ /* 0x000fc80005000000 */
[----:B------:R-:W-:-:S05]  /*16d0*/  IADD3 R20, -R16, RZ, RZ ;  /* 0x000000ff10147210 */ /* 0x000fca0007ffe1ff */
        /* <DEDUP_REMOVED lines=80> */
[----:B------:R-:W-:Y:S01]  /*1be0*/  IMAD.MOV R21, RZ, RZ, -R17 ;  /* 0x000000ffff157224 */ /* 0x000fe200078e0a11 */
[----:B------:R-:W-:-:S03]  /*1bf0*/  ISETP.GE.U32.AND P3, PT, R13, R0, PT ;  /* 0x000000000d00720c */ /* 0x000fc60003f66070 */
[----:B------:R-:W-:-:S04]  /*1c00*/  IMAD R22, R5, R21, R22 ;  /* 0x0000001505167224 */ /* 0x000fc800078e0216 */
[----:B------:R-:W-:-:S04]  /*1c10*/  IMAD R22, R22, c[0x0][0xec0], R23 ;  /* 0x0003b00016167a24 */ /* 0x000fc800078e0217 */
        /* <DEDUP_REMOVED lines=11> */
.L_x_118:
        /* <DEDUP_REMOVED lines=11> */
.L_x_979:


//--------------------- .text._ZN2at6native40_GLOBAL__N__2351210d_8_Shape_cu_49f7391c30CatArrayBatchedCopy_vectorizedINS1_10OpaqueTypeILj8EEEjLi4ELi64ELi64ELi16ELi2EEEvPcNS1_25CatArrInputTensorMetadataIT_T0_XT2_EXT3_EEENS1_16TensorSizeStrideIS8_Lj4EEEiS8_ --------------------------
	.section	.text._ZN2at6native40_GLOBAL__N__2351210d_8_Shape_cu_49f7391c30CatArrayBatchedCopy_vectorizedINS1_10OpaqueTypeILj8EEEjLi4ELi64ELi64ELi16ELi2EEEvPcNS1_25CatArrInputTensorMetadataIT_T0_XT2_EXT3_EEENS1_16TensorSizeStrideIS8_Lj4EEEiS8_,"ax",@progbits
	.sectioninfo	@"SHI_REGISTERS=26"
	.align	128
.text._ZN2at6native40_GLOBAL__N__2351210d_8_Shape_cu_49f7391c30CatArrayBatchedCopy_vectorizedINS1_10OpaqueTypeILj8EEEjLi4ELi64ELi64ELi16ELi2EEEvPcNS1_25CatArrInputTensorMetadataIT_T0_XT2_EXT3_EEENS1_16TensorSizeStrideIS8_Lj4EEEiS8_:
        .type           _ZN2at6native40_GLOBAL__N__2351210d_8_Shape_cu_49f7391c30CatArrayBatchedCopy_vectorizedINS1_10OpaqueTypeILj8EEEjLi4ELi64ELi64ELi16ELi2EEEvPcNS1_25CatArrInputTensorMetadataIT_T0_XT2_EXT3_EEENS1_16TensorSizeStrideIS8_Lj4EEEiS8_,@function
        .size           _ZN2at6native40_GLOBAL__N__2351210d_8_Shape_cu_49f7391c30CatArrayBatchedCopy_vectorizedINS1_10OpaqueTypeILj8EEEjLi4ELi64ELi64ELi16ELi2EEEvPcNS1_25CatArrInputTensorMetadataIT_T0_XT2_EXT3_EEENS1_16TensorSizeStrideIS8_Lj4EEEiS8_,(.L_x_980 - _ZN2at6native40_GLOBAL__N__2351210d_8_Shape_cu_49f7391c30CatArrayBatchedCopy_vectorizedINS1_10OpaqueTypeILj8EEEjLi4ELi64ELi64ELi16ELi2EEEvPcNS1_25CatArrInputTensorMetadataIT_T0_XT2_EXT3_EEENS1_16TensorSizeStrideIS8_Lj4EEEiS8_)
        .other          _ZN2at6native40_GLOBAL__N__2351210d_8_Shape_cu_49f7391c30CatArrayBatchedCopy_vectorizedINS1_10OpaqueTypeILj8EEEjLi4ELi64ELi64ELi16ELi2EEEvPcNS1_25CatArrInputTensorMetadataIT_T0_XT2_EXT3_EEENS1_16TensorSizeStrideIS8_Lj4EEEiS8_,@"STO_CUDA_ENTRY STV_DEFAULT"
_ZN2at6native40_GLOBAL__N__2351210d_8_Shape_cu_49f7391c30CatArrayBatchedCopy_vectorizedINS1_10OpaqueTypeILj8EEEjLi4ELi64ELi64ELi16ELi2EEEvPcNS1_25CatArrInputTensorMetadataIT_T0_XT2_EXT3_EEENS1_16TensorSizeStrideIS8_Lj4EEEiS8_:
[----:B------:R-:W-:Y:S02]  /*0000*/  IMAD.MOV.U32 R1, RZ, RZ, c[0x0][0x28] ;  /* 0x00000a00ff017624 */ /* 0x000fe400078e00ff */
[----:B------:R-:W0:Y:S01]  /*0010*/  S2R R2, SR_CTAID.Y ;  /* 0x0000000000027919 */ /* 0x000e220000002600 */
[----:B------:R-:W-:-:S03]  /*0020*/  IMAD.MOV.U32 R3, RZ, RZ, 0x4 ;  /* 0x00000004ff037424 */ /* 0x000fc600078e00ff */
[----:B------:R-:W1:Y:S04]  /*0030*/  S2R R5, SR_CTAID.X ;  /* 0x0000000000057919 */ /* 0x000e680000002500 */
[----:B------:R-:W1:Y:S01]  /*0040*/  S2R R6, SR_TID.X ;  /* 0x0000000000067919 */ /* 0x000e620000002100 */
[----:B0-----:R-:W-:-:S04]  /*0050*/  IMAD R4, R2, R3, c[0x2][0x0] ;  /* 0x0080000002047624 */ /* 0x001fc800078e0203 */
[----:B------:R-:W0:Y:S01]  /*0060*/  LDC R0, c[0x0][R4+0x560] ;  /* 0x0001580004007b82 */ /* 0x000e220000000800 */
[----:B-1----:R-:W-:Y:S01]  /*0070*/  IMAD R5, R5, c[0x0][0x0], R6 ;  /* 0x0000000005057a24 */ /* 0x002fe200078e0206 */
[----:B0-----:R-:W-:-:S04]  /*0080*/  SHF.R.U32.HI R0, RZ, 0x1, R0 ;  /* 0x00000001ff007819 */ /* 0x001fc80000011600 */
[----:B------:R-:W-:-:S13]  /*0090*/  ISETP.GE.U32.AND P0, PT, R5, R0, PT ;  /* 0x000000000500720c */ /* 0x000fda0003f06070 */
        /* <DEDUP_REMOVED lines=8> */
[----:B------:R-:W-:Y:S01]  /*0120*/  SHF.R.U32.HI R3, RZ, 0x1, R3 ;  /* 0x00000001ff037819 */ /* 0x000fe20000011603 */
[----:B0-----:R-:W-:-:S03]  /*0130*/  IMAD R4, R4, c[0x0][0xecc], RZ ;  /* 0x0003b30004047a24 */ /* 0x001fc600078e02ff */
[C---:B------:R-:W-:Y:S02]  /*0140*/  SEL R10, R3.reuse, c[0x0][0xeb4], !P0 ;  /* 0x0003ad00030a7a07 */ /* 0x040fe40004000000 */
[C---:B------:R-:W-:Y:S02]  /*0150*/  ISETP.NE.AND P0, PT, R6.reuse, 0x2, PT ;  /* 0x000000020600780c */ /* 0x040fe40003f05270 */
[----:B------:R-:W0:Y:S01]  /*0160*/  I2F.U32.RP R8, R10 ;  /* 0x0000000a00087306 */ /* 0x000e220000209000 */
[----:B------:R-:W-:Y:S02]  /*0170*/  IADD3 R13, RZ, -R10, RZ ;  /* 0x8000000aff0d7210 */ /* 0x000fe40007ffe0ff */
[----:B------:R-:W-:Y:S02]  /*0180*/  SEL R11, R3, c[0x0][0xeb0], !P0 ;  /* 0x0003ac00030b7a07 */ /* 0x000fe40004000000 */
[----:B------:R-:W-:Y:S02]  /*0190*/  ISETP.NE.AND P0, PT, R6, 0x1, PT ;  /* 0x000000010600780c */ /* 0x000fe40003f05270 */
[----:B------:R-:W-:Y:S01]  /*01a0*/  ISETP.NE.U32.AND P1, PT, R11, RZ, PT ;  /* 0x000000ff0b00720c */ /* 0x000fe20003f25070 */
[----:B------:R-:W1:Y:S01]  /*01b0*/  I2F.U32.RP R9, R11 ;  /* 0x0000000b00097306 */ /* 0x000e620000209000 */
[----:B------:R-:W-:Y:S01]  /*01c0*/  SEL R12, R3, c[0x0][0xeac], !P0 ;  /* 0x0003ab00030c7a07 */ /* 0x000fe20004000000 */
[----:B------:R-:W-:Y:S01]  /*01d0*/  IMAD.MOV R17, RZ, RZ, -R11 ;  /* 0x000000ffff117224 */ /* 0x000fe200078e0a0b */
[----:B------:R-:W-:-:S02]  /*01e0*/  ISETP.NE.U32.AND P0, PT, R10, RZ, PT ;  /* 0x000000ff0a00720c */ /* 0x000fc40003f05070 */
[----:B------:R-:W-:Y:S02]  /*01f0*/  ISETP.NE.U32.AND P2, PT, R12, RZ, PT ;  /* 0x000000ff0c00720c */ /* 0x000fe40003f45070 */
[----:B------:R-:W-:Y:S01]  /*0200*/  SHF.R.U32.HI R18, RZ, 0x1, R4 ;  /* 0x00000001ff127819 */ /* 0x000fe20000011604 */
[----:B------:R-:W2:Y:S01]  /*0210*/  I2F.U32.RP R3, R12 ;  /* 0x0000000c00037306 */ /* 0x000ea20000209000 */
[----:B------:R-:W-:Y:S02]  /*0220*/  LOP3.LUT R19, RZ, R10, RZ, 0x33, !PT ;  /* 0x0000000aff137212 */ /* 0x000fe400078e33ff */
[----:B------:R-:W-:-:S05]  /*0230*/  LOP3.LUT R20, RZ, R11, RZ, 0x33, !PT ;  /* 0x0000000bff147212 */ /* 0x000fca00078e33ff */
[----:B0-----:R-:W0:Y:S08]  /*0240*/  MUFU.RCP R8, R8 ;  /* 0x0000000800087308 */ /* 0x001e300000001000 */
[----:B-1----:R-:W1:Y:S08]  /*0250*/  MUFU.RCP R9, R9 ;  /* 0x0000000900097308 */ /* 0x002e700000001000 */
[----:B--2---:R-:W2:Y:S01]  /*0260*/  MUFU.RCP R3, R3 ;  /* 0x0000000300037308 */ /* 0x004ea20000001000 */
[----:B0-----:R-:W-:Y:S01]  /*0270*/  IADD3 R6, R8, 0xffffffe, RZ ;  /* 0x0ffffffe08067810 */ /* 0x001fe20007ffe0ff */
[----:B------:R-:W-:-:S06]  /*0280*/  IMAD.MOV R8, RZ, RZ, -R12 ;  /* 0x000000ffff087224 */ /* 0x000fcc00078e0a0c */
[----:B------:R0:W3:Y:S01]  /*0290*/  F2I.FTZ.U32.TRUNC.NTZ R7, R6 ;  /* 0x0000000600077305 */ /* 0x0000e2000021f000 */
[----:B-1----:R-:W-:-:S07]  /*02a0*/  IADD3 R14, R9, 0xffffffe, RZ ;  /* 0x0ffffffe090e7810 */ /* 0x002fce0007ffe0ff */
[----:B------:R1:W4:Y:S01]  /*02b0*/  F2I.FTZ.U32.TRUNC.NTZ R15, R14 ;  /* 0x0000000e000f7305 */ /* 0x000322000021f000 */
[----:B--2---:R-:W-:Y:S01]  /*02c0*/  IADD3 R16, R3, 0xffffffe, RZ ;  /* 0x0ffffffe03107810 */ /* 0x004fe20007ffe0ff */
[----:B0-----:R-:W-:Y:S01]  /*02d0*/  HFMA2.MMA R6, -RZ, RZ, 0, 0 ;  /* 0x00000000ff067435 */ /* 0x001fe200000001ff */
[----:B------:R-:W0:Y:S05]  /*02e0*/  LDC.64 R2, c[0x0][R2+0x168] ;  /* 0x00005a0002027b82 */ /* 0x000e2a0000000a00 */
[----:B------:R2:W5:Y:S01]  /*02f0*/  F2I.FTZ.U32.TRUNC.NTZ R9, R16 ;  /* 0x0000001000097305 */ /* 0x000562000021f000 */
[----:B---3--:R-:W-:Y:S02]  /*0300*/  IMAD R13, R13, R7, RZ ;  /* 0x000000070d0d7224 */ /* 0x008fe400078e02ff */
[----:B-1----:R-:W-:-:S02]  /*0310*/  IMAD.MOV.U32 R14, RZ, RZ, RZ ;  /* 0x000000ffff0e7224 */ /* 0x002fc400078e00ff */
[----:B------:R-:W-:-:S04]  /*0320*/  IMAD.HI.U32 R13, R7, R13, R6 ;  /* 0x0000000d070d7227 */ /* 0x000fc800078e0006 */
[----:B----4-:R-:W-:Y:S01]  /*0330*/  IMAD R17, R17, R15, RZ ;  /* 0x0000000f11117224 */ /* 0x010fe200078e02ff */
[----:B--2---:R-:W-:Y:S01]  /*0340*/  LOP3.LUT R16, RZ, R12, RZ, 0x33, !PT ;  /* 0x0000000cff107212 */ /* 0x004fe200078e33ff */
[----:B------:R-:W-:Y:S02]  /*0350*/  IMAD.MOV.U32 R7, RZ, RZ, R8 ;  /* 0x000000ffff077224 */ /* 0x000fe400078e0008 */
[----:B------:R-:W-:Y:S01]  /*0360*/  IMAD.HI.U32 R14, R15, R17, R14 ;  /* 0x000000110f0e7227 */ /* 0x000fe200078e000e */
[----:B------:R-:W-:-:S03]  /*0370*/  MOV R17, R5 ;  /* 0x0000000500117202 */ /* 0x000fc60000000f00 */
[----:B-----5:R-:W-:Y:S02]  /*0380*/  IMAD R15, R7, R9, RZ ;  /* 0x00000009070f7224 */ /* 0x020fe400078e02ff */
[----:B------:R-:W-:-:S04]  /*0390*/  IMAD.MOV.U32 R8, RZ, RZ, RZ ;  /* 0x000000ffff087224 */ /* 0x000fc800078e00ff */
[----:B0-----:R-:W-:-:S04]  /*03a0*/  IMAD.HI.U32 R15, R9, R15, R8 ;  /* 0x0000000f090f7227 */ /* 0x001fc800078e0008 */
.L_x_119:
        /* <DEDUP_REMOVED lines=34> */
[----:B------:R-:W-:-:S05]  /*05d0*/  SEL R23, R16, R23, !P2 ;  /* 0x0000001710177207 */ /* 0x000fca0005000000 */
[----:B------:R-:W-:-:S04]  /*05e0*/  IMAD.MOV R22, RZ, RZ, -R23 ;  /* 0x000000ffff167224 */ /* 0x000fc800078e0a17 */
[----:B------:R-:W-:-:S04]  /*05f0*/  IMAD R9, R12, R22, R9 ;  /* 0x000000160c097224 */ /* 0x000fc800078e0209 */
[----:B------:R-:W-:-:S04]  /*0600*/  IMAD R8, R9, c[0x0][0xebc], R8 ;  /* 0x0003af0009087a24 */ /* 0x000fc800078e0208 */
        /* <DEDUP_REMOVED lines=11> */
.L_x_120:
        /* <DEDUP_REMOVED lines=12> */
.L_x_980:


//--------------------- .text._ZN2at6native40_GLOBAL__N__2351210d_8_Shape_cu_49f7391c19CatArrayBatchedCopyINS1_10OpaqueTypeILj8EEEjLi3ELi64ELi64EEEvPT_NS1_25CatArrInputTensorMetadataIS5_T0_XT2_EXT3_EEENS1_16TensorSizeStrideIS8_Lj4EEEiS8_ --------------------------
	.section	.text._ZN2at6native40_GLOBAL__N__2351210d_8_Shape_cu_49f7391c19CatArrayBatchedCopyINS1_10OpaqueTypeILj8EEEjLi3ELi64ELi64EEEvPT_NS1_25CatArrInputTensorMetadataIS5_T0_XT2_EXT3_EEENS1_16TensorSizeStrideIS8_Lj4EEEiS8_,"ax",@progbits
	.sectioninfo	@"SHI_REGISTERS=29"
	.align	128
.text._ZN2at6native40_GLOBAL__N__2351210d_8_Shape_cu_49f7391c19CatArrayBatchedCopyINS1_10OpaqueTypeILj8EEEjLi3ELi64ELi64EEEvPT_NS1_25CatArrInputTensorMetadataIS5_T0_XT2_EXT3_EEENS1_16TensorSizeStrideIS8_Lj4EEEiS8_:
        .type           _ZN2at6native40_GLOBAL__N__2351210d_8_Shape_cu_49f7391c19CatArrayBatchedCopyINS1_10OpaqueTypeILj8EEEjLi3ELi64ELi64EEEvPT_NS1_25CatArrInputTensorMetadataIS5_T0_XT2_EXT3_EEENS1_16TensorSizeStrideIS8_Lj4EEEiS8_,@function
        .size           _ZN2at6native40_GLOBAL__N__2351210d_8_Shape_cu_49f7391c19CatArrayBatchedCopyINS1_10OpaqueTypeILj8EEEjLi3ELi64ELi64EEEvPT_NS1_25CatArrInputTensorMetadataIS5_T0_XT2_EXT3_EEENS1_16TensorSizeStrideIS8_Lj4EEEiS8_,(.L_x_981 - _ZN2at6native40_GLOBAL__N__2351210d_8_Shape_cu_49f7391c19CatArrayBatchedCopyINS1_10OpaqueTypeILj8EEEjLi3ELi64ELi64EEEvPT_NS1_25CatArrInputTensorMetadataIS5_T0_XT2_EXT3_EEENS1_16TensorSizeStrideIS8_Lj4EEEiS8_)
        .other          _ZN2at6native40_GLOBAL__N__2351210d_8_Shape_cu_49f7391c19CatArrayBatchedCopyINS1_10OpaqueTypeILj8EEEjLi3ELi64ELi64EEEvPT_NS1_25CatArrInputTensorMetadataIS5_T0_XT2_EXT3_EEENS1_16TensorSizeStrideIS8_Lj4EEEiS8_,@"STO_CUDA_ENTRY STV_DEFAULT"
_ZN2at6native40_GLOBAL__N__2351210d_8_Shape_cu_49f7391c19CatArrayBatchedCopyINS1_10OpaqueTypeILj8EEEjLi3ELi64ELi64EEEvPT_NS1_25CatArrInputTensorMetadataIS5_T0_XT2_EXT3_EEENS1_16TensorSizeStrideIS8_Lj4EEEiS8_:
        /* <DEDUP_REMOVED lines=16> */
[----:B------:R-:W-:-:S07]  /*0100*/  ISETP.NE.AND P1, PT, R5, 0x1, PT ;  /* 0x000000010500780c */ /* 0x000fce0003f25270 */
[----:B------:R2:W3:Y:S08]  /*0110*/  LDC R15, c[0x0][R0+0x360] ;  /* 0x0000d800000f7b82 */ /* 0x0004f00000000800 */
[----:B------:R-:W4:Y:S01]  /*0120*/  LDC.64 R2, c[0x0][R2+0x168] ;  /* 0x00005a0002027b82 */ /* 0x000f220000000a00 */
[----:B0-----:R-:W-:Y:S01]  /*0130*/  ISETP.NE.AND P2, PT, R6, RZ, PT ;  /* 0x000000ff0600720c */ /* 0x001fe20003f45270 */
[----:B------:R-:W-:Y:S01]  /*0140*/  IMAD.SHL.U32 R6, R4, 0x20, RZ ;  /* 0x0000002004067824 */ /* 0x000fe200078e00ff */
        /* <DEDUP_REMOVED lines=13> */
[----:B-1----:R-:W-:Y:S02]  /*0220*/  IADD3 R4, R0, 0xffffffe, RZ ;  /* 0x0ffffffe00047810 */ /* 0x002fe40007ffe0ff */
[----:B------:R-:W-:-:S05]  /*0230*/  LOP3.LUT R0, RZ, R12, RZ, 0x33, !PT ;  /* 0x0000000cff007212 */ /* 0x000fca00078e33ff */
[----:B------:R1:W5:Y:S01]  /*0240*/  F2I.FTZ.U32.TRUNC.NTZ R5, R4 ;  /* 0x0000000400057305 */ /* 0x000362000021f000 */
[----:B0-----:R-:W-:Y:S01]  /*0250*/  HFMA2.MMA R8, -RZ, RZ, 0, 0 ;  /* 0x00000000ff087435 */ /* 0x001fe200000001ff */
[----:B--2---:R-:W-:Y:S02]  /*0260*/  IMAD R11, R11, R9, RZ ;  /* 0x000000090b0b7224 */ /* 0x004fe400078e02ff */
[----:B-1----:R-:W-:-:S07]  /*0270*/  IMAD.MOV.U32 R4, RZ, RZ, RZ ;  /* 0x000000ffff047224 */ /* 0x002fce00078e00ff */
[----:B------:R-:W-:Y:S01]  /*0280*/  IMAD.HI.U32 R6, R9, R11, R8 ;  /* 0x0000000b09067227 */ /* 0x000fe200078e0008 */
[----:B------:R-:W-:-:S03]  /*0290*/  LOP3.LUT R8, RZ, R13, RZ, 0x33, !PT ;  /* 0x0000000dff087212 */ /* 0x000fc600078e33ff */
[----:B-----5:R-:W-:-:S04]  /*02a0*/  IMAD R7, R7, R5, RZ ;  /* 0x0000000507077224 */ /* 0x020fc800078e02ff */
[----:B------:R-:W-:-:S04]  /*02b0*/  IMAD.HI.U32 R7, R5, R7, R4 ;  /* 0x0000000705077227 */ /* 0x000fc800078e0004 */
.L_x_122:
[----:B0---4-:R-:W-:-:S06]  /*02c0*/  IMAD.WIDE.U32 R4, R14, 0x8, R2 ;  /* 0x000000080e047825 */ /* 0x011fcc00078e0002 */
        /* <DEDUP_REMOVED lines=25> */
[----:B------:R-:W-:Y:S02]  /*0460*/  IMAD.MOV.U32 R9, RZ, RZ, c[0x0][0xc] ;  /* 0x00000300ff097624 */ /* 0x000fe400078e00ff */
[----:B------:R-:W-:Y:S02]  /*0470*/  IMAD R10, R11, c[0x0][0xeb8], R10 ;  /* 0x0003ae000b0a7a24 */ /* 0x000fe400078e020a */
[----:B------:R-:W-:Y:S02]  /*0480*/  IMAD.MOV.U32 R11, RZ, RZ, 0x8 ;  /* 0x00000008ff0b7424 */ /* 0x000fe400078e00ff */
[----:B---3--:R-:W-:Y:S02]  /*0490*/  IMAD R10, R15, c[0x0][0xecc], R10 ;  /* 0x0003b3000f0a7a24 */ /* 0x008fe400078e020a */
[----:B------:R-:W-:-:S02]  /*04a0*/  IMAD R14, R9, c[0x0][0x0], R14 ;  /* 0x00000000090e7a24 */ /* 0x000fc400078e020e */
[----:B------:R-:W-:-:S03]  /*04b0*/  IMAD.WIDE.U32 R10, R10, R11, c[0x0][0x160] ;  /* 0x000058000a0a7625 */ /* 0x000fc600078e000b */
[----:B------:R-:W-:Y:S02]  /*04c0*/  ISETP.GE.U32.AND P0, PT, R14, R19, PT ;  /* 0x000000130e00720c */ /* 0x000fe40003f06070 */
[----:B--2---:R0:W-:Y:S11]  /*04d0*/  STG.E.64 [R10.64], R4 ;  /* 0x000000040a007986 */ /* 0x0041f6000c101b04 */
[----:B------:R-:W-:Y:S05]  /*04e0*/  @!P0 BRA `(.L_x_122) ;  /* 0xfffffdd000008947 */ /* 0x000fea000383ffff */
[----:B------:R-:W-:Y:S05]  /*04f0*/  EXIT ;  /* 0x000000000000794d */ /* 0x000fea0003800000 */
.L_x_121:
[----:B--2---:R-:W0:Y:S01]  /*0500*/  LDC R0, c[0x0][R6+0x6b0] ;  /* 0x0001ac0006007b82 */ /* 0x004e220000000800 */
[----:B------:R-:W1:Y:S01]  /*0510*/  I2F.U32.RP R7, R13 ;  /* 0x0000000d00077306 */ /* 0x000e620000209000 */
[-C--:B------:R-:W-:Y:S01]  /*0520*/  IADD3 R23, RZ, -R13.reuse, RZ ;  /* 0x8000000dff177210 */ /* 0x080fe20007ffe0ff */
[----:B------:R-:W-:Y:S01]  /*0530*/  IMAD.MOV R25, RZ, RZ, -R12 ;  /* 0x000000ffff197224 */ /* 0x000fe200078e0a0c */
[----:B------:R-:W-:-:S05]  /*0540*/  LOP3.LUT R22, RZ, R13, RZ, 0x33, !PT ;  /* 0x0000000dff167212 */ /* 0x000fca00078e33ff */
[----:B------:R-:W2:Y:S08]  /*0550*/  I2F.U32.RP R16, R12 ;  /* 0x0000000c00107306 */ /* 0x000eb00000209000 */
[----:B-1----:R-:W1:Y:S01]  /*0560*/  MUFU.RCP R7, R7 ;  /* 0x0000000700077308 */ /* 0x002e620000001000 */
[----:B0-----:R-:W-:-:S07]  /*0570*/  SEL R11, R17, R0, !P0 ;  /* 0x00000000110b7207 */ /* 0x001fce0004000000 */
[----:B--2---:R-:W0:Y:S01]  /*0580*/  MUFU.RCP R16, R16 ;  /* 0x0000001000107308 */ /* 0x004e220000001000 */
[----:B------:R-:W2:Y:S01]  /*0590*/  @P1 LDC R17, c[0x0][R6+0x6ac] ;  /* 0x0001ab0006111b82 */ /* 0x000ea20000000800 */
[----:B------:R-:W-:Y:S02]  /*05a0*/  ISETP.NE.U32.AND P0, PT, R13, RZ, PT ;  /* 0x000000ff0d00720c */ /* 0x000fe40003f05070 */
[----:B------:R-:W-:Y:S02]  /*05b0*/  ISETP.NE.U32.AND P1, PT, R12, RZ, PT ;  /* 0x000000ff0c00720c */ /* 0x000fe40003f25070 */
[----:B------:R-:W-:Y:S02]  /*05c0*/  ISETP.NE.U32.AND P2, PT, R11, RZ, PT ;  /* 0x000000ff0b00720c */ /* 0x000fe40003f45070 */
[----:B------:R-:W5:Y:S01]  /*05d0*/  I2F.U32.RP R0, R11 ;  /* 0x0000000b00007306 */ /* 0x000f620000209000 */
[----:B-1----:R-:W-:Y:S02]  /*05e0*/  IADD3 R4, R7, 0xffffffe, RZ ;  /* 0x0ffffffe07047810 */ /* 0x002fe40007ffe0ff */
[----:B------:R-:W-:-:S05]  /*05f0*/  LOP3.LUT R24, RZ, R11, RZ, 0x33, !PT ;  /* 0x0000000bff187212 */ /* 0x000fca00078e33ff */
[----:B------:R1:W4:Y:S01]  /*0600*/  F2I.FTZ.U32.TRUNC.NTZ R5, R4 ;  /* 0x0000000400057305 */ /* 0x000322000021f000 */
[----:B0-----:R-:W-:-:S07]  /*0610*/  IADD3 R20, R16, 0xffffffe, RZ ;  /* 0x0ffffffe10147810 */ /* 0x001fce0007ffe0ff */
[----:B-----5:R-:W0:Y:S01]  /*0620*/  MUFU.RCP R0, R0 ;  /* 0x0000000000007308 */ /* 0x020e220000001000 */
[----:B-1----:R-:W-:Y:S01]  /*0630*/  IMAD.MOV.U32 R4, RZ, RZ, RZ ;  /* 0x000000ffff047224 */ /* 0x002fe200078e00ff */
[----:B--2---:R-:W-:-:S06]  /*0640*/  ISETP.NE.U32.AND P3, PT, R17, RZ, PT ;  /* 0x000000ff1100720c */ /* 0x004fcc0003f65070 */
[----:B------:R-:W1:Y:S01]  /*0650*/  I2F.U32.RP R10, R17 ;  /* 0x00000011000a7306 */ /* 0x000e620000209000 */
[----:B----4-:R-:W-:Y:S01]  /*0660*/  IMAD R23, R23, R5, RZ ;  /* 0x0000000517177224 */ /* 0x010fe200078e02ff */
[----:B0-----:R-:W-:-:S06]  /*0670*/  IADD3 R8, R0, 0xffffffe, RZ ;  /* 0x0ffffffe00087810 */ /* 0x001fcc0007ffe0ff */
[----:B------:R0:W2:Y:S01]  /*0680*/  F2I.FTZ.U32.TRUNC.NTZ R21, R20 ;  /* 0x0000001400157305 */ /* 0x0000a2000021f000 */
[----:B------:R-:W-:-:S07]  /*0690*/  IADD3 R0, RZ, -R11, RZ ;  /* 0x8000000bff007210 */ /* 0x000fce0007ffe0ff */
[----:B-1----:R-:W1:Y:S01]  /*06a0*/  MUFU.RCP R10, R10 ;  /* 0x0000000a000a7308 */ /* 0x002e620000001000 */
[----:B0-----:R-:W-:-:S07]  /*06b0*/  IMAD.MOV.U32 R20, RZ, RZ, RZ ;  /* 0x000000ffff147224 */ /* 0x001fce00078e00ff */
[----:B------:R0:W4:Y:S01]  /*06c0*/  F2I.FTZ.U32.TRUNC.NTZ R9, R8 ;  /* 0x0000000800097305 */ /* 0x000122000021f000 */
[----:B--2---:R-:W-:-:S04]  /*06d0*/  IMAD R25, R25, R21, RZ ;  /* 0x0000001519197224 */ /* 0x004fc800078e02ff */
[----:B------:R-:W-:Y:S01]  /*06e0*/  IMAD.HI.U32 R16, R21, R25, R20 ;  /* 0x0000001915107227 */ /* 0x000fe200078e0014 */
[----:B-1----:R-:W-:-:S03]  /*06f0*/  IADD3 R7, R10, 0xffffffe, RZ ;  /* 0x0ffffffe0a077810 */ /* 0x002fc60007ffe0ff */
[----:B------:R-:W-:Y:S01]  /*0700*/  IMAD.HI.U32 R10, R5, R23, R4 ;  /* 0x00000017050a7227 */ /* 0x000fe200078e0004 */
[----:B0-----:R-:W-:Y:S01]  /*0710*/  HFMA2.MMA R8, -RZ, RZ, 0, 0 ;  /* 0x00000000ff087435 */ /* 0x001fe200000001ff */
[----:B------:R-:W-:Y:S01]  /*0720*/  MOV R23, R0 ;  /* 0x0000000000177202 */ /* 0x000fe20000000f00 */
[----:B------:R0:W1:Y:S01]  /*0730*/  LDC.64 R4, c[0x0][R6+0x6b8] ;  /* 0x0001ae0006047b82 */ /* 0x0000620000000a00 */
[----:B------:R-:W2:Y:S03]  /*0740*/  F2I.FTZ.U32.TRUNC.NTZ R7, R7 ;  /* 0x0000000700077305 */ /* 0x000ea6000021f000 */
[----:B----4-:R-:W-:-:S04]  /*0750*/  IMAD R23, R23, R9, RZ ;  /* 0x0000000917177224 */ /* 0x010fc800078e02ff */
[----:B------:R0:W4:Y:S01]  /*0760*/  LDC R0, c[0x0][R6+0x6c0] ;  /* 0x0001b00006007b82 */ /* 0x0001220000000800 */
[----:B------:R-:W-:Y:S01]  /*0770*/  IMAD.HI.U32 R21, R9, R23, R8 ;  /* 0x0000001709157227 */ /* 0x000fe200078e0008 */
[----:B------:R-:W-:Y:S02]  /*0780*/  LOP3.LUT R23, RZ, R12, RZ, 0x33, !PT ;  /* 0x0000000cff177212 */ /* 0x000fe400078e33ff */
[----:B0-----:R-:W-:Y:S01]  /*0790*/  MOV R6, RZ ;  /* 0x000000ff00067202 */ /* 0x001fe20000000f00 */
[----:B--2---:R-:W-:-:S04]  /*07a0*/  IMAD R18, R17, R7, RZ ;  /* 0x0000000711127224 */ /* 0x004fc800078e02ff */
[----:B------:R-:W-:Y:S01]  /*07b0*/  IMAD.MOV R9, RZ, RZ, -R18 ;  /* 0x000000ffff097224 */ /* 0x000fe200078e0a12 */
[----:B------:R-:W-:-:S03]  /*07c0*/  LOP3.LUT R18, RZ, R17, RZ, 0x33, !PT ;  /* 0x00000011ff127212 */ /* 0x000fc600078e33ff */
[----:B-1----:R-:W-:-:S04]  /*07d0*/  IMAD.HI.U32 R20, R7, R9, R6 ;  /* 0x0000000907147227 */ /* 0x002fc800078e0006 */
.L_x_123:
        /* <DEDUP_REMOVED lines=36> */
[----:B------:R-:W-:Y:S01]  /*0a20*/  IADD3 R7, -R7, RZ, RZ ;  /* 0x000000ff07077210 */ /* 0x000fe20007ffe1ff */
[----:B------:R-:W-:Y:S01]  /*0a30*/  IMAD.MOV R25, RZ, RZ, -R8 ;  /* 0x000000ffff197224 */ /* 0x000fe200078e0a08 */
[----:B------:R-:W-:-:S03]  /*0a40*/  @P5 IADD3 R9, R9, 0x1, RZ ;  /* 0x0000000109095810 */ /* 0x000fc60007ffe0ff */
[--C-:B------:R-:W-:Y:S01]  /*0a50*/  IMAD R7, R13, R7, R14.reuse ;  /* 0x000000070d077224 */ /* 0x100fe200078e020e */
[----:B------:R-:W-:Y:S01]  /*0a60*/  SEL R9, R18, R9, !P3 ;  /* 0x0000000912097207 */ /* 0x000fe20005800000 */
[----:B------:R-:W-:Y:S02]  /*0a70*/  IMAD R25, R11, R25, R14 ;  /* 0x000000190b197224 */ /* 0x000fe400078e020e */
[----:B------:R-:W-:-:S04]  /*0a80*/  IMAD R7, R7, c[0x0][0xec0], RZ ;  /* 0x0003b00007077a24 */ /* 0x000fc800078e02ff */
[----:B------:R-:W-:Y:S01]  /*0a90*/  IMAD R7, R26, c[0x0][0xebc], R7 ;  /* 0x0003af001a077a24 */ /* 0x000fe200078e0207 */
[----:B------:R-:W-:-:S05]  /*0aa0*/  IADD3 R26, -R9, RZ, RZ ;  /* 0x000000ff091a7210 */ /* 0x000fca0007ffe1ff */
[----:B------:R-:W-:Y:S02]  /*0ab0*/  IMAD R26, R17, R26, R8 ;  /* 0x0000001a111a7224 */ /* 0x000fe400078e0208 */
[----:B----4-:R-:W-:-:S04]  /*0ac0*/  IMAD R8, R0, R25, RZ ;  /* 0x0000001900087224 */ /* 0x010fc800078e02ff */
[----:B------:R-:W-:-:S04]  /*0ad0*/  IMAD R8, R5, R26, R8 ;  /* 0x0000001a05087224 */ /* 0x000fc800078e0208 */
[----:B------:R-:W-:-:S04]  /*0ae0*/  IMAD R9, R4, R9, R8 ;  /* 0x0000000904097224 */ /* 0x000fc800078e0208 */
[----:B------:R-:W-:-:S06]  /*0af0*/  IMAD.WIDE.U32 R8, R9, 0x8, R2 ;  /* 0x0000000809087825 */ /* 0x000fcc00078e0002 */
[----:B------:R-:W2:Y:S01]  /*0b00*/  LDG.E.64 R8, [R8.64] ;  /* 0x0000000408087981 */ /* 0x000ea2000c1e1b00 */
[----:B------:R-:W-:Y:S01]  /*0b10*/  IMAD R6, R6, c[0x0][0xeb8], R7 ;  /* 0x0003ae0006067a24 */ /* 0x000fe200078e0207 */
[----:B------:R-:W-:Y:S01]  /*0b20*/  MOV R25, c[0x0][0xc] ;  /* 0x0000030000197a02 */ /* 0x000fe20000000f00 */
[----:B------:R-:W-:Y:S02]  /*0b30*/  IMAD.MOV.U32 R7, RZ, RZ, 0x8 ;  /* 0x00000008ff077424 */ /* 0x000fe400078e00ff */
[----:B---3--:R-:W-:Y:S02]  /*0b40*/  IMAD R6, R15, c[0x0][0xecc], R6 ;  /* 0x0003b3000f067a24 */ /* 0x008fe400078e0206 */
[----:B------:R-:W-:Y:S02]  /*0b50*/  IMAD R14, R25, c[0x0][0x0], R14 ;  /* 0x00000000190e7a24 */ /* 0x000fe400078e020e */
[----:B------:R-:W-:-:S03]  /*0b60*/  IMAD.WIDE.U32 R6, R6, R7, c[0x0][0x160] ;  /* 0x0000580006067625 */ /* 0x000fc600078e0007 */
[----:B------:R-:W-:Y:S02]  /*0b70*/  ISETP.GE.U32.AND P4, PT, R14, R19, PT ;  /* 0x000000130e00720c */ /* 0x000fe40003f86070 */
[----:B--2---:R0:W-:Y:S11]  /*0b80*/  STG.E.64 [R6.64], R8 ;  /* 0x0000000806007986 */ /* 0x0041f6000c101b04 */
[----:B------:R-:W-:Y:S05]  /*0b90*/  @!P4 BRA `(.L_x_123) ;  /* 0xfffffc400000c947 */ /* 0x000fea000383ffff */
[----:B------:R-:W-:Y:S05]  /*0ba0*/  EXIT ;  /* 0x000000000000794d */ /* 0x000fea0003800000 */
.L_x_124:
        /* <DEDUP_REMOVED lines=13> */
.L_x_981:


//--------------------- .text._ZN2at6native40_GLOBAL__N__2351210d_8_Shape_cu_49f7391c26CatArrayBatchedCopy_contigINS1_10OpaqueTypeILj8EEEjLi3ELi64ELi64EEEvPT_NS1_25CatArrInputTensorMetadataIS5_T0_XT2_EXT3_EEENS1_16TensorSizeStrideIS8_Lj4EEEiS8_ --------------------------
	.section	.text._ZN2at6native40_GLOBAL__N__2351210d_8_Shape_cu_49f7391c26CatArrayBatchedCopy_contigINS1_10OpaqueTypeILj8EEEjLi3ELi64ELi64EEEvPT_NS1_25CatArrInputTensorMetadataIS5_T0_XT2_EXT3_EEENS1_16TensorSizeStrideIS8_Lj4EEEiS8_,"ax",@progbits
	.sectioninfo	@"SHI_REGISTERS=21"
	.align	128
.text._ZN2at6native40_GLOBAL__N__2351210d_8_Shape_cu_49f7391c26CatArrayBatchedCopy_contigINS1_10OpaqueTypeILj8EEEjLi3ELi64ELi64EEEvPT_NS1_25CatArrInputTensorMetadataIS5_T0_XT2_EXT3_EEENS1_16TensorSizeStrideIS8_Lj4EEEiS8_:
        .type           _ZN2at6native40_GLOBAL__N__2351210d_8_Shape_cu_49f7391c26CatArrayBatchedCopy_contigINS1_10OpaqueTypeILj8EEEjLi3ELi64ELi64EEEvPT_NS1_25CatArrInputTensorMetadataIS5_T0_XT2_EXT3_EEENS1_16TensorSizeStrideIS8_Lj4EEEiS8_,@function
        .size           _ZN2at6native40_GLOBAL__N__2351210d_8_Shape_cu_49f7391c26CatArrayBatchedCopy_contigINS1_10OpaqueTypeILj8EEEjLi3ELi64ELi64EEEvPT_NS1_25CatArrInputTensorMetadataIS5_T0_XT2_EXT3_EEENS1_16TensorSizeStrideIS8_Lj4EEEiS8_,(.L_x_982 - _ZN2at6native40_GLOBAL__N__2351210d_8_Shape_cu_49f7391c26CatArrayBatchedCopy_contigINS1_10OpaqueTypeILj8EEEjLi3ELi64ELi64EEEvPT_NS1_25CatArrInputTensorMetadataIS5_T0_XT2_EXT3_EEENS1_16TensorSizeStrideIS8_Lj4EEEiS8_)
        .other          _ZN2at6native40_GLOBAL__N__2351210d_8_Shape_cu_49f7391c26CatArrayBatchedCopy_contigINS1_10OpaqueTypeILj8EEEjLi3ELi64ELi64EEEvPT_NS1_25CatArrInputTensorMetadataIS5_T0_XT2_EXT3_EEENS1_16TensorSizeStrideIS8_Lj4EEEiS8_,@"STO_CUDA_ENTRY STV_DEFAULT"
_ZN2at6native40_GLOBAL__N__2351210d_8_Shape_cu_49f7391c26CatArrayBatchedCopy_contigINS1_10OpaqueTypeILj8EEEjLi3ELi64ELi64EEEvPT_NS1_25CatArrInputTensorMetadataIS5_T0_XT2_EXT3_EEENS1_16TensorSizeStrideIS8_Lj4EEEiS8_:
        /* <DEDUP_REMOVED lines=16> */
[C---:B-1----:R-:W-:Y:S02]  /*0100*/  SEL R4, R5.reuse, c[0x0][0xeb0], !P0 ;  /* 0x0003ac0005047a07 */ /* 0x042fe40004000000 */
[----:B------:R-:W-:Y:S02]  /*0110*/  ISETP.NE.AND P0, PT, R2, 0x1, PT ;  /* 0x000000010200780c */ /* 0x000fe40003f05270 */
[----:B------:R-:W1:Y:S03]  /*0120*/  I2F.U32.RP R9, R4 ;  /* 0x0000000400097306 */ /* 0x000e660000209000 */
[----:B------:R-:W2:Y:S01]  /*0130*/  LDC.64 R2, c[0x0][R3+0x168] ;  /* 0x00005a0003027b82 */ /* 0x000ea20000000a00 */
[----:B------:R-:W-:Y:S02]  /*0140*/  SEL R5, R5, c[0x0][0xeac], !P0 ;  /* 0x0003ab0005057a07 */ /* 0x000fe40004000000 */
[----:B------:R-:W-:-:S02]  /*0150*/  ISETP.NE.U32.AND P0, PT, R4, RZ, PT ;  /* 0x000000ff0400720c */ /* 0x000fc40003f05070 */
[----:B------:R-:W-:Y:S01]  /*0160*/  ISETP.NE.U32.AND P1, PT, R5, RZ, PT ;  /* 0x000000ff0500720c */ /* 0x000fe20003f25070 */
[----:B------:R-:W-:Y:S01]  /*0170*/  IMAD.MOV R15, RZ, RZ, -R5 ;  /* 0x000000ffff0f7224 */ /* 0x000fe200078e0a05 */
[----:B------:R-:W3:Y:S08]  /*0180*/  I2F.U32.RP R12, R5 ;  /* 0x00000005000c7306 */ /* 0x000ef00000209000 */
[----:B-1----:R-:W1:Y:S08]  /*0190*/  MUFU.RCP R9, R9 ;  /* 0x0000000900097308 */ /* 0x002e700000001000 */
[----:B---3--:R-:W3:Y:S01]  /*01a0*/  MUFU.RCP R12, R12 ;  /* 0x0000000c000c7308 */ /* 0x008ee20000001000 */
[----:B-1----:R-:W-:-:S02]  /*01b0*/  IADD3 R6, R9, 0xffffffe, RZ ;  /* 0x0ffffffe09067810 */ /* 0x002fc40007ffe0ff */
[----:B------:R-:W-:-:S05]  /*01c0*/  IADD3 R9, RZ, -R4, RZ ;  /* 0x80000004ff097210 */ /* 0x000fca0007ffe0ff */
[----:B------:R1:W4:Y:S01]  /*01d0*/  F2I.FTZ.U32.TRUNC.NTZ R7, R6 ;  /* 0x0000000600077305 */ /* 0x000322000021f000 */
[----:B---3--:R-:W-:Y:S02]  /*01e0*/  IADD3 R10, R12, 0xffffffe, RZ ;  /* 0x0ffffffe0c0a7810 */ /* 0x008fe40007ffe0ff */
[----:B------:R-:W-:-:S05]  /*01f0*/  LOP3.LUT R12, RZ, R4, RZ, 0x33, !PT ;  /* 0x00000004ff0c7212 */ /* 0x000fca00078e33ff */
        /* <DEDUP_REMOVED lines=8> */
.L_x_125:
        /* <DEDUP_REMOVED lines=33> */
[----:B--2---:R0:W-:-:S12]  /*0490*/  STG.E.64 [R14.64], R6 ;  /* 0x000000060e007986 */ /* 0x0041d8000c101b04 */
[----:B------:R-:W-:Y:S05]  /*04a0*/  @!P2 BRA `(.L_x_125) ;  /* 0xfffffdd00000a947 */ /* 0x000fea000383ffff */
[----:B------:R-:W-:Y:S05]  /*04b0*/  EXIT ;  /* 0x000000000000794d */ /* 0x000fea0003800000 */
.L_x_126:
        /* <DEDUP_REMOVED lines=12> */
.L_x_982:


//--------------------- .text._ZN2at6native40_GLOBAL__N__2351210d_8_Shape_cu_49f7391c35CatArrayBatchedCopy_alignedK_contigINS1_10OpaqueTypeILj8EEEjLi3ELi64ELi64ELi8EEEvPT_NS1_25CatArrInputTensorMetadataIS5_T0_XT2_EXT3_EEENS1_16TensorSizeStrideIS8_Lj4EEEiS8_ --------------------------
	.section	.text._ZN2at6native40_GLOBAL__N__2351210d_8_Shape_cu_49f7391c35CatArrayBatchedCopy_alignedK_contigINS1_10OpaqueTypeILj8EEEjLi3ELi64ELi64ELi8EEEvPT_NS1_25CatArrInputTensorMetadataIS5_T0_XT2_EXT3_EEENS1_16TensorSizeStrideIS8_Lj4EEEiS8_,"ax",@progbits
	.sectioninfo	@"SHI_REGISTERS=26"
	.align	128
.text._ZN2at6native40_GLOBAL__N__2351210d_8_Shape_cu_49f7391c35CatArrayBatchedCopy_alignedK_contigINS1_10OpaqueTypeILj8EEEjLi3ELi64ELi64ELi8EEEvPT_NS1_25CatArrInputTensorMetadataIS5_T0_XT2_EXT3_EEENS1_16TensorSizeStrideIS8_Lj4EEEiS8_:
        .type           _ZN2at6native40_GLOBAL__N__2351210d_8_Shape_cu_49f7391c35CatArrayBatchedCopy_alignedK_contigINS1_10OpaqueTypeILj8EEEjLi3ELi64ELi64ELi8EEEvPT_NS1_25CatArrInputTensorMetadataIS5_T0_XT2_EXT3_EEENS1_16TensorSizeStrideIS8_Lj4EEEiS8_,@function
        .size           _ZN2at6native40_GLOBAL__N__2351210d_8_Shape_cu_49f7391c35CatArrayBatchedCopy_alignedK_contigINS1_10OpaqueTypeILj8EEEjLi3ELi64ELi64ELi8EEEvPT_NS1_25CatArrInputTensorMetadataIS5_T0_XT2_EXT3_EEENS1_16TensorSizeStrideIS8_Lj4EEEiS8_,(.L_x_983 - _ZN2at6native40_GLOBAL__N__2351210d_8_Shape_cu_49f7391c35CatArrayBatchedCopy_alignedK_contigINS1_10OpaqueTypeILj8EEEjLi3ELi64ELi64ELi8EEEvPT_NS1_25CatArrInputTensorMetadataIS5_T0_XT2_EXT3_EEENS1_16TensorSizeStrideIS8_Lj4EEEiS8_)
        .other          _ZN2at6native40_GLOBAL__N__2351210d_8_Shape_cu_49f7391c35CatArrayBatchedCopy_alignedK_contigINS1_10OpaqueTypeILj8EEEjLi3ELi64ELi64ELi8EEEvPT_NS1_25CatArrInputTensorMetadataIS5_T0_XT2_EXT3_EEENS1_16TensorSizeStrideIS8_Lj4EEEiS8_,@"STO_CUDA_ENTRY STV_DEFAULT"
_ZN2at6native40_GLOBAL__N__2351210d_8_Shape_cu_49f7391c35CatArrayBatchedCopy_alignedK_contigINS1_10OpaqueTypeILj8EEEjLi3ELi64ELi64ELi8EEEvPT_NS1_25CatArrInputTensorMetadataIS5_T0_XT2_EXT3_EEENS1_16TensorSizeStrideIS8_Lj4EEEiS8_:
        /* <DEDUP_REMOVED lines=21> */
[----:B-1----:R-:W-:Y:S02]  /*0150*/  SEL R8, R11, c[0x0][0xeb0], !P0 ;  /* 0x0003ac000b087a07 */ /* 0x002fe40004000000 */
[----:B------:R-:W-:Y:S02]  /*0160*/  ISETP.NE.AND P0, PT, R5, 0x1, PT ;  /* 0x000000010500780c */ /* 0x000fe40003f05270 */
[----:B------:R-:W0:Y:S01]  /*0170*/  I2F.U32.RP R9, R8 ;  /* 0x0000000800097306 */ /* 0x000e220000209000 */
[----:B------:R-:W-:Y:S01]  /*0180*/  IMAD.MOV R17, RZ, RZ, -R8 ;  /* 0x000000ffff117224 */ /* 0x000fe200078e0a08 */
[----:B------:R-:W-:Y:S02]  /*0190*/  SEL R5, R11, c[0x0][0xeac], !P0 ;  /* 0x0003ab000b057a07 */ /* 0x000fe40004000000 */
[----:B------:R-:W-:Y:S02]  /*01a0*/  ISETP.NE.U32.AND P0, PT, R8, RZ, PT ;  /* 0x000000ff0800720c */ /* 0x000fe40003f05070 */
[----:B------:R-:W-:-:S02]  /*01b0*/  IADD3 R19, RZ, -R5, RZ ;  /* 0x80000005ff137210 */ /* 0x000fc40007ffe0ff */
[----:B------:R-:W1:Y:S01]  /*01c0*/  I2F.U32.RP R10, R5 ;  /* 0x00000005000a7306 */ /* 0x000e620000209000 */
[----:B------:R-:W-:-:S07]  /*01d0*/  ISETP.NE.U32.AND P1, PT, R5, RZ, PT ;  /* 0x000000ff0500720c */ /* 0x000fce0003f25070 */
[----:B0-----:R-:W0:Y:S08]  /*01e0*/  MUFU.RCP R9, R9 ;  /* 0x0000000900097308 */ /* 0x001e300000001000 */
[----:B-1----:R-:W1:Y:S01]  /*01f0*/  MUFU.RCP R10, R10 ;  /* 0x0000000a000a7308 */ /* 0x002e620000001000 */
[----:B0-----:R-:W-:-:S07]  /*0200*/  IADD3 R6, R9, 0xffffffe, RZ ;  /* 0x0ffffffe09067810 */ /* 0x001fce0007ffe0ff */
[----:B------:R0:W4:Y:S01]  /*0210*/  F2I.FTZ.U32.TRUNC.NTZ R7, R6 ;  /* 0x0000000600077305 */ /* 0x000122000021f000 */
[----:B-1----:R-:W-:-:S07]  /*0220*/  IADD3 R14, R10, 0xffffffe, RZ ;  /* 0x0ffffffe0a0e7810 */ /* 0x002fce0007ffe0ff */
[----:B------:R1:W5:Y:S01]  /*0230*/  F2I.FTZ.U32.TRUNC.NTZ R15, R14 ;  /* 0x0000000e000f7305 */ /* 0x000362000021f000 */
[----:B0-----:R-:W-:Y:S02]  /*0240*/  IMAD.MOV.U32 R6, RZ, RZ, RZ ;  /* 0x000000ffff067224 */ /* 0x001fe400078e00ff */
[----:B----4-:R-:W-:Y:S02]  /*0250*/  IMAD R9, R17, R7, RZ ;  /* 0x0000000711097224 */ /* 0x010fe400078e02ff */
[----:B-1----:R-:W-:Y:S02]  /*0260*/  IMAD.MOV.U32 R14, RZ, RZ, RZ ;  /* 0x000000ffff0e7224 */ /* 0x002fe400078e00ff */
[----:B------:R-:W-:Y:S01]  /*0270*/  IMAD.HI.U32 R10, R7, R9, R6 ;  /* 0x00000009070a7227 */ /* 0x000fe200078e0006 */
[----:B------:R-:W-:-:S03]  /*0280*/  LOP3.LUT R9, RZ, R5, RZ, 0x33, !PT ;  /* 0x00000005ff097212 */ /* 0x000fc600078e33ff */
[----:B-----5:R-:W-:-:S04]  /*0290*/  IMAD R17, R19, R15, RZ ;  /* 0x0000000f13117224 */ /* 0x020fc800078e02ff */
[----:B------:R-:W-:Y:S01]  /*02a0*/  IMAD.HI.U32 R12, R15, R17, R14 ;  /* 0x000000110f0c7227 */ /* 0x000fe200078e000e */
[----:B------:R-:W-:-:S03]  /*02b0*/  LOP3.LUT R14, RZ, R8, RZ, 0x33, !PT ;  /* 0x00000008ff0e7212 */ /* 0x000fc600078e33ff */
.L_x_129:
[----:B---3--:R-:W-:-:S06]  /*02c0*/  IMAD.WIDE.U32 R6, R13, 0x8, R2 ;  /* 0x000000080d067825 */ /* 0x008fcc00078e0002 */
[----:B------:R-:W3:Y:S01]  /*02d0*/  LDG.E.64 R6, [R6.64] ;  /* 0x0000000406067981 */ /* 0x000ee2000c1e1b00 */
        /* <DEDUP_REMOVED lines=18> */
[----:B------:R-:W-:Y:S01]  /*0400*/  ISETP.GE.U32.AND P3, PT, R20, R5, PT ;  /* 0x000000051400720c */ /* 0x000fe20003f66070 */
[----:B------:R-:W-:-:S04]  /*0410*/  IMAD.MOV.U32 R20, RZ, RZ, c[0x0][0xc] ;  /* 0x00000300ff147624 */ /* 0x000fc800078e00ff */
[----:B------:R-:W-:-:S08]  /*0420*/  IMAD R13, R20, c[0x0][0x0], R13 ;  /* 0x00000000140d7a24 */ /* 0x000fd000078e020d */
[----:B------:R-:W-:-:S04]  /*0430*/  @P3 IADD3 R18, R18, 0x1, RZ ;  /* 0x0000000112123810 */ /* 0x000fc80007ffe0ff */
[----:B------:R-:W-:-:S05]  /*0440*/  SEL R18, R9, R18, !P1 ;  /* 0x0000001209127207 */ /* 0x000fca0004800000 */
[----:B------:R-:W-:-:S04]  /*0450*/  IMAD.MOV R17, RZ, RZ, -R18 ;  /* 0x000000ffff117224 */ /* 0x000fc800078e0a12 */
[----:B------:R-:W-:-:S04]  /*0460*/  IMAD R16, R5, R17, R16 ;  /* 0x0000001105107224 */ /* 0x000fc800078e0210 */
[----:B------:R-:W-:Y:S01]  /*0470*/  IMAD R15, R16, c[0x0][0xebc], R15 ;  /* 0x0003af00100f7a24 */ /* 0x000fe200078e020f */
[----:B------:R-:W-:-:S03]  /*0480*/  HFMA2.MMA R16, -RZ, RZ, 0, 4.76837158203125e-07 ;  /* 0x00000008ff107435 */ /* 0x000fc600000001ff */
[----:B------:R-:W-:-:S04]  /*0490*/  IMAD R15, R18, c[0x0][0xeb8], R15 ;  /* 0x0003ae00120f7a24 */ /* 0x000fc800078e020f */
[----:B--2---:R-:W-:-:S04]  /*04a0*/  IMAD R15, R4, c[0x0][0xecc], R15 ;  /* 0x0003b300040f7a24 */ /* 0x004fc800078e020f */
[----:B------:R-:W-:-:S04]  /*04b0*/  IMAD.WIDE.U32 R16, R15, R16, c[0x0][0x160] ;  /* 0x000058000f107625 */ /* 0x000fc800078e0010 */
[----:B---3--:R-:W-:Y:S01]  /*04c0*/  IMAD.MOV.U32 R18, RZ, RZ, R6 ;  /* 0x000000ffff127224 */ /* 0x008fe200078e0006 */
[----:B------:R-:W-:Y:S02]  /*04d0*/  MOV R19, R7 ;  /* 0x0000000700137202 */ /* 0x000fe40000000f00 */
[----:B------:R-:W-:-:S03]  /*04e0*/  IADD3 R7, R13, 0x1, RZ ;  /* 0x000000010d077810 */ /* 0x000fc60007ffe0ff */
[----:B------:R0:W-:Y:S01]  /*04f0*/  STG.E.64 [R16.64], R18 ;  /* 0x0000001210007986 */ /* 0x0001e2000c101b04 */
[----:B------:R-:W-:-:S13]  /*0500*/  ISETP.GT.U32.AND P2, PT, R7, R0, PT ;  /* 0x000000000700720c */ /* 0x000fda0003f44070 */
[----:B0-----:R-:W-:Y:S05]  /*0510*/  @!P2 BRA `(.L_x_129) ;  /* 0xfffffda00000a947 */ /* 0x001fea000383ffff */
.L_x_128:
[----:B0-----:R-:W-:Y:S05]  /*0520*/  BSYNC B0 ;  /* 0x0000000000007941 */ /* 0x001fea0003800000 */
.L_x_127:
[----:B------:R-:W-:-:S13]  /*0530*/  ISETP.GT.U32.AND P0, PT, R0, R13, PT ;  /* 0x0000000d0000720c */ /* 0x000fda0003f04070 */
[----:B------:R-:W-:Y:S05]  /*0540*/  @!P0 EXIT ;  /* 0x000000000000894d */ /* 0x000fea0003800000 */
[--C-:B------:R-:W-:Y:S01]  /*0550*/  IMAD.IADD R5, R0, 0x1, -R13.reuse ;  /* 0x0000000100057824 */ /* 0x100fe200078e0a0d */
[----:B------:R-:W-:Y:S04]  /*0560*/  BSSY B0, `(.L_x_130) ;  /* 0x0000041000007945 */ /* 0x000fe80003800000 */
[----:B------:R-:W-:Y:S01]  /*0570*/  LOP3.LUT P0, R18, R5, 0x3, RZ, 0xc0, !PT ;  /* 0x0000000305127812 */ /* 0x000fe2000780c0ff */
[----:B------:R-:W-:-:S12]  /*0580*/  IMAD.MOV.U32 R5, RZ, RZ, R13 ;  /* 0x000000ffff057224 */ /* 0x000fd800078e000d */
[----:B------:R-:W-:Y:S05]  /*0590*/  @!P0 BRA `(.L_x_131) ;  /* 0x000003d000008947 */ /* 0x000fea0003800000 */
[----:B------:R-:W-:-:S04]  /*05a0*/  MOV R5, c[0x0][0xec8] ;  /* 0x0003b20000057a02 */ /* 0x000fc80000000f00 */
[----:B------:R-:W-:-:S04]  /*05b0*/  ISETP.NE.AND P0, PT, R5, 0x2, PT ;  /* 0x000000020500780c */ /* 0x000fc80003f05270 */
[----:B-1----:R-:W-:Y:S02]  /*05c0*/  SEL R10, R11, c[0x0][0xeb0], !P0 ;  /* 0x0003ac000b0a7a07 */ /* 0x002fe40004000000 */
[----:B------:R-:W-:Y:S02]  /*05d0*/  ISETP.NE.AND P0, PT, R5, 0x1, PT ;  /* 0x000000010500780c */ /* 0x000fe40003f05270 */
[----:B------:R-:W0:Y:S01]  /*05e0*/  I2F.U32.RP R5, R10 ;  /* 0x0000000a00057306 */ /* 0x000e220000209000 */
[----:B------:R-:W-:Y:S01]  /*05f0*/  IMAD.MOV R9, RZ, RZ, -R10 ;  /* 0x000000ffff097224 */ /* 0x000fe200078e0a0a */
[----:B------:R-:W-:Y:S02]  /*0600*/  SEL R12, R11, c[0x0][0xeac], !P0 ;  /* 0x0003ab000b0c7a07 */ /* 0x000fe40004000000 */
[----:B------:R-:W-:Y:S02]  /*0610*/  ISETP.NE.U32.AND P0, PT, R10, RZ, PT ;  /* 0x000000ff0a00720c */ /* 0x000fe40003f05070 */
[----:B------:R-:W-:Y:S01]  /*0620*/  ISETP.NE.U32.AND P1, PT, R12, RZ, PT ;  /* 0x000000ff0c00720c */ /* 0x000fe20003f25070 */
[----:B------:R-:W-:Y:S01]  /*0630*/  IMAD.MOV R17, RZ, RZ, -R12 ;  /* 0x000000ffff117224 */ /* 0x000fe200078e0a0c */
[----:B------:R-:W1:Y:S01]  /*0640*/  I2F.U32.RP R8, R12 ;  /* 0x0000000c00087306 */ /* 0x000e620000209000 */
[----:B------:R-:W-:-:S07]  /*0650*/  LOP3.LUT R16, RZ, R12, RZ, 0x33, !PT ;  /* 0x0000000cff107212 */ /* 0x000fce00078e33ff */
[----:B0-----:R-:W0:Y:S08]  /*0660*/  MUFU.RCP R5, R5 ;  /* 0x0000000500057308 */ /* 0x001e300000001000 */
[----:B-1----:R-:W1:Y:S01]  /*0670*/  MUFU.RCP R8, R8 ;  /* 0x0000000800087308 */ /* 0x002e620000001000 */
[----:B0-----:R-:W-:-:S07]  /*0680*/  IADD3 R14, R5, 0xffffffe, RZ ;  /* 0x0ffffffe050e7810 */ /* 0x001fce0007ffe0ff */
[----:B------:R0:W4:Y:S01]  /*0690*/  F2I.FTZ.U32.TRUNC.NTZ R15, R14 ;  /* 0x0000000e000f7305 */ /* 0x000122000021f000 */
[----:B-1----:R-:W-:-:S07]  /*06a0*/  IADD3 R6, R8, 0xffffffe, RZ ;  /* 0x0ffffffe08067810 */ /* 0x002fce0007ffe0ff */
[----:B------:R1:W5:Y:S01]  /*06b0*/  F2I.FTZ.U32.TRUNC.NTZ R7, R6 ;  /* 0x0000000600077305 */ /* 0x000362000021f000 */
[----:B0-----:R-:W-:Y:S01]  /*06c0*/  HFMA2.MMA R14, -RZ, RZ, 0, 0 ;  /* 0x00000000ff0e7435 */ /* 0x001fe200000001ff */
[----:B----4-:R-:W-:Y:S02]  /*06d0*/  IMAD R9, R9, R15, RZ ;  /* 0x0000000f09097224 */ /* 0x010fe400078e02ff */
[----:B-1----:R-:W-:-:S07]  /*06e0*/  IMAD.MOV.U32 R6, RZ, RZ, RZ ;  /* 0x000000ffff067224 */ /* 0x002fce00078e00ff */
[----:B------:R-:W-:-:S04]  /*06f0*/  IMAD.HI.U32 R14, R15, R9, R14 ;  /* 0x000000090f0e7227 */ /* 0x000fc800078e000e */
[----:B-----5:R-:W-:Y:S01]  /*0700*/  IMAD R5, R17, R7, RZ ;  /* 0x0000000711057224 */ /* 0x020fe200078e02ff */
[----:B------:R-:W-:-:S03]  /*0710*/  LOP3.LUT R17, RZ, R10, RZ, 0x33, !PT ;  /* 0x0000000aff117212 */ /* 0x000fc600078e33ff */
[----:B------:R-:W-:-:S04]  /*0720*/  IMAD.HI.U32 R15, R7, R5, R6 ;  /* 0x00000005070f7227 */ /* 0x000fc800078e0006 */
[----:B------:R-:W-:-:S04]  /*0730*/  IMAD.MOV.U32 R5, RZ, RZ, R13 ;  /* 0x000000ffff057224 */ /* 0x000fc800078e000d */
.L_x_132:
[----:B0--3--:R-:W-:-:S06]  /*0740*/  IMAD.WIDE.U32 R8, R5, 0x8, R2 ;  /* 0x0000000805087825 */ /* 0x009fcc00078e0002 */
[----:B------:R-:W3:Y:S01]  /*0750*/  LDG.E.64 R8, [R8.64] ;  /* 0x0000000408087981 */ /* 0x000ee2000c1e1b00 */
        /* <DEDUP_REMOVED lines=14> */
[----:B------:R-:W-:Y:S01]  /*0840*/  IMAD R6, R10, R6, R5 ;  /* 0x000000060a067224 */ /* 0x000fe200078e0205 */
[----:B------:R-:W-:Y:S02]  /*0850*/  IADD3 R5, R5, 0x1, RZ ;  /* 0x0000000105057810 */ /* 0x000fe40007ffe0ff */
[----:B------:R-:W-:Y:S01]  /*0860*/  ISETP.GE.U32.AND P2, PT, R21, R12, PT ;  /* 0x0000000c1500720c */ /* 0x000fe20003f46070 */
[----:B------:R-:W-:-:S12]  /*0870*/  IMAD R6, R6, c[0x0][0xec0], RZ ;  /* 0x0003b00006067a24 */ /* 0x000fd800078e02ff */
[----:B------:R-:W-:Y:S02]  /*0880*/  @P2 IADD3 R21, -R12, R21, RZ ;  /* 0x000000150c152210 */ /* 0x000fe40007ffe1ff */
[----:B------:R-:W-:Y:S02]  /*0890*/  @P2 IADD3 R19, R19, 0x1, RZ ;  /* 0x0000000113132810 */ /* 0x000fe40007ffe0ff */
[----:B------:R-:W-:Y:S02]  /*08a0*/  ISETP.GE.U32.AND P3, PT, R21, R12, PT ;  /* 0x0000000c1500720c */ /* 0x000fe40003f66070 */
[----:B------:R-:W-:-:S11]  /*08b0*/  ISETP.NE.AND P2, PT, R18, RZ, PT ;  /* 0x000000ff1200720c */ /* 0x000fd60003f45270 */
[----:B------:R-:W-:-:S04]  /*08c0*/  @P3 IADD3 R19, R19, 0x1, RZ ;  /* 0x0000000113133810 */ /* 0x000fc80007ffe0ff */
[----:B------:R-:W-:-:S05]  /*08d0*/  SEL R19, R16, R19, !P1 ;  /* 0x0000001310137207 */ /* 0x000fca0004800000 */
[----:B------:R-:W-:-:S04]  /*08e0*/  IMAD.MOV R20, RZ, RZ, -R19 ;  /* 0x000000ffff147224 */ /* 0x000fc800078e0a13 */
[----:B------:R-:W-:-:S04]  /*08f0*/  IMAD R7, R12, R20, R7 ;  /* 0x000000140c077224 */ /* 0x000fc800078e0207 */
[----:B------:R-:W-:-:S04]  /*0900*/  IMAD R7, R7, c[0x0][0xebc], R6 ;  /* 0x0003af0007077a24 */ /* 0x000fc800078e0206 */
[----:B--2---:R-:W-:Y:S01]  /*0910*/  IMAD R6, R4, c[0x0][0xecc], R7 ;  /* 0x0003b30004067a24 */ /* 0x004fe200078e0207 */
[----:B------:R-:W-:-:S03]  /*0920*/  MOV R7, 0x8 ;  /* 0x0000000800077802 */ /* 0x000fc60000000f00 */
[----:B------:R-:W-:-:S04]  /*0930*/  IMAD R6, R19, c[0x0][0xeb8], R6 ;  /* 0x0003ae0013067a24 */ /* 0x000fc800078e0206 */
[----:B------:R-:W-:-:S05]  /*0940*/  IMAD.WIDE.U32 R6, R6, R7, c[0x0][0x160] ;  /* 0x0000580006067625 */ /* 0x000fca00078e0007 */
[----:B---3--:R0:W-:Y:S01]  /*0950*/  STG.E.64 [R6.64], R8 ;  /* 0x0000000806007986 */ /* 0x0081e2000c101b04 */
[----:B------:R-:W-:Y:S05]  /*0960*/  @P2 BRA `(.L_x_132) ;  /* 0xfffffdd000002947 */ /* 0x000fea000383ffff */
.L_x_131:
[----:B------:R-:W-:Y:S05]  /*0970*/  BSYNC B0 ;  /* 0x0000000000007941 */ /* 0x000fea0003800000 */
.L_x_130:
[----:B0-----:R-:W-:-:S05]  /*0980*/  LOP3.LUT R7, RZ, R13, RZ, 0x33, !PT ;  /* 0x0000000dff077212 */ /* 0x001fca00078e33ff */
[----:B------:R-:W-:-:S05]  /*0990*/  IMAD.IADD R7, R0, 0x1, R7 ;  /* 0x0000000100077824 */ /* 0x000fca00078e0207 */
[----:B------:R-:W-:-:S13]  /*09a0*/  ISETP.GE.U32.AND P0, PT, R7, 0x3, PT ;  /* 0x000000030700780c */ /* 0x000fda0003f06070 */
[----:B------:R-:W-:Y:S05]  /*09b0*/  @!P0 EXIT ;  /* 0x000000000000894d */ /* 0x000fea0003800000 */
[----:B------:R-:W-:-:S05]  /*09c0*/  IMAD.MOV.U32 R6, RZ, RZ, c[0x0][0xec8] ;  /* 0x0003b200ff067624 */ /* 0x000fca00078e00ff */
[----:B------:R-:W-:-:S04]  /*09d0*/  ISETP.NE.AND P0, PT, R6, 0x2, PT ;  /* 0x000000020600780c */ /* 0x000fc80003f05270 */
[C---:B-1----:R-:W-:Y:S02]  /*09e0*/  SEL R12, R11.reuse, c[0x0][0xeb0], !P0 ;  /* 0x0003ac000b0c7a07 */ /* 0x042fe40004000000 */
[----:B------:R-:W-:Y:S02]  /*09f0*/  ISETP.NE.AND P0, PT, R6, 0x1, PT ;  /* 0x000000010600780c */ /* 0x000fe40003f05270 */
[----:B------:R-:W0:Y:S01]  /*0a00*/  I2F.U32.RP R8, R12 ;  /* 0x0000000c00087306 */ /* 0x000e220000209000 */
[----:B------:R-:W-:Y:S02]  /*0a10*/  IADD3 R9, RZ, -R12, RZ ;  /* 0x8000000cff097210 */ /* 0x000fe40007ffe0ff */
[----:B------:R-:W-:Y:S02]  /*0a20*/  SEL R11, R11, c[0x0][0xeac], !P0 ;  /* 0x0003ab000b0b7a07 */ /* 0x000fe40004000000 */
[----:B------:R-:W-:Y:S02]  /*0a30*/  ISETP.NE.U32.AND P0, PT, R12, RZ, PT ;  /* 0x000000ff0c00720c */ /* 0x000fe40003f05070 */
[----:B------:R-:W-:Y:S01]  /*0a40*/  ISETP.NE.U32.AND P1, PT, R11, RZ, PT ;  /* 0x000000ff0b00720c */ /* 0x000fe20003f25070 */
[----:B------:R-:W1:Y:S01]  /*0a50*/  I2F.U32.RP R10, R11 ;  /* 0x0000000b000a7306 */ /* 0x000e620000209000 */
[----:B------:R-:W-:-:S07]  /*0a60*/  IMAD.MOV R13, RZ, RZ, -R11 ;  /* 0x000000ffff0d7224 */ /* 0x000fce00078e0a0b */
[----:B0-----:R-:W0:Y:S08]  /*0a70*/  MUFU.RCP R8, R8 ;  /* 0x0000000800087308 */ /* 0x001e300000001000 */
[----:B-1----:R-:W1:Y:S01]  /*0a80*/  MUFU.RCP R10, R10 ;  /* 0x0000000a000a7308 */ /* 0x002e620000001000 */
[----:B0-----:R-:W-:-:S07]  /*0a90*/  IADD3 R14, R8, 0xffffffe, RZ ;  /* 0x0ffffffe080e7810 */ /* 0x001fce0007ffe0ff */
[----:B------:R0:W4:Y:S01]  /*0aa0*/  F2I.FTZ.U32.TRUNC.NTZ R15, R14 ;  /* 0x0000000e000f7305 */ /* 0x000122000021f000 */
[----:B-1----:R-:W-:Y:S02]  /*0ab0*/  IADD3 R6, R10, 0xffffffe, RZ ;  /* 0x0ffffffe0a067810 */ /* 0x002fe40007ffe0ff */
[----:B------:R-:W-:-:S05]  /*0ac0*/  LOP3.LUT R10, RZ, R11, RZ, 0x33, !PT ;  /* 0x0000000bff0a7212 */ /* 0x000fca00078e33ff */
[----:B------:R1:W5:Y:S01]  /*0ad0*/  F2I.FTZ.U32.TRUNC.NTZ R7, R6 ;  /* 0x0000000600077305 */ /* 0x000362000021f000 */
[----:B0-----:R-:W-:Y:S02]  /*0ae0*/  IMAD.MOV.U32 R14, RZ, RZ, RZ ;  /* 0x000000ffff0e7224 */ /* 0x001fe400078e00ff */
[----:B----4-:R-:W-:Y:S01]  /*0af0*/  IMAD R9, R9, R15, RZ ;  /* 0x0000000f09097224 */ /* 0x010fe200078e02ff */
[----:B-1----:R-:W-:-:S03]  /*0b00*/  MOV R6, RZ ;  /* 0x000000ff00067202 */ /* 0x002fc60000000f00 */
[----:B------:R-:W-:Y:S01]  /*0b10*/  IMAD.HI.U32 R14, R15, R9, R14 ;  /* 0x000000090f0e7227 */ /* 0x000fe200078e000e */
[----:B------:R-:W-:-:S03]  /*0b20*/  LOP3.LUT R15, RZ, R12, RZ, 0x33, !PT ;  /* 0x0000000cff0f7212 */ /* 0x000fc600078e33ff */
[----:B-----5:R-:W-:-:S04]  /*0b30*/  IMAD R13, R13, R7, RZ ;  /* 0x000000070d0d7224 */ /* 0x020fc800078e02ff */
[----:B------:R-:W-:-:S04]  /*0b40*/  IMAD.HI.U32 R13, R7, R13, R6 ;  /* 0x0000000d070d7227 */ /* 0x000fc800078e0006 */
.L_x_133:
[----:B---3--:R-:W-:-:S06]  /*0b50*/  IMAD.WIDE.U32 R18, R5, 0x8, R2 ;  /* 0x0000000805127825 */ /* 0x008fcc00078e0002 */
[----:B------:R-:W3:Y:S01]  /*0b60*/  LDG.E.64 R18, [R18.64] ;  /* 0x0000000412127981 */ /* 0x000ee2000c1e1b00 */
[----:B0-----:R-:W-:Y:S01]  /*0b70*/  IMAD.HI.U32 R6, R14, R5, RZ ;  /* 0x000000050e067227 */ /* 0x001fe200078e00ff */
[----:B------:R-:W-:-:S03]  /*0b80*/  IADD3 R17, R5, 0x1, RZ ;  /* 0x0000000105117810 */ /* 0x000fc60007ffe0ff */
[----:B------:R-:W-:Y:S02]  /*0b90*/  IMAD.MOV R7, RZ, RZ, -R6 ;  /* 0x000000ffff077224 */ /* 0x000fe400078e0a06 */
[----:B------:R-:W-:Y:S02]  /*0ba0*/  IMAD.MOV.U32 R16, RZ, RZ, 0x8 ;  /* 0x00000008ff107424 */ /* 0x000fe400078e00ff */
        /* <DEDUP_REMOVED lines=9> */
[--C-:B------:R-:W-:Y:S02]  /*0c40*/  IMAD R8, R11, R7, R6.reuse ;  /* 0x000000070b087224 */ /* 0x100fe400078e0206 */
[----:B------:R-:W-:-:S03]  /*0c50*/  IMAD.MOV R7, RZ, RZ, -R6 ;  /* 0x000000ffff077224 */ /* 0x000fc600078e0a06 */
[----:B------:R-:W-:Y:S01]  /*0c60*/  ISETP.GE.U32.AND P2, PT, R8, R11, PT ;  /* 0x0000000b0800720c */ /* 0x000fe20003f46070 */
[----:B------:R-:W-:-:S04]  /*0c70*/  IMAD R7, R12, R7, R5 ;  /* 0x000000070c077224 */ /* 0x000fc800078e0205 */
[----:B------:R-:W-:-:S08]  /*0c80*/  IMAD R7, R7, c[0x0][0xec0], RZ ;  /* 0x0003b00007077a24 */ /* 0x000fd000078e02ff */
        /* <DEDUP_REMOVED lines=8> */
[----:B--2---:R-:W-:-:S04]  /*0d10*/  IMAD R6, R4, c[0x0][0xecc], R7 ;  /* 0x0003b30004067a24 */ /* 0x004fc800078e0207 */
[----:B------:R-:W-:Y:S02]  /*0d20*/  IMAD R9, R9, c[0x0][0xeb8], R6 ;  /* 0x0003ae0009097a24 */ /* 0x000fe400078e0206 */
[----:B------:R-:W-:-:S04]  /*0d30*/  IMAD.WIDE.U32 R6, R17, 0x8, R2 ;  /* 0x0000000811067825 */ /* 0x000fc800078e0002 */
[----:B------:R-:W-:-:S04]  /*0d40*/  IMAD.WIDE.U32 R8, R9, R16, c[0x0][0x160] ;  /* 0x0000580009087625 */ /* 0x000fc800078e0010 */
[----:B---3--:R-:W-:Y:S01]  /*0d50*/  IMAD.MOV.U32 R21, RZ, RZ, R19 ;  /* 0x000000ffff157224 */ /* 0x008fe200078e0013 */
[----:B------:R-:W-:-:S05]  /*0d60*/  MOV R20, R18 ;  /* 0x0000001200147202 */ /* 0x000fca0000000f00 */
[----:B------:R0:W-:Y:S04]  /*0d70*/  STG.E.64 [R8.64], R20 ;  /* 0x0000001408007986 */ /* 0x0001e8000c101b04 */
[----:B------:R1:W2:Y:S01]  /*0d80*/  LDG.E.64 R18, [R6.64] ;  /* 0x0000000406127981 */ /* 0x0002a2000c1e1b00 */
        /* <DEDUP_REMOVED lines=10> */
[----:B-1----:R-:W-:-:S05]  /*0e30*/  IADD3 R6, -R9, RZ, RZ ;  /* 0x000000ff09067210 */ /* 0x002fca0007ffe1ff */
        /* <DEDUP_REMOVED lines=9> */
[----:B------:R-:W-:-:S04]  /*0ed0*/  SEL R9, R10, R9, !P1 ;  /* 0x000000090a097207 */ /* 0x000fc80004800000 */
[----:B------:R-:W-:-:S05]  /*0ee0*/  IADD3 R6, -R9, RZ, RZ ;  /* 0x000000ff09067210 */ /* 0x000fca0007ffe1ff */
[----:B------:R-:W-:-:S04]  /*0ef0*/  IMAD R22, R11, R6, R22 ;  /* 0x000000060b167224 */ /* 0x000fc800078e0216 */
[----:B------:R-:W-:-:S04]  /*0f00*/  IMAD R17, R22, c[0x0][0xebc], R17 ;  /* 0x0003af0016117a24 */ /* 0x000fc800078e0211 */
[----:B------:R-:W-:Y:S01]  /*0f10*/  IMAD R6, R4, c[0x0][0xecc], R17 ;  /* 0x0003b30004067a24 */ /* 0x000fe200078e0211 */
[----:B------:R-:W-:-:S03]  /*0f20*/  IADD3 R17, R5, 0x2, RZ ;  /* 0x0000000205117810 */ /* 0x000fc60007ffe0ff */
[----:B------:R-:W-:Y:S02]  /*0f30*/  IMAD R9, R9, c[0x0][0xeb8], R6 ;  /* 0x0003ae0009097a24 */ /* 0x000fe400078e0206 */
[----:B------:R-:W-:-:S04]  /*0f40*/  IMAD.WIDE.U32 R6, R17, 0x8, R2 ;  /* 0x0000000811067825 */ /* 0x000fc800078e0002 */
[----:B------:R-:W-:-:S05]  /*0f50*/  IMAD.WIDE.U32 R8, R9, R16, c[0x0][0x160] ;  /* 0x0000580009087625 */ /* 0x000fca00078e0010 */
[----:B--2---:R0:W-:Y:S04]  /*0f60*/  STG.E.64 [R8.64], R18 ;  /* 0x0000001208007986 */ /* 0x0041e8000c101b04 */
[----:B------:R1:W2:Y:S01]  /*0f70*/  LDG.E.64 R20, [R6.64] ;  /* 0x0000000406147981 */ /* 0x0002a2000c1e1b00 */
        /* <DEDUP_REMOVED lines=10> */
[----:B-1----:R-:W-:-:S04]  /*1020*/  IMAD.MOV R6, RZ, RZ, -R9 ;  /* 0x000000ffff067224 */ /* 0x002fc800078e0a09 */
[----:B------:R-:W-:-:S05]  /*1030*/  IMAD R6, R11, R6, R22 ;  /* 0x000000060b067224 */ /* 0x000fca00078e0216 */
[----:B------:R-:W-:-:S13]  /*1040*/  ISETP.GE.U32.AND P2, PT, R6, R11, PT ;  /* 0x0000000b0600720c */ /* 0x000fda0003f46070 */
[----:B------:R-:W-:Y:S02]  /*1050*/  @P2 IADD3 R6, -R11, R6, RZ ;  /* 0x000000060b062210 */ /* 0x000fe40007ffe1ff */
[----:B------:R-:W-:Y:S02]  /*1060*/  @P2 IADD3 R9, R9, 0x1, RZ ;  /* 0x0000000109092810 */ /* 0x000fe40007ffe0ff */
        /* <DEDUP_REMOVED lines=36> */
[----:B------:R-:W-:-:S04]  /*12b0*/  IMAD R17, R17, c[0x0][0xec0], RZ ;  /* 0x0003b00011117a24 */ /* 0x000fc800078e02ff */
        /* <DEDUP_REMOVED lines=11> */
.L_x_134:
        /* <DEDUP_REMOVED lines=9> */
.L_x_983:


//--------------------- .text._ZN2at6native40_GLOBAL__N__2351210d_8_Shape_cu_49f7391c35CatArrayBatchedCopy_alignedK_contigINS1_10OpaqueTypeILj8EEEjLi3ELi64ELi64ELi16EEEvPT_NS1_25CatArrInputTensorMetadataIS5_T0_XT2_EXT3_EEENS1_16TensorSizeStrideIS8_Lj4EEEiS8_ --------------------------
	.section	.text._ZN2at6native40_GLOBAL__N__2351210d_8_Shape_cu_49f7391c35CatArrayBatchedCopy_alignedK_contigINS1_10OpaqueTypeILj8EEEjLi3ELi64ELi64ELi16EEEvPT_NS1_25CatArrInputTensorMetadataIS5_T0_XT2_EXT3_EEENS1_16TensorSizeStrideIS8_Lj4EEEiS8_,"ax",@progbits
	.sectioninfo	@"SHI_REGISTERS=31"
	.align	128
.text._ZN2at6native40_GLOBAL__N__2351210d_8_Shape_cu_49f7391c35CatArrayBatchedCopy_alignedK_contigINS1_10OpaqueTypeILj8EEEjLi3ELi64ELi64ELi16EEEvPT_NS1_25CatArrInputTensorMetadataIS5_T0_XT2_EXT3_EEENS1_16TensorSizeStrideIS8_Lj4EEEiS8_:
        .type           _ZN2at6native40_GLOBAL__N__2351210d_8_Shape_cu_49f7391c35CatArrayBatchedCopy_alignedK_contigINS1_10OpaqueTypeILj8EEEjLi3ELi64ELi64ELi16EEEvPT_NS1_25CatArrInputTensorMetadataIS5_T0_XT2_EXT3_EEENS1_16TensorSizeStrideIS8_Lj4EEEiS8_,@function
        .size           _ZN2at6native40_GLOBAL__N__2351210d_8_Shape_cu_49f7391c35CatArrayBatchedCopy_alignedK_contigINS1_10OpaqueTypeILj8EEEjLi3ELi64ELi64ELi16EEEvPT_NS1_25CatArrInputTensorMetadataIS5_T0_XT2_EXT3_EEENS1_16TensorSizeStrideIS8_Lj4EEEiS8_,(.L_x_984 - _ZN2at6native40_GLOBAL__N__2351210d_8_Shape_cu_49f7391c35CatArrayBatchedCopy_alignedK_contigINS1_10OpaqueTypeILj8EEEjLi3ELi64ELi64ELi16EEEvPT_NS1_25CatArrInputTensorMetadataIS5_T0_XT2_EXT3_EEENS1_16TensorSizeStrideIS8_Lj4EEEiS8_)
        .other          _ZN2at6native40_GLOBAL__N__2351210d_8_Shape_cu_49f7391c35CatArrayBatchedCopy_alignedK_contigINS1_10OpaqueTypeILj8EEEjLi3ELi64ELi64ELi16EEEvPT_NS1_25CatArrInputTensorMetadataIS5_T0_XT2_EXT3_EEENS1_16TensorSizeStrideIS8_Lj4EEEiS8_,@"STO_CUDA_ENTRY STV_DEFAULT"
_ZN2at6native40_GLOBAL__N__2351210d_8_Shape_cu_49f7391c35CatArrayBatchedCopy_alignedK_contigINS1_10OpaqueTypeILj8EEEjLi3ELi64ELi64ELi16EEEvPT_NS1_25CatArrInputTensorMetadataIS5_T0_XT2_EXT3_EEENS1_16TensorSizeStrideIS8_Lj4EEEiS8_:
        /* <DEDUP_REMOVED lines=8> */
[----:B------:R-:W-:-:S04]  /*0080*/  SHF.L.U32 R9, R2, 0x1, RZ ;  /* 0x0000000102097819 */ /* 0x000fc800000006ff */
[----:B0-----:R-:W-:-:S13]  /*0090*/  ISETP.GE.U32.AND P0, PT, R9, R0, PT ;  /* 0x000000000900720c */ /* 0x001fda0003f06070 */
[----:B------:R-:W-:Y:S05]  /*00a0*/  @P0 EXIT ;  /* 0x000000000000094d */ /* 0x000fea0003800000 */
[----:B------:R-:W-:Y:S01]  /*00b0*/  IADD3 R3, R9, 0x2, RZ ;  /* 0x0000000209037810 */ /* 0x000fe20007ffe0ff */
[----:B------:R-:W-:Y:S01]  /*00c0*/  IMAD.SHL.U32 R2, R5, 0x8, RZ ;  /* 0x0000000805027824 */ /* 0x000fe200078e00ff */
[----:B------:R0:W1:Y:S01]  /*00d0*/  LDC R12, c[0x0][R4+0x460] ;  /* 0x00011800040c7b82 */ /* 0x0000620000000800 */
[----:B------:R-:W-:Y:S01]  /*00e0*/  ULDC.64 UR4, c[0x0][0x118] ;  /* 0x0000460000047ab9 */ /* 0x000fe20000000a00 */
[----:B------:R-:W-:Y:S01]  /*00f0*/  ISETP.GT.U32.AND P0, PT, R3, R0, PT ;  /* 0x000000000300720c */ /* 0x000fe20003f04070 */
[----:B------:R-:W-:Y:S05]  /*0100*/  BSSY B0, `(.L_x_135) ;  /* 0x000005f000007945 */ /* 0x000fea0003800000 */
[----:B------:R0:W2:Y:S08]  /*0110*/  LDC R8, c[0x0][R4+0x360] ;  /* 0x0000d80004087b82 */ /* 0x0000b00000000800 */
[----:B------:R-:W3:Y:S01]  /*0120*/  LDC.64 R2, c[0x0][R2+0x168] ;  /* 0x00005a0002027b82 */ /* 0x000ee20000000a00 */
[----:B------:R-:W-:Y:S05]  /*0130*/  @P0 BRA `(.L_x_136) ;  /* 0x000005b000000947 */ /* 0x000fea0003800000 */
[----:B0-----:R-:W-:Y:S02]  /*0140*/  IMAD.MOV.U32 R4, RZ, RZ, c[0x0][0xec8] ;  /* 0x0003b200ff047624 */ /* 0x001fe400078e00ff */
[----:B------:R-:W-:-:S03]  /*0150*/  IMAD.MOV.U32 R20, RZ, RZ, c[0x0][0x0] ;  /* 0x00000000ff147624 */ /* 0x000fc600078e00ff */
[----:B------:R-:W-:Y:S01]  /*0160*/  ISETP.NE.AND P0, PT, R4, 0x2, PT ;  /* 0x000000020400780c */ /* 0x000fe20003f05270 */
[----:B------:R-:W-:-:S03]  /*0170*/  IMAD R20, R20, c[0x0][0xc], RZ ;  /* 0x0000030014147a24 */ /* 0x000fc600078e02ff */
[----:B-1----:R-:W-:Y:S02]  /*0180*/  SEL R16, R12, c[0x0][0xeb0], !P0 ;  /* 0x0003ac000c107a07 */ /* 0x002fe40004000000 */
[----:B------:R-:W-:Y:S02]  /*0190*/  ISETP.NE.AND P0, PT, R4, 0x1, PT ;  /* 0x000000010400780c */ /* 0x000fe40003f05270 */
[----:B------:R-:W0:Y:S01]  /*01a0*/  I2F.U32.RP R6, R16 ;  /* 0x0000001000067306 */ /* 0x000e220000209000 */
[-C--:B------:R-:W-:Y:S02]  /*01b0*/  IADD3 R11, RZ, -R16.reuse, RZ ;  /* 0x80000010ff0b7210 */ /* 0x080fe40007ffe0ff */
[----:B------:R-:W-:Y:S02]  /*01c0*/  SEL R17, R12, c[0x0][0xeac], !P0 ;  /* 0x0003ab000c117a07 */ /* 0x000fe40004000000 */
[----:B------:R-:W-:Y:S02]  /*01d0*/  ISETP.NE.U32.AND P0, PT, R16, RZ, PT ;  /* 0x000000ff1000720c */ /* 0x000fe40003f05070 */
[----:B------:R-:W-:Y:S01]  /*01e0*/  ISETP.NE.U32.AND P1, PT, R17, RZ, PT ;  /* 0x000000ff1100720c */ /* 0x000fe20003f25070 */
[----:B------:R-:W1:Y:S01]  /*01f0*/  I2F.U32.RP R7, R17 ;  /* 0x0000001100077306 */ /* 0x000e620000209000 */
[----:B------:R-:W-:Y:S01]  /*0200*/  IMAD.MOV R13, RZ, RZ, -R17 ;  /* 0x000000ffff0d7224 */ /* 0x000fe200078e0a11 */
[----:B------:R-:W-:-:S06]  /*0210*/  LOP3.LUT R21, RZ, R16, RZ, 0x33, !PT ;  /* 0x00000010ff157212 */ /* 0x000fcc00078e33ff */
        /* <DEDUP_REMOVED lines=13> */
.L_x_137:
[----:B0--3--:R-:W-:-:S06]  /*02f0*/  IMAD.WIDE.U32 R4, R9, 0x8, R2 ;  /* 0x0000000809047825 */ /* 0x009fcc00078e0002 */
[----:B------:R-:W3:Y:S01]  /*0300*/  LDG.E.128 R4, [R4.64] ;  /* 0x0000000404047981 */ /* 0x000ee2000c1e1d00 */
[----:B------:R-:W-:Y:S01]  /*0310*/  IADD3 R11, R9, 0x1, RZ ;  /* 0x00000001090b7810 */ /* 0x000fe20007ffe0ff */
[----:B------:R-:W-:-:S04]  /*0320*/  IMAD.HI.U32 R22, R18, R9, RZ ;  /* 0x0000000912167227 */ /* 0x000fc800078e00ff */
[----:B------:R-:W-:-:S04]  /*0330*/  IMAD.HI.U32 R24, R18, R11, RZ ;  /* 0x0000000b12187227 */ /* 0x000fc800078e00ff */
[----:B------:R-:W-:Y:S01]  /*0340*/  IMAD.MOV R15, RZ, RZ, -R22 ;  /* 0x000000ffff0f7224 */ /* 0x000fe200078e0a16 */
[----:B------:R-:W-:-:S03]  /*0350*/  IADD3 R23, -R24, RZ, RZ ;  /* 0x000000ff18177210 */ /* 0x000fc60007ffe1ff */
[C---:B------:R-:W-:Y:S02]  /*0360*/  IMAD R15, R16.reuse, R15, R9 ;  /* 0x0000000f100f7224 */ /* 0x040fe400078e0209 */
[----:B------:R-:W-:-:S03]  /*0370*/  IMAD R23, R16, R23, R11 ;  /* 0x0000001710177224 */ /* 0x000fc600078e020b */
[-C--:B------:R-:W-:Y:S02]  /*0380*/  ISETP.GE.U32.AND P2, PT, R15, R16.reuse, PT ;  /* 0x000000100f00720c */ /* 0x080fe40003f46070 */
[----:B------:R-:W-:-:S11]  /*0390*/  ISETP.GE.U32.AND P4, PT, R23, R16, PT ;  /* 0x000000101700720c */ /* 0x000fd60003f86070 */
[--C-:B------:R-:W-:Y:S01]  /*03a0*/  @P2 IMAD.IADD R15, R15, 0x1, -R16.reuse ;  /* 0x000000010f0f2824 */ /* 0x100fe200078e0a10 */
[----:B------:R-:W-:Y:S01]  /*03b0*/  @P2 IADD3 R22, R22, 0x1, RZ ;  /* 0x0000000116162810 */ /* 0x000fe20007ffe0ff */
[----:B------:R-:W-:Y:S01]  /*03c0*/  @P4 IMAD.IADD R23, R23, 0x1, -R16 ;  /* 0x0000000117174824 */ /* 0x000fe200078e0a10 */
[----:B------:R-:W-:Y:S02]  /*03d0*/  @P4 IADD3 R24, R24, 0x1, RZ ;  /* 0x0000000118184810 */ /* 0x000fe40007ffe0ff */
[-C--:B------:R-:W-:Y:S02]  /*03e0*/  ISETP.GE.U32.AND P3, PT, R15, R16.reuse, PT ;  /* 0x000000100f00720c */ /* 0x080fe40003f66070 */
[----:B------:R-:W-:-:S11]  /*03f0*/  ISETP.GE.U32.AND P5, PT, R23, R16, PT ;  /* 0x000000101700720c */ /* 0x000fd60003fa6070 */
[----:B------:R-:W-:Y:S02]  /*0400*/  @P3 IADD3 R22, R22, 0x1, RZ ;  /* 0x0000000116163810 */ /* 0x000fe40007ffe0ff */
[----:B------:R-:W-:Y:S02]  /*0410*/  @P5 IADD3 R24, R24, 0x1, RZ ;  /* 0x0000000118185810 */ /* 0x000fe40007ffe0ff */
[C---:B------:R-:W-:Y:S02]  /*0420*/  SEL R22, R21.reuse, R22, !P0 ;  /* 0x0000001615167207 */ /* 0x040fe40004000000 */
[----:B------:R-:W-:-:S03]  /*0430*/  SEL R24, R21, R24, !P0 ;  /* 0x0000001815187207 */ /* 0x000fc60004000000 */
[----:B------:R-:W-:-:S04]  /*0440*/  IMAD.HI.U32 R14, R19, R22, RZ ;  /* 0x00000016130e7227 */ /* 0x000fc800078e00ff */
[----:B------:R-:W-:Y:S01]  /*0450*/  IMAD.HI.U32 R26, R19, R24, RZ ;  /* 0x00000018131a7227 */ /* 0x000fe200078e00ff */
[----:B------:R-:W-:-:S03]  /*0460*/  IADD3 R10, -R14, RZ, RZ ;  /* 0x000000ff0e0a7210 */ /* 0x000fc60007ffe1ff */
[----:B------:R-:W-:Y:S02]  /*0470*/  IMAD.MOV R28, RZ, RZ, -R26 ;  /* 0x000000ffff1c7224 */ /* 0x000fe400078e0a1a */
[C---:B------:R-:W-:Y:S02]  /*0480*/  IMAD R10, R17.reuse, R10, R22 ;  /* 0x0000000a110a7224 */ /* 0x040fe400078e0216 */
[--C-:B------:R-:W-:Y:S02]  /*0490*/  IMAD R28, R17, R28, R24.reuse ;  /* 0x0000001c111c7224 */ /* 0x100fe400078e0218 */
[----:B------:R-:W-:Y:S01]  /*04a0*/  IMAD.MOV R15, RZ, RZ, -R24 ;  /* 0x000000ffff0f7224 */ /* 0x000fe200078e0a18 */
[-C--:B------:R-:W-:Y:S01]  /*04b0*/  ISETP.GE.U32.AND P2, PT, R10, R17.reuse, PT ;  /* 0x000000110a00720c */ /* 0x080fe20003f46070 */
[----:B------:R-:W-:Y:S01]  /*04c0*/  IMAD.MOV R23, RZ, RZ, -R22 ;  /* 0x000000ffff177224 */ /* 0x000fe200078e0a16 */
[----:B------:R-:W-:Y:S01]  /*04d0*/  ISETP.GE.U32.AND P4, PT, R28, R17, PT ;  /* 0x000000111c00720c */ /* 0x000fe20003f86070 */
[----:B------:R-:W-:-:S02]  /*04e0*/  IMAD R15, R16, R15, R11 ;  /* 0x0000000f100f7224 */ /* 0x000fc400078e020b */
[----:B------:R-:W-:Y:S01]  /*04f0*/  IMAD R11, R16, R23, R9 ;  /* 0x00000017100b7224 */ /* 0x000fe200078e0209 */
[----:B------:R-:W-:Y:S01]  /*0500*/  LEA R9, R20, R9, 0x1 ;  /* 0x0000000914097211 */ /* 0x000fe200078e08ff */
[----:B------:R-:W-:Y:S02]  /*0510*/  IMAD R15, R15, c[0x0][0xec0], RZ ;  /* 0x0003b0000f0f7a24 */ /* 0x000fe400078e02ff */
[----:B------:R-:W-:Y:S01]  /*0520*/  IMAD R11, R11, c[0x0][0xec0], RZ ;  /* 0x0003b0000b0b7a24 */ /* 0x000fe200078e02ff */
[----:B------:R-:W-:-:S03]  /*0530*/  IADD3 R23, R9, 0x2, RZ ;  /* 0x0000000209177810 */ /* 0x000fc60007ffe0ff */
[----:B------:R-:W-:Y:S01]  /*0540*/  @P2 IMAD.IADD R10, R10, 0x1, -R17 ;  /* 0x000000010a0a2824 */ /* 0x000fe200078e0a11 */
[----:B------:R-:W-:Y:S02]  /*0550*/  @P2 IADD3 R14, R14, 0x1, RZ ;  /* 0x000000010e0e2810 */ /* 0x000fe40007ffe0ff */
[----:B------:R-:W-:Y:S02]  /*0560*/  @P4 IADD3 R28, -R17, R28, RZ ;  /* 0x0000001c111c4210 */ /* 0x000fe40007ffe1ff */
[-C--:B------:R-:W-:Y:S02]  /*0570*/  ISETP.GE.U32.AND P3, PT, R10, R17.reuse, PT ;  /* 0x000000110a00720c */ /* 0x080fe40003f66070 */
[----:B------:R-:W-:Y:S02]  /*0580*/  ISETP.GE.U32.AND P5, PT, R28, R17, PT ;  /* 0x000000111c00720c */ /* 0x000fe40003fa6070 */
[----:B------:R-:W-:Y:S02]  /*0590*/  @P4 IADD3 R26, R26, 0x1, RZ ;  /* 0x000000011a1a4810 */ /* 0x000fe40007ffe0ff */
[----:B------:R-:W-:-:S07]  /*05a0*/  ISETP.GT.U32.AND P2, PT, R23, R0, PT ;  /* 0x000000001700720c */ /* 0x000fce0003f44070 */
[----:B------:R-:W-:Y:S02]  /*05b0*/  @P3 IADD3 R14, R14, 0x1, RZ ;  /* 0x000000010e0e3810 */ /* 0x000fe40007ffe0ff */
[----:B------:R-:W-:Y:S02]  /*05c0*/  @P5 IADD3 R26, R26, 0x1, RZ ;  /* 0x000000011a1a5810 */ /* 0x000fe40007ffe0ff */
[C---:B------:R-:W-:Y:S02]  /*05d0*/  SEL R14, R13.reuse, R14, !P1 ;  /* 0x0000000e0d0e7207 */ /* 0x040fe40004800000 */
[----:B------:R-:W-:Y:S02]  /*05e0*/  SEL R10, R13, R26, !P1 ;  /* 0x0000001a0d0a7207 */ /* 0x000fe40004800000 */
[----:B------:R-:W-:-:S03]  /*05f0*/  IADD3 R25, -R14, RZ, RZ ;  /* 0x000000ff0e197210 */ /* 0x000fc60007ffe1ff */
[----:B------:R-:W-:Y:S02]  /*0600*/  IMAD.MOV R26, RZ, RZ, -R10 ;  /* 0x000000ffff1a7224 */ /* 0x000fe400078e0a0a */
[C---:B------:R-:W-:Y:S02]  /*0610*/  IMAD R22, R17.reuse, R25, R22 ;  /* 0x0000001911167224 */ /* 0x040fe400078e0216 */
[----:B------:R-:W-:Y:S02]  /*0620*/  IMAD R24, R17, R26, R24 ;  /* 0x0000001a11187224 */ /* 0x000fe400078e0218 */
[----:B------:R-:W-:Y:S02]  /*0630*/  IMAD R11, R22, c[0x0][0xebc], R11 ;  /* 0x0003af00160b7a24 */ /* 0x000fe400078e020b */
[----:B------:R-:W-:Y:S02]  /*0640*/  IMAD R15, R24, c[0x0][0xebc], R15 ;  /* 0x0003af00180f7a24 */ /* 0x000fe400078e020f */
[----:B------:R-:W-:-:S02]  /*0650*/  IMAD R11, R14, c[0x0][0xeb8], R11 ;  /* 0x0003ae000e0b7a24 */ /* 0x000fc400078e020b */
[----:B------:R-:W-:Y:S02]  /*0660*/  IMAD R15, R10, c[0x0][0xeb8], R15 ;  /* 0x0003ae000a0f7a24 */ /* 0x000fe400078e020f */
[----:B------:R-:W-:Y:S02]  /*0670*/  IMAD.MOV.U32 R14, RZ, RZ, 0x8 ;  /* 0x00000008ff0e7424 */ /* 0x000fe400078e00ff */
[C---:B--2---:R-:W-:Y:S02]  /*0680*/  IMAD R11, R8.reuse, c[0x0][0xecc], R11 ;  /* 0x0003b300080b7a24 */ /* 0x044fe400078e020b */
[----:B------:R-:W-:Y:S02]  /*0690*/  IMAD R15, R8, c[0x0][0xecc], R15 ;  /* 0x0003b300080f7a24 */ /* 0x000fe400078e020f */
[----:B------:R-:W-:-:S04]  /*06a0*/  IMAD.WIDE.U32 R10, R11, R14, c[0x0][0x160] ;  /* 0x000058000b0a7625 */ /* 0x000fc800078e000e */
[----:B------:R-:W-:Y:S01]  /*06b0*/  IMAD.WIDE.U32 R14, R15, R14, c[0x0][0x160] ;  /* 0x000058000f0e7625 */ /* 0x000fe200078e000e */
[----:B---3--:R0:W-:Y:S04]  /*06c0*/  STG.E.64 [R10.64], R4 ;  /* 0x000000040a007986 */ /* 0x0081e8000c101b04 */
[----:B------:R0:W-:Y:S01]  /*06d0*/  STG.E.64 [R14.64], R6 ;  /* 0x000000060e007986 */ /* 0x0001e2000c101b04 */
[----:B------:R-:W-:Y:S05]  /*06e0*/  @!P2 BRA `(.L_x_137) ;  /* 0xfffffc000000a947 */ /* 0x000fea000383ffff */
.L_x_136:
[----:B0-----:R-:W-:Y:S05]  /*06f0*/  BSYNC B0 ;  /* 0x0000000000007941 */ /* 0x001fea0003800000 */
.L_x_135:
        /* <DEDUP_REMOVED lines=9> */
[C---:B-1----:R-:W-:Y:S02]  /*0790*/  SEL R4, R12.reuse, c[0x0][0xeb0], !P0 ;  /* 0x0003ac000c047a07 */ /* 0x042fe40004000000 */
        /* <DEDUP_REMOVED lines=23> */
.L_x_140:
        /* <DEDUP_REMOVED lines=20> */
[----:B------:R-:W-:-:S11]  /*0a50*/  ISETP.NE.AND P2, PT, R18, RZ, PT ;  /* 0x000000ff1200720c */ /* 0x000fd60003f45270 */
[----:B------:R-:W-:-:S04]  /*0a60*/  @P3 IADD3 R7, R7, 0x1, RZ ;  /* 0x0000000107073810 */ /* 0x000fc80007ffe0ff */
[----:B------:R-:W-:Y:S01]  /*0a70*/  SEL R19, R16, R7, !P1 ;  /* 0x0000000710137207 */ /* 0x000fe20004800000 */
[----:B------:R-:W-:Y:S01]  /*0a80*/  IMAD R7, R4, R20, R5 ;  /* 0x0000001404077224 */ /* 0x000fe200078e0205 */
[----:B------:R-:W-:-:S03]  /*0a90*/  IADD3 R5, R5, 0x1, RZ ;  /* 0x0000000105057810 */ /* 0x000fc60007ffe0ff */
[----:B------:R-:W-:Y:S02]  /*0aa0*/  IMAD.MOV R20, RZ, RZ, -R19 ;  /* 0x000000ffff147224 */ /* 0x000fe400078e0a13 */
[----:B------:R-:W-:Y:S02]  /*0ab0*/  IMAD R7, R7, c[0x0][0xec0], RZ ;  /* 0x0003b00007077a24 */ /* 0x000fe400078e02ff */
[----:B------:R-:W-:-:S04]  /*0ac0*/  IMAD R6, R13, R20, R6 ;  /* 0x000000140d067224 */ /* 0x000fc800078e0206 */
[----:B------:R-:W-:Y:S01]  /*0ad0*/  IMAD R6, R6, c[0x0][0xebc], R7 ;  /* 0x0003af0006067a24 */ /* 0x000fe200078e0207 */
[----:B------:R-:W-:-:S03]  /*0ae0*/  MOV R7, 0x8 ;  /* 0x0000000800077802 */ /* 0x000fc60000000f00 */
[----:B------:R-:W-:-:S04]  /*0af0*/  IMAD R19, R19, c[0x0][0xeb8], R6 ;  /* 0x0003ae0013137a24 */ /* 0x000fc800078e0206 */
[----:B--2---:R-:W-:-:S04]  /*0b00*/  IMAD R6, R8, c[0x0][0xecc], R19 ;  /* 0x0003b30008067a24 */ /* 0x004fc800078e0213 */
[----:B------:R-:W-:-:S05]  /*0b10*/  IMAD.WIDE.U32 R6, R6, R7, c[0x0][0x160] ;  /* 0x0000580006067625 */ /* 0x000fca00078e0007 */
[----:B---3--:R0:W-:Y:S01]  /*0b20*/  STG.E.64 [R6.64], R10 ;  /* 0x0000000a06007986 */ /* 0x0081e2000c101b04 */
[----:B------:R-:W-:Y:S05]  /*0b30*/  @P2 BRA `(.L_x_140) ;  /* 0xfffffdd000002947 */ /* 0x000fea000383ffff */
.L_x_139:
[----:B------:R-:W-:Y:S05]  /*0b40*/  BSYNC B0 ;  /* 0x0000000000007941 */ /* 0x000fea0003800000 */
.L_x_138:
        /* <DEDUP_REMOVED lines=19> */
[----:B-1----:R-:W-:-:S07]  /*0c80*/  IADD3 R6, R10, 0xffffffe, RZ ;  /* 0x0ffffffe0a067810 */ /* 0x002fce0007ffe0ff */
[----:B------:R1:W5:Y:S01]  /*0c90*/  F2I.FTZ.U32.TRUNC.NTZ R7, R6 ;  /* 0x0000000600077305 */ /* 0x000362000021f000 */
[----:B0-----:R-:W-:Y:S02]  /*0ca0*/  IMAD.MOV.U32 R14, RZ, RZ, RZ ;  /* 0x000000ffff0e7224 */ /* 0x001fe400078e00ff */
[----:B----4-:R-:W-:Y:S01]  /*0cb0*/  IMAD R9, R11, R15, RZ ;  /* 0x0000000f0b097224 */ /* 0x010fe200078e02ff */
[----:B-1----:R-:W-:-:S03]  /*0cc0*/  MOV R6, RZ ;  /* 0x000000ff00067202 */ /* 0x002fc60000000f00 */
[----:B------:R-:W-:Y:S01]  /*0cd0*/  IMAD.HI.U32 R14, R15, R9, R14 ;  /* 0x000000090f0e7227 */ /* 0x000fe200078e000e */
[----:B------:R-:W-:Y:S02]  /*0ce0*/  LOP3.LUT R15, RZ, R4, RZ, 0x33, !PT ;  /* 0x00000004ff0f7212 */ /* 0x000fe400078e33ff */
[----:B------:R-:W-:Y:S01]  /*0cf0*/  LOP3.LUT R9, RZ, R12, RZ, 0x33, !PT ;  /* 0x0000000cff097212 */ /* 0x000fe200078e33ff */
[----:B-----5:R-:W-:-:S04]  /*0d00*/  IMAD R13, R13, R7, RZ ;  /* 0x000000070d0d7224 */ /* 0x020fc800078e02ff */
[----:B------:R-:W-:-:S04]  /*0d10*/  IMAD.HI.U32 R13, R7, R13, R6 ;  /* 0x0000000d070d7227 */ /* 0x000fc800078e0006 */
.L_x_141:
        /* <DEDUP_REMOVED lines=28> */
[----:B------:R-:W-:-:S04]  /*0ee0*/  IMAD.WIDE.U32 R6, R17, 0x8, R2 ;  /* 0x0000000811067825 */ /* 0x000fc800078e0002 */
[----:B------:R-:W-:-:S04]  /*0ef0*/  IMAD R11, R10, c[0x0][0xeb8], R11 ;  /* 0x0003ae000a0b7a24 */ /* 0x000fc800078e020b */
[----:B--2---:R-:W-:-:S04]  /*0f00*/  IMAD R11, R8, c[0x0][0xecc], R11 ;  /* 0x0003b300080b7a24 */ /* 0x004fc800078e020b */
        /* <DEDUP_REMOVED lines=15> */
[----:B-1----:R-:W-:Y:S02]  /*1000*/  IMAD.MOV R7, RZ, RZ, -R10 ;  /* 0x000000ffff077224 */ /* 0x002fe400078e0a0a */
        /* <DEDUP_REMOVED lines=83> */
.L_x_142:
        /* <DEDUP_REMOVED lines=12> */
.L_x_984:


//--------------------- .text._ZN2at6native40_GLOBAL__N__2351210d_8_Shape_cu_49f7391c30CatArrayBatchedCopy_vectorizedINS1_10OpaqueTypeILj8EEEjLi3ELi64ELi64ELi16ELi2EEEvPcNS1_25CatArrInputTensorMetadataIT_T0_XT2_EXT3_EEENS1_16TensorSizeStrideIS8_Lj4EEEiS8_ --------------------------
	.section	.text._ZN2at6native40_GLOBAL__N__2351210d_8_Shape_cu_49f7391c30CatArrayBatchedCopy_vectorizedINS1_10OpaqueTypeILj8EEEjLi3ELi64ELi64ELi16ELi2EEEvPcNS1_25CatArrInputTensorMetadataIT_T0_XT2_EXT3_EEENS1_16TensorSizeStrideIS8_Lj4EEEiS8_,"ax",@progbits
	.sectioninfo	@"SHI_REGISTERS=22"
	.align	128
.text._ZN2at6native40_GLOBAL__N__2351210d_8_Shape_cu_49f7391c30CatArrayBatchedCopy_vectorizedINS1_10OpaqueTypeILj8EEEjLi3ELi64ELi64ELi16ELi2EEEvPcNS1_25CatArrInputTensorMetadataIT_T0_XT2_EXT3_EEENS1_16TensorSizeStrideIS8_Lj4EEEiS8_:
        .type           _ZN2at6native40_GLOBAL__N__2351210d_8_Shape_cu_49f7391c30CatArrayBatchedCopy_vectorizedINS1_10OpaqueTypeILj8EEEjLi3ELi64ELi64ELi16ELi2EEEvPcNS1_25CatArrInputTensorMetadataIT_T0_XT2_EXT3_EEENS1_16TensorSizeStrideIS8_Lj4EEEiS8_,@function
        .size           _ZN2at6native40_GLOBAL__N__2351210d_8_Shape_cu_49f7391c30CatArrayBatchedCopy_vectorizedINS1_10OpaqueTypeILj8EEEjLi3ELi64ELi64ELi16ELi2EEEvPcNS1_25CatArrInputTensorMetadataIT_T0_XT2_EXT3_EEENS1_16TensorSizeStrideIS8_Lj4EEEiS8_,(.L_x_985 - _ZN2at6native40_GLOBAL__N__2351210d_8_Shape_cu_49f7391c30CatArrayBatchedCopy_vectorizedINS1_10OpaqueTypeILj8EEEjLi3ELi64ELi64ELi16ELi2EEEvPcNS1_25CatArrInputTensorMetadataIT_T0_XT2_EXT3_EEENS1_16TensorSizeStrideIS8_Lj4EEEiS8_)
        .other          _ZN2at6native40_GLOBAL__N__2351210d_8_Shape_cu_49f7391c30CatArrayBatchedCopy_vectorizedINS1_10OpaqueTypeILj8EEEjLi3ELi64ELi64ELi16ELi2EEEvPcNS1_25CatArrInputTensorMetadataIT_T0_XT2_EXT3_EEENS1_16TensorSizeStrideIS8_Lj4EEEiS8_,@"STO_CUDA_ENTRY STV_DEFAULT"
_ZN2at6native40_GLOBAL__N__2351210d_8_Shape_cu_49f7391c30CatArrayBatchedCopy_vectorizedINS1_10OpaqueTypeILj8EEEjLi3ELi64ELi64ELi16ELi2EEEvPcNS1_25CatArrInputTensorMetadataIT_T0_XT2_EXT3_EEENS1_16TensorSizeStrideIS8_Lj4EEEiS8_:
        /* <DEDUP_REMOVED lines=20> */
[----:B------:R-:W-:Y:S02]  /*0140*/  SEL R8, R2, c[0x0][0xeb0], !P0 ;  /* 0x0003ac0002087a07 */ /* 0x000fe40004000000 */
[----:B------:R-:W-:Y:S02]  /*0150*/  ISETP.NE.AND P0, PT, R4, 0x1, PT ;  /* 0x000000010400780c */ /* 0x000fe40003f05270 */
[----:B------:R-:W0:Y:S01]  /*0160*/  I2F.U32.RP R7, R8 ;  /* 0x0000000800077306 */ /* 0x000e220000209000 */
[----:B------:R-:W-:Y:S02]  /*0170*/  IADD3 R15, RZ, -R8, RZ ;  /* 0x80000008ff0f7210 */ /* 0x000fe40007ffe0ff */
[----:B------:R-:W-:Y:S02]  /*0180*/  SEL R9, R2, c[0x0][0xeac], !P0 ;  /* 0x0003ab0002097a07 */ /* 0x000fe40004000000 */
[----:B------:R-:W1:Y:S01]  /*0190*/  LDC.64 R2, c[0x0][R3+0x168] ;  /* 0x00005a0003027b82 */ /* 0x000e620000000a00 */
[----:B------:R-:W-:-:S02]  /*01a0*/  ISETP.NE.U32.AND P0, PT, R8, RZ, PT ;  /* 0x000000ff0800720c */ /* 0x000fc40003f05070 */
[----:B------:R-:W2:Y:S01]  /*01b0*/  I2F.U32.RP R12, R9 ;  /* 0x00000009000c7306 */ /* 0x000ea20000209000 */
[----:B------:R-:W-:Y:S01]  /*01c0*/  IMAD.MOV R14, RZ, RZ, -R9 ;  /* 0x000000ffff0e7224 */ /* 0x000fe200078e0a09 */
[----:B------:R-:W-:-:S06]  /*01d0*/  ISETP.NE.U32.AND P1, PT, R9, RZ, PT ;  /* 0x000000ff0900720c */ /* 0x000fcc0003f25070 */
[----:B0-----:R-:W0:Y:S08]  /*01e0*/  MUFU.RCP R7, R7 ;  /* 0x0000000700077308 */ /* 0x001e300000001000 */
[----:B--2---:R-:W2:Y:S01]  /*01f0*/  MUFU.RCP R12, R12 ;  /* 0x0000000c000c7308 */ /* 0x004ea20000001000 */
[----:B0-----:R-:W-:-:S07]  /*0200*/  IADD3 R10, R7, 0xffffffe, RZ ;  /* 0x0ffffffe070a7810 */ /* 0x001fce0007ffe0ff */
[----:B------:R0:W3:Y:S01]  /*0210*/  F2I.FTZ.U32.TRUNC.NTZ R11, R10 ;  /* 0x0000000a000b7305 */ /* 0x0000e2000021f000 */
[----:B--2---:R-:W-:Y:S02]  /*0220*/  IADD3 R4, R12, 0xffffffe, RZ ;  /* 0x0ffffffe0c047810 */ /* 0x004fe40007ffe0ff */
[----:B------:R-:W-:-:S05]  /*0230*/  LOP3.LUT R12, RZ, R9, RZ, 0x33, !PT ;  /* 0x00000009ff0c7212 */ /* 0x000fca00078e33ff */
[----:B------:R2:W4:Y:S01]  /*0240*/  F2I.FTZ.U32.TRUNC.NTZ R5, R4 ;  /* 0x0000000400057305 */ /* 0x000522000021f000 */
[----:B0-----:R-:W-:Y:S02]  /*0250*/  IMAD.MOV.U32 R10, RZ, RZ, RZ ;  /* 0x000000ffff0a7224 */ /* 0x001fe400078e00ff */
[----:B---3--:R-:W-:Y:S01]  /*0260*/  IMAD R7, R15, R11, RZ ;  /* 0x0000000b0f077224 */ /* 0x008fe200078e02ff */
[----:B------:R-:W-:Y:S01]  /*0270*/  MOV R15, R14 ;  /* 0x0000000e000f7202 */ /* 0x000fe20000000f00 */
[----:B--2---:R-:W-:Y:S01]  /*0280*/  IMAD.MOV.U32 R4, RZ, RZ, RZ ;  /* 0x000000ffff047224 */ /* 0x004fe200078e00ff */
[----:B------:R-:W-:Y:S01]  /*0290*/  SHF.R.U32.HI R14, RZ, 0x1, R6 ;  /* 0x00000001ff0e7819 */ /* 0x000fe20000011606 */
[----:B------:R-:W-:-:S04]  /*02a0*/  IMAD.HI.U32 R10, R11, R7, R10 ;  /* 0x000000070b0a7227 */ /* 0x000fc800078e000a */
[----:B----4-:R-:W-:Y:S01]  /*02b0*/  IMAD R11, R15, R5, RZ ;  /* 0x000000050f0b7224 */ /* 0x010fe200078e02ff */
[----:B------:R-:W-:-:S03]  /*02c0*/  LOP3.LUT R15, RZ, R8, RZ, 0x33, !PT ;  /* 0x00000008ff0f7212 */ /* 0x000fc600078e33ff */
[----:B-1----:R-:W-:-:S04]  /*02d0*/  IMAD.HI.U32 R11, R5, R11, R4 ;  /* 0x0000000b050b7227 */ /* 0x002fc800078e0004 */
.L_x_143:
        /* <DEDUP_REMOVED lines=37> */
.L_x_144:
        /* <DEDUP_REMOVED lines=13> */
.L_x_985:


//--------------------- .text._ZN2at6native40_GLOBAL__N__2351210d_8_Shape_cu_49f7391c19CatArrayBatchedCopyINS1_10OpaqueTypeILj8EEEjLi2ELi64ELi64EEEvPT_NS1_25CatArrInputTensorMetadataIS5_T0_XT2_EXT3_EEENS1_16TensorSizeStrideIS8_Lj4EEEiS8_ --------------------------
	.section	.text._ZN2at6native40_GLOBAL__N__2351210d_8_Shape_cu_49f7391c19CatArrayBatchedCopyINS1_10OpaqueTypeILj8EEEjLi2ELi64ELi64EEEvPT_NS1_25CatArrInputTensorMetadataIS5_T0_XT2_EXT3_EEENS1_16TensorSizeStrideIS8_Lj4EEEiS8_,"ax",@progbits
	.sectioninfo	@"SHI_REGISTERS=22"
	.align	128
.text._ZN2at6native40_GLOBAL__N__2351210d_8_Shape_cu_49f7391c19CatArrayBatchedCopyINS1_10OpaqueTypeILj8EEEjLi2ELi64ELi64EEEvPT_NS1_25CatArrInputTensorMetadataIS5_T0_XT2_EXT3_EEENS1_16TensorSizeStrideIS8_Lj4EEEiS8_:
        .type           _ZN2at6native40_GLOBAL__N__2351210d_8_Shape_cu_49f7391c19CatArrayBatchedCopyINS1_10OpaqueTypeILj8EEEjLi2ELi64ELi64EEEvPT_NS1_25CatArrInputTensorMetadataIS5_T0_XT2_EXT3_EEENS1_16TensorSizeStrideIS8_Lj4EEEiS8_,@function
        .size           _ZN2at6native40_GLOBAL__N__2351210d_8_Shape_cu_49f7391c19CatArrayBatchedCopyINS1_10OpaqueTypeILj8EEEjLi2ELi64ELi64EEEvPT_NS1_25CatArrInputTensorMetadataIS5_T0_XT2_EXT3_EEENS1_16TensorSizeStrideIS8_Lj4EEEiS8_,(.L_x_986 - _ZN2at6native40_GLOBAL__N__2351210d_8_Shape_cu_49f7391c19CatArrayBatchedCopyINS1_10OpaqueTypeILj8EEEjLi2ELi64ELi64EEEvPT_NS1_25CatArrInputTensorMetadataIS5_T0_XT2_EXT3_EEENS1_16TensorSizeStrideIS8_Lj4EEEiS8_)
        .other          _ZN2at6native40_GLOBAL__N__2351210d_8_Shape_cu_49f7391c19CatArrayBatchedCopyINS1_10OpaqueTypeILj8EEEjLi2ELi64ELi64EEEvPT_NS1_25CatArrInputTensorMetadataIS5_T0_XT2_EXT3_EEENS1_16TensorSizeStrideIS8_Lj4EEEiS8_,@"STO_CUDA_ENTRY STV_DEFAULT"
_ZN2at6native40_GLOBAL__N__2351210d_8_Shape_cu_49f7391c19CatArrayBatchedCopyINS1_10OpaqueTypeILj8EEEjLi2ELi64ELi64EEEvPT_NS1_25CatArrInputTensorMetadataIS5_T0_XT2_EXT3_EEENS1_16TensorSizeStrideIS8_Lj4EEEiS8_:
        /* <DEDUP_REMOVED lines=32> */
.L_x_146:
[----:B0---4-:R-:W-:-:S06]  /*0200*/  IMAD.WIDE.U32 R4, R8, 0x8, R2 ;  /* 0x0000000808047825 */ /* 0x011fcc00078e0002 */
[----:B------:R-:W2:Y:S01]  /*0210*/  LDG.E.64 R4, [R4.64] ;  /* 0x0000000404047981 */ /* 0x000ea2000c1e1b00 */
[----:B------:R-:W-:-:S04]  /*0220*/  IMAD.HI.U32 R10, R13, R8, RZ ;  /* 0x000000080d0a7227 */ /* 0x000fc800078e00ff */
[----:B------:R-:W-:Y:S02]  /*0230*/  IMAD.MOV R12, RZ, RZ, -R10 ;  /* 0x000000ffff0c7224 */ /* 0x000fe400078e0a0a */
[----:B------:R-:W-:Y:S02]  /*0240*/  IMAD.MOV.U32 R15, RZ, RZ, c[0x0][0xc] ;  /* 0x00000300ff0f7624 */ /* 0x000fe400078e00ff */
        /* <DEDUP_REMOVED lines=16> */
[----:B--2---:R0:W-:Y:S01]  /*0350*/  STG.E.64 [R10.64], R4 ;  /* 0x000000040a007986 */ /* 0x0041e2000c101b04 */
[----:B------:R-:W-:Y:S05]  /*0360*/  @!P0 BRA `(.L_x_146) ;  /* 0xfffffe9000008947 */ /* 0x000fea000383ffff */
[----:B------:R-:W-:Y:S05]  /*0370*/  EXIT ;  /* 0x000000000000794d */ /* 0x000fea0003800000 */
.L_x_145:
[----:B--2---:R-:W0:Y:S01]  /*0380*/  @P0 LDC R9, c[0x0][R15+0x6ac] ;  /* 0x0001ab000f090b82 */ /* 0x004e220000000800 */
[----:B------:R-:W1:Y:S01]  /*0390*/  I2F.U32.RP R16, R7 ;  /* 0x0000000700107306 */ /* 0x000e620000209000 */
[----:B------:R-:W-:Y:S02]  /*03a0*/  IADD3 R19, RZ, -R7, RZ ;  /* 0x80000007ff137210 */ /* 0x000fe40007ffe0ff */
[----:B------:R-:W-:-:S04]  /*03b0*/  ISETP.NE.U32.AND P0, PT, R7, RZ, PT ;  /* 0x000000ff0700720c */ /* 0x000fc80003f05070 */
[----:B------:R2:W4:Y:S01]  /*03c0*/  LDC.64 R4, c[0x0][R15+0x6b8] ;  /* 0x0001ae000f047b82 */ /* 0x0005220000000a00 */
[----:B-1----:R-:W1:Y:S01]  /*03d0*/  MUFU.RCP R16, R16 ;  /* 0x0000001000107308 */ /* 0x002e620000001000 */
[----:B0-----:R-:W-:-:S07]  /*03e0*/  ISETP.NE.U32.AND P1, PT, R9, RZ, PT ;  /* 0x000000ff0900720c */ /* 0x001fce0003f25070 */
[----:B------:R-:W0:Y:S01]  /*03f0*/  I2F.U32.RP R14, R9 ;  /* 0x00000009000e7306 */ /* 0x000e220000209000 */
[----:B-1----:R-:W-:-:S07]  /*0400*/  IADD3 R18, R16, 0xffffffe, RZ ;  /* 0x0ffffffe10127810 */ /* 0x002fce0007ffe0ff */
[----:B------:R-:W1:Y:S08]  /*0410*/  F2I.FTZ.U32.TRUNC.NTZ R11, R18 ;  /* 0x00000012000b7305 */ /* 0x000e70000021f000 */
[----:B0-----:R-:W0:Y:S01]  /*0420*/  MUFU.RCP R14, R14 ;  /* 0x0000000e000e7308 */ /* 0x001e220000001000 */
[----:B-1----:R-:W-:Y:S01]  /*0430*/  IMAD R19, R19, R11, RZ ;  /* 0x0000000b13137224 */ /* 0x002fe200078e02ff */
[----:B0-----:R-:W-:-:S06]  /*0440*/  IADD3 R12, R14, 0xffffffe, RZ ;  /* 0x0ffffffe0e0c7810 */ /* 0x001fcc0007ffe0ff */
[----:B------:R0:W1:Y:S02]  /*0450*/  F2I.FTZ.U32.TRUNC.NTZ R13, R12 ;  /* 0x0000000c000d7305 */ /* 0x000064000021f000 */
[----:B0-----:R-:W-:Y:S02]  /*0460*/  IMAD.MOV.U32 R12, RZ, RZ, RZ ;  /* 0x000000ffff0c7224 */ /* 0x001fe400078e00ff */
[----:B-1----:R-:W-:-:S04]  /*0470*/  IMAD R10, R9, R13, RZ ;  /* 0x0000000d090a7224 */ /* 0x002fc800078e02ff */
[----:B------:R-:W-:Y:S01]  /*0480*/  IMAD.MOV R17, RZ, RZ, -R10 ;  /* 0x000000ffff117224 */ /* 0x000fe200078e0a0a */
[----:B------:R-:W-:-:S03]  /*0490*/  HFMA2.MMA R10, -RZ, RZ, 0, 0 ;  /* 0x00000000ff0a7435 */ /* 0x000fc600000001ff */
[----:B------:R-:W-:Y:S01]  /*04a0*/  IMAD.HI.U32 R13, R13, R17, R12 ;  /* 0x000000110d0d7227 */ /* 0x000fe200078e000c */
[----:B------:R-:W-:-:S06]  /*04b0*/  LOP3.LUT R12, RZ, R7, RZ, 0x33, !PT ;  /* 0x00000007ff0c7212 */ /* 0x000fcc00078e33ff */
[----:B------:R-:W-:Y:S01]  /*04c0*/  IMAD.HI.U32 R11, R11, R19, R10 ;  /* 0x000000130b0b7227 */ /* 0x000fe200078e000a */
[----:B--2-4-:R-:W-:-:S03]  /*04d0*/  LOP3.LUT R10, RZ, R9, RZ, 0x33, !PT ;  /* 0x00000009ff0a7212 */ /* 0x014fc600078e33ff */
.L_x_147:
        /* <DEDUP_REMOVED lines=14> */
[----:B------:R-:W2:Y:S01]  /*05c0*/  LDG.E.64 R14, [R14.64] ;  /* 0x000000040e0e7981 */ /* 0x000ea2000c1e1b00 */
        /* <DEDUP_REMOVED lines=22> */
.L_x_148:
        /* <DEDUP_REMOVED lines=13> */
.L_x_986:


//--------------------- .text._ZN2at6native40_GLOBAL__N__2351210d_8_Shape_cu_49f7391c26CatArrayBatchedCopy_contigINS1_10OpaqueTypeILj8EEEjLi2ELi64ELi64EEEvPT_NS1_25CatArrInputTensorMetadataIS5_T0_XT2_EXT3_EEENS1_16TensorSizeStrideIS8_Lj4EEEiS8_ --------------------------
	.section	.text._ZN2at6native40_GLOBAL__N__2351210d_8_Shape_cu_49f7391c26CatArrayBatchedCopy_contigINS1_10OpaqueTypeILj8EEEjLi2ELi64ELi64EEEvPT_NS1_25CatArrInputTensorMetadataIS5_T0_XT2_EXT3_EEENS1_16TensorSizeStrideIS8_Lj4EEEiS8_,"ax",@progbits
	.sectioninfo	@"SHI_REGISTERS=17"
	.align	128
.text._ZN2at6native40_GLOBAL__N__2351210d_8_Shape_cu_49f7391c26CatArrayBatchedCopy_contigINS1_10OpaqueTypeILj8EEEjLi2ELi64ELi64EEEvPT_NS1_25CatArrInputTensorMetadataIS5_T0_XT2_EXT3_EEENS1_16TensorSizeStrideIS8_Lj4EEEiS8_:
        .type           _ZN2at6native40_GLOBAL__N__2351210d_8_Shape_cu_49f7391c26CatArrayBatchedCopy_contigINS1_10OpaqueTypeILj8EEEjLi2ELi64ELi64EEEvPT_NS1_25CatArrInputTensorMetadataIS5_T0_XT2_EXT3_EEENS1_16TensorSizeStrideIS8_Lj4EEEiS8_,@function
        .size           _ZN2at6native40_GLOBAL__N__2351210d_8_Shape_cu_49f7391c26CatArrayBatchedCopy_contigINS1_10OpaqueTypeILj8EEEjLi2ELi64ELi64EEEvPT_NS1_25CatArrInputTensorMetadataIS5_T0_XT2_EXT3_EEENS1_16TensorSizeStrideIS8_Lj4EEEiS8_,(.L_x_987 - _ZN2at6native40_GLOBAL__N__2351210d_8_Shape_cu_49f7391c26CatArrayBatchedCopy_contigINS1_10OpaqueTypeILj8EEEjLi2ELi64ELi64EEEvPT_NS1_25CatArrInputTensorMetadataIS5_T0_XT2_EXT3_EEENS1_16TensorSizeStrideIS8_Lj4EEEiS8_)
        .other          _ZN2at6native40_GLOBAL__N__2351210d_8_Shape_cu_49f7391c26CatArrayBatchedCopy_contigINS1_10OpaqueTypeILj8EEEjLi2ELi64ELi64EEEvPT_NS1_25CatArrInputTensorMetadataIS5_T0_XT2_EXT3_EEENS1_16TensorSizeStrideIS8_Lj4EEEiS8_,@"STO_CUDA_ENTRY STV_DEFAULT"
_ZN2at6native40_GLOBAL__N__2351210d_8_Shape_cu_49f7391c26CatArrayBatchedCopy_contigINS1_10OpaqueTypeILj8EEEjLi2ELi64ELi64EEEvPT_NS1_25CatArrInputTensorMetadataIS5_T0_XT2_EXT3_EEENS1_16TensorSizeStrideIS8_Lj4EEEiS8_:
        /* <DEDUP_REMOVED lines=10> */
[----:B------:R-:W0:Y:S01]  /*00a0*/  LDC R6, c[0x0][R8+0x460] ;  /* 0x0001180008067b82 */ /* 0x000e220000000800 */
[----:B------:R-:W-:Y:S01]  /*00b0*/  IMAD.MOV.U32 R2, RZ, RZ, c[0x0][0xec8] ;  /* 0x0003b200ff027624 */ /* 0x000fe200078e00ff */
[----:B------:R-:W-:Y:S01]  /*00c0*/  SHF.L.U32 R3, R3, 0x3, RZ ;  /* 0x0000000303037819 */ /* 0x000fe200000006ff */
[----:B------:R-:W-:-:S03]  /*00d0*/  ULDC.64 UR4, c[0x0][0x118] ;  /* 0x0000460000047ab9 */ /* 0x000fc60000000a00 */
[----:B------:R-:W-:Y:S02]  /*00e0*/  ISETP.NE.AND P0, PT, R2, 0x1, PT ;  /* 0x000000010200780c */ /* 0x000fe40003f05270 */
[----:B------:R-:W1:Y:S08]  /*00f0*/  LDC R9, c[0x0][R8+0x360] ;  /* 0x0000d80008097b82 */ /* 0x000e700000000800 */
[----:B------:R-:W2:Y:S01]  /*0100*/  LDC.64 R2, c[0x0][R3+0x168] ;  /* 0x00005a0003027b82 */ /* 0x000ea20000000a00 */
[----:B0-----:R-:W-:-:S04]  /*0110*/  SEL R6, R6, c[0x0][0xeac], !P0 ;  /* 0x0003ab0006067a07 */ /* 0x001fc80004000000 */
[----:B------:R-:W0:Y:S01]  /*0120*/  I2F.U32.RP R10, R6 ;  /* 0x00000006000a7306 */ /* 0x000e220000209000 */
[----:B------:R-:W-:Y:S01]  /*0130*/  IMAD.MOV R11, RZ, RZ, -R6 ;  /* 0x000000ffff0b7224 */ /* 0x000fe200078e0a06 */
[----:B------:R-:W-:-:S06]  /*0140*/  ISETP.NE.U32.AND P0, PT, R6, RZ, PT ;  /* 0x000000ff0600720c */ /* 0x000fcc0003f05070 */
[----:B0-----:R-:W0:Y:S02]  /*0150*/  MUFU.RCP R10, R10 ;  /* 0x0000000a000a7308 */ /* 0x001e240000001000 */
[----:B0-----:R-:W-:Y:S01]  /*0160*/  IADD3 R4, R10, 0xffffffe, RZ ;  /* 0x0ffffffe0a047810 */ /* 0x001fe20007ffe0ff */
[----:B-1----:R-:W-:-:S05]  /*0170*/  IMAD R10, R9, c[0x0][0xecc], RZ ;  /* 0x0003b300090a7a24 */ /* 0x002fca00078e02ff */
[----:B------:R0:W1:Y:S02]  /*0180*/  F2I.FTZ.U32.TRUNC.NTZ R5, R4 ;  /* 0x0000000400057305 */ /* 0x000064000021f000 */
[----:B0-----:R-:W-:Y:S01]  /*0190*/  MOV R4, RZ ;  /* 0x000000ff00047202 */ /* 0x001fe20000000f00 */
[----:B-1----:R-:W-:-:S04]  /*01a0*/  IMAD R11, R11, R5, RZ ;  /* 0x000000050b0b7224 */ /* 0x002fc800078e02ff */
[----:B------:R-:W-:Y:S01]  /*01b0*/  IMAD.HI.U32 R12, R5, R11, R4 ;  /* 0x0000000b050c7227 */ /* 0x000fe200078e0004 */
[----:B--2---:R-:W-:-:S03]  /*01c0*/  LOP3.LUT R11, RZ, R6, RZ, 0x33, !PT ;  /* 0x00000006ff0b7212 */ /* 0x004fc600078e33ff */
.L_x_149:
[----:B0-----:R-:W-:-:S06]  /*01d0*/  IMAD.WIDE.U32 R4, R7, 0x8, R2 ;  /* 0x0000000807047825 */ /* 0x001fcc00078e0002 */
[----:B------:R-:W2:Y:S01]  /*01e0*/  LDG.E.64 R4, [R4.64] ;  /* 0x0000000404047981 */ /* 0x000ea2000c1e1b00 */
[----:B------:R-:W-:Y:S01]  /*01f0*/  IMAD.HI.U32 R8, R12, R7, RZ ;  /* 0x000000070c087227 */ /* 0x000fe200078e00ff */
[----:B------:R-:W-:-:S03]  /*0200*/  HFMA2.MMA R14, -RZ, RZ, 0, 4.76837158203125e-07 ;  /* 0x00000008ff0e7435 */ /* 0x000fc600000001ff */
        /* <DEDUP_REMOVED lines=12> */
[----:B------:R-:W-:-:S04]  /*02d0*/  IMAD.WIDE.U32 R8, R9, R14, c[0x0][0x160] ;  /* 0x0000580009087625 */ /* 0x000fc800078e000e */
[----:B------:R-:W-:-:S04]  /*02e0*/  IMAD.MOV.U32 R14, RZ, RZ, c[0x0][0xc] ;  /* 0x00000300ff0e7624 */ /* 0x000fc800078e00ff */
[----:B------:R-:W-:-:S05]  /*02f0*/  IMAD R7, R14, c[0x0][0x0], R7 ;  /* 0x000000000e077a24 */ /* 0x000fca00078e0207 */
[----:B------:R-:W-:Y:S01]  /*0300*/  ISETP.GE.U32.AND P1, PT, R7, R0, PT ;  /* 0x000000000700720c */ /* 0x000fe20003f26070 */
[----:B--2---:R0:W-:-:S12]  /*0310*/  STG.E.64 [R8.64], R4 ;  /* 0x0000000408007986 */ /* 0x0041d8000c101b04 */
[----:B------:R-:W-:Y:S05]  /*0320*/  @!P1 BRA `(.L_x_149) ;  /* 0xfffffea000009947 */ /* 0x000fea000383ffff */
[----:B------:R-:W-:Y:S05]  /*0330*/  EXIT ;  /* 0x000000000000794d */ /* 0x000fea0003800000 */
.L_x_150:
        /* <DEDUP_REMOVED lines=12> */
.L_x_987:


//--------------------- .text._ZN2at6native40_GLOBAL__N__2351210d_8_Shape_cu_49f7391c35CatArrayBatchedCopy_alignedK_contigINS1_10OpaqueTypeILj8EEEjLi2ELi64ELi64ELi8EEEvPT_NS1_25CatArrInputTensorMetadataIS5_T0_XT2_EXT3_EEENS1_16TensorSizeStrideIS8_Lj4EEEiS8_ --------------------------
	.section	.text._ZN2at6native40_GLOBAL__N__2351210d_8_Shape_cu_49f7391c35CatArrayBatchedCopy_alignedK_contigINS1_10OpaqueTypeILj8EEEjLi2ELi64ELi64ELi8EEEvPT_NS1_25CatArrInputTensorMetadataIS5_T0_XT2_EXT3_EEENS1_16TensorSizeStrideIS8_Lj4EEEiS8_,"ax",@progbits
	.sectioninfo	@"SHI_REGISTERS=24"
	.align	128
.text._ZN2at6native40_GLOBAL__N__2351210d_8_Shape_cu_49f7391c35CatArrayBatchedCopy_alignedK_contigINS1_10OpaqueTypeILj8EEEjLi2ELi64ELi64ELi8EEEvPT_NS1_25CatArrInputTensorMetadataIS5_T0_XT2_EXT3_EEENS1_16TensorSizeStrideIS8_Lj4EEEiS8_:
        .type           _ZN2at6native40_GLOBAL__N__2351210d_8_Shape_cu_49f7391c35CatArrayBatchedCopy_alignedK_contigINS1_10OpaqueTypeILj8EEEjLi2ELi64ELi64ELi8EEEvPT_NS1_25CatArrInputTensorMetadataIS5_T0_XT2_EXT3_EEENS1_16TensorSizeStrideIS8_Lj4EEEiS8_,@function
        .size           _ZN2at6native40_GLOBAL__N__2351210d_8_Shape_cu_49f7391c35CatArrayBatchedCopy_alignedK_contigINS1_10OpaqueTypeILj8EEEjLi2ELi64ELi64ELi8EEEvPT_NS1_25CatArrInputTensorMetadataIS5_T0_XT2_EXT3_EEENS1_16TensorSizeStrideIS8_Lj4EEEiS8_,(.L_x_988 - _ZN2at6native40_GLOBAL__N__2351210d_8_Shape_cu_49f7391c35CatArrayBatchedCopy_alignedK_contigINS1_10OpaqueTypeILj8EEEjLi2ELi64ELi64ELi8EEEvPT_NS1_25CatArrInputTensorMetadataIS5_T0_XT2_EXT3_EEENS1_16TensorSizeStrideIS8_Lj4EEEiS8_)
        .other          _ZN2at6native40_GLOBAL__N__2351210d_8_Shape_cu_49f7391c35CatArrayBatchedCopy_alignedK_contigINS1_10OpaqueTypeILj8EEEjLi2ELi64ELi64ELi8EEEvPT_NS1_25CatArrInputTensorMetadataIS5_T0_XT2_EXT3_EEENS1_16TensorSizeStrideIS8_Lj4EEEiS8_,@"STO_CUDA_ENTRY STV_DEFAULT"
_ZN2at6native40_GLOBAL__N__2351210d_8_Shape_cu_49f7391c35CatArrayBatchedCopy_alignedK_contigINS1_10OpaqueTypeILj8EEEjLi2ELi64ELi64ELi8EEEvPT_NS1_25CatArrInputTensorMetadataIS5_T0_XT2_EXT3_EEENS1_16TensorSizeStrideIS8_Lj4EEEiS8_:
        /* <DEDUP_REMOVED lines=33> */
.L_x_153:
[----:B0--3--:R-:W-:-:S06]  /*0210*/  IMAD.WIDE.U32 R10, R7, 0x8, R2 ;  /* 0x00000008070a7825 */ /* 0x009fcc00078e0002 */
[----:B------:R-:W2:Y:S01]  /*0220*/  LDG.E.64 R10, [R10.64] ;  /* 0x000000040a0a7981 */ /* 0x000ea2000c1e1b00 */
        /* <DEDUP_REMOVED lines=13> */
[----:B------:R-:W-:-:S04]  /*0300*/  IMAD R9, R9, c[0x0][0xebc], RZ ;  /* 0x0003af0009097a24 */ /* 0x000fc800078e02ff */
[----:B------:R-:W-:Y:S02]  /*0310*/  IMAD R9, R12, c[0x0][0xeb8], R9 ;  /* 0x0003ae000c097a24 */ /* 0x000fe400078e0209 */
[----:B------:R-:W-:Y:S02]  /*0320*/  IMAD.MOV.U32 R12, RZ, RZ, 0x8 ;  /* 0x00000008ff0c7424 */ /* 0x000fe400078e00ff */
[----:B------:R-:W-:-:S04]  /*0330*/  IMAD.IADD R9, R4, 0x1, R9 ;  /* 0x0000000104097824 */ /* 0x000fc800078e0209 */
[----:B------:R-:W-:Y:S01]  /*0340*/  IMAD.WIDE.U32 R12, R9, R12, c[0x0][0x160] ;  /* 0x00005800090c7625 */ /* 0x000fe200078e000c */
[----:B------:R-:W-:-:S04]  /*0350*/  IADD3 R9, R7, 0x1, RZ ;  /* 0x0000000107097810 */ /* 0x000fc80007ffe0ff */
[----:B------:R-:W-:Y:S01]  /*0360*/  ISETP.GT.U32.AND P1, PT, R9, R0, PT ;  /* 0x000000000900720c */ /* 0x000fe20003f24070 */
[----:B--2---:R0:W-:-:S12]  /*0370*/  STG.E.64 [R12.64], R10 ;  /* 0x0000000a0c007986 */ /* 0x0041d8000c101b04 */
[----:B------:R-:W-:Y:S05]  /*0380*/  @!P1 BRA `(.L_x_153) ;  /* 0xfffffe8000009947 */ /* 0x000fea000383ffff */
.L_x_152:
[----:B-1----:R-:W-:Y:S05]  /*0390*/  BSYNC B0 ;  /* 0x0000000000007941 */ /* 0x002fea0003800000 */
.L_x_151:
        /* <DEDUP_REMOVED lines=9> */
[----:B--2---:R-:W-:-:S04]  /*0430*/  SEL R6, R8, c[0x0][0xeac], !P0 ;  /* 0x0003ab0008067a07 */ /* 0x004fc80004000000 */
[----:B0-----:R-:W0:Y:S01]  /*0440*/  I2F.U32.RP R12, R6 ;  /* 0x00000006000c7306 */ /* 0x001e220000209000 */
        /* <DEDUP_REMOVED lines=10> */
.L_x_156:
[----:B0--3--:R-:W-:-:S06]  /*04f0*/  IMAD.WIDE.U32 R10, R5, 0x8, R2 ;  /* 0x00000008050a7825 */ /* 0x009fcc00078e0002 */
[----:B------:R-:W2:Y:S01]  /*0500*/  LDG.E.64 R10, [R10.64] ;  /* 0x000000040a0a7981 */ /* 0x000ea2000c1e1b00 */
[----:B------:R-:W-:Y:S01]  /*0510*/  IMAD.HI.U32 R12, R14, R5, RZ ;  /* 0x000000050e0c7227 */ /* 0x000fe200078e00ff */
[----:B------:R-:W-:-:S03]  /*0520*/  IADD3 R9, R9, -0x1, RZ ;  /* 0xffffffff09097810 */ /* 0x000fc60007ffe0ff */
[----:B------:R-:W-:Y:S02]  /*0530*/  IMAD.MOV R13, RZ, RZ, -R12 ;  /* 0x000000ffff0d7224 */ /* 0x000fe400078e0a0c */
[----:B------:R-:W-:Y:S02]  /*0540*/  IMAD.MOV.U32 R16, RZ, RZ, 0x8 ;  /* 0x00000008ff107424 */ /* 0x000fe400078e00ff */
        /* <DEDUP_REMOVED lines=11> */
[----:B------:R-:W-:-:S04]  /*0600*/  IMAD R13, R13, c[0x0][0xebc], R4 ;  /* 0x0003af000d0d7a24 */ /* 0x000fc800078e0204 */
[----:B------:R-:W-:-:S04]  /*0610*/  IMAD R13, R12, c[0x0][0xeb8], R13 ;  /* 0x0003ae000c0d7a24 */ /* 0x000fc800078e020d */
[----:B------:R-:W-:-:S05]  /*0620*/  IMAD.WIDE.U32 R12, R13, R16, c[0x0][0x160] ;  /* 0x000058000d0c7625 */ /* 0x000fca00078e0010 */
[----:B--2---:R0:W-:Y:S01]  /*0630*/  STG.E.64 [R12.64], R10 ;  /* 0x0000000a0c007986 */ /* 0x0041e2000c101b04 */
[----:B------:R-:W-:Y:S05]  /*0640*/  @P1 BRA `(.L_x_156) ;  /* 0xfffffea000001947 */ /* 0x000fea000383ffff */
.L_x_155:
[----:B------:R-:W-:Y:S05]  /*0650*/  BSYNC B0 ;  /* 0x0000000000007941 */ /* 0x000fea0003800000 */
.L_x_154:
[----:B------:R-:W-:-:S04]  /*0660*/  LOP3.LUT R7, RZ, R7, RZ, 0x33, !PT ;  /* 0x00000007ff077212 */ /* 0x000fc800078e33ff */
[----:B------:R-:W-:-:S04]  /*0670*/  IADD3 R7, R0, R7, RZ ;  /* 0x0000000700077210 */ /* 0x000fc80007ffe0ff */
[----:B------:R-:W-:-:S13]  /*0680*/  ISETP.GE.U32.AND P0, PT, R7, 0x3, PT ;  /* 0x000000030700780c */ /* 0x000fda0003f06070 */
[----:B------:R-:W-:Y:S05]  /*0690*/  @!P0 EXIT ;  /* 0x000000000000894d */ /* 0x000fea0003800000 */
[----:B------:R-:W-:-:S05]  /*06a0*/  IMAD.MOV.U32 R6, RZ, RZ, c[0x0][0xec8] ;  /* 0x0003b200ff067624 */ /* 0x000fca00078e00ff */
[----:B------:R-:W-:-:S04]  /*06b0*/  ISETP.NE.AND P0, PT, R6, 0x1, PT ;  /* 0x000000010600780c */ /* 0x000fc80003f05270 */
[----:B--2---:R-:W-:-:S04]  /*06c0*/  SEL R8, R8, c[0x0][0xeac], !P0 ;  /* 0x0003ab0008087a07 */ /* 0x004fc80004000000 */
[----:B------:R-:W1:Y:S01]  /*06d0*/  I2F.U32.RP R9, R8 ;  /* 0x0000000800097306 */ /* 0x000e620000209000 */
[-C--:B0-----:R-:W-:Y:S02]  /*06e0*/  IADD3 R13, RZ, -R8.reuse, RZ ;  /* 0x80000008ff0d7210 */ /* 0x081fe40007ffe0ff */
[----:B------:R-:W-:Y:S02]  /*06f0*/  ISETP.NE.U32.AND P0, PT, R8, RZ, PT ;  /* 0x000000ff0800720c */ /* 0x000fe40003f05070 */
[----:B------:R-:W-:-:S03]  /*0700*/  LOP3.LUT R7, RZ, R8, RZ, 0x33, !PT ;  /* 0x00000008ff077212 */ /* 0x000fc600078e33ff */
[----:B-1----:R-:W0:Y:S02]  /*0710*/  MUFU.RCP R9, R9 ;  /* 0x0000000900097308 */ /* 0x002e240000001000 */
[----:B0-----:R-:W-:-:S06]  /*0720*/  IADD3 R10, R9, 0xffffffe, RZ ;  /* 0x0ffffffe090a7810 */ /* 0x001fcc0007ffe0ff */
[----:B------:R0:W1:Y:S02]  /*0730*/  F2I.FTZ.U32.TRUNC.NTZ R11, R10 ;  /* 0x0000000a000b7305 */ /* 0x000064000021f000 */
[----:B0-----:R-:W-:Y:S02]  /*0740*/  IMAD.MOV.U32 R10, RZ, RZ, RZ ;  /* 0x000000ffff0a7224 */ /* 0x001fe400078e00ff */
[----:B-1----:R-:W-:-:S04]  /*0750*/  IMAD R13, R13, R11, RZ ;  /* 0x0000000b0d0d7224 */ /* 0x002fc800078e02ff */
[----:B------:R-:W-:-:S04]  /*0760*/  IMAD.HI.U32 R6, R11, R13, R10 ;  /* 0x0000000d0b067227 */ /* 0x000fc800078e000a */
.L_x_157:
        /* <DEDUP_REMOVED lines=17> */
[----:B------:R-:W-:-:S04]  /*0880*/  IMAD.WIDE.U32 R12, R21, 0x8, R2 ;  /* 0x00000008150c7825 */ /* 0x000fc800078e0002 */
[----:B------:R-:W-:Y:S01]  /*0890*/  IMAD.WIDE.U32 R14, R14, R9, c[0x0][0x160] ;  /* 0x000058000e0e7625 */ /* 0x000fe200078e0009 */
[----:B--2---:R-:W-:-:S03]  /*08a0*/  MOV R17, R11 ;  /* 0x0000000b00117202 */ /* 0x004fc60000000f00 */
[----:B------:R-:W-:-:S05]  /*08b0*/  IMAD.MOV.U32 R16, RZ, RZ, R10 ;  /* 0x000000ffff107224 */ /* 0x000fca00078e000a */
[----:B------:R0:W-:Y:S04]  /*08c0*/  STG.E.64 [R14.64], R16 ;  /* 0x000000100e007986 */ /* 0x0001e8000c101b04 */
[----:B------:R1:W2:Y:S01]  /*08d0*/  LDG.E.64 R10, [R12.64] ;  /* 0x000000040c0a7981 */ /* 0x0002a2000c1e1b00 */
[----:B------:R-:W-:-:S05]  /*08e0*/  IMAD.HI.U32 R18, R6, R21, RZ ;  /* 0x0000001506127227 */ /* 0x000fca00078e00ff */
[----:B------:R-:W-:-:S05]  /*08f0*/  IADD3 R19, -R18, RZ, RZ ;  /* 0x000000ff12137210 */ /* 0x000fca0007ffe1ff */
[----:B------:R-:W-:-:S05]  /*0900*/  IMAD R19, R8, R19, R21 ;  /* 0x0000001308137224 */ /* 0x000fca00078e0215 */
[----:B------:R-:W-:-:S13]  /*0910*/  ISETP.GE.U32.AND P1, PT, R19, R8, PT ;  /* 0x000000081300720c */ /* 0x000fda0003f26070 */
[----:B------:R-:W-:Y:S01]  /*0920*/  @P1 IMAD.IADD R19, R19, 0x1, -R8 ;  /* 0x0000000113131824 */ /* 0x000fe200078e0a08 */
[----:B------:R-:W-:-:S04]  /*0930*/  @P1 IADD3 R18, R18, 0x1, RZ ;  /* 0x0000000112121810 */ /* 0x000fc80007ffe0ff */
[----:B------:R-:W-:Y:S02]  /*0940*/  ISETP.GE.U32.AND P2, PT, R19, R8, PT ;  /* 0x000000081300720c */ /* 0x000fe40003f46070 */
[----:B------:R-:W-:-:S11]  /*0950*/  IADD3 R19, R5, 0x2, RZ ;  /* 0x0000000205137810 */ /* 0x000fd60007ffe0ff */
[----:B------:R-:W-:-:S04]  /*0960*/  @P2 IADD3 R18, R18, 0x1, RZ ;  /* 0x0000000112122810 */ /* 0x000fc80007ffe0ff */
[----:B------:R-:W-:-:S04]  /*0970*/  SEL R18, R7, R18, !P0 ;  /* 0x0000001207127207 */ /* 0x000fc80004000000 */
[----:B0-----:R-:W-:-:S05]  /*0980*/  IADD3 R15, -R18, RZ, RZ ;  /* 0x000000ff120f7210 */ /* 0x001fca0007ffe1ff */
[----:B-1----:R-:W-:Y:S02]  /*0990*/  IMAD R13, R8, R15, R21 ;  /* 0x0000000f080d7224 */ /* 0x002fe400078e0215 */
[----:B------:R-:W-:-:S04]  /*09a0*/  IMAD.WIDE.U32 R14, R19, 0x8, R2 ;  /* 0x00000008130e7825 */ /* 0x000fc800078e0002 */
[----:B------:R-:W-:-:S04]  /*09b0*/  IMAD R13, R13, c[0x0][0xebc], R4 ;  /* 0x0003af000d0d7a24 */ /* 0x000fc800078e0204 */
[----:B------:R-:W-:-:S04]  /*09c0*/  IMAD R12, R18, c[0x0][0xeb8], R13 ;  /* 0x0003ae00120c7a24 */ /* 0x000fc800078e020d */
[----:B------:R-:W-:-:S04]  /*09d0*/  IMAD.WIDE.U32 R12, R12, R9, c[0x0][0x160] ;  /* 0x000058000c0c7625 */ /* 0x000fc800078e0009 */
[----:B--2---:R-:W-:Y:S01]  /*09e0*/  IMAD.MOV.U32 R17, RZ, RZ, R11 ;  /* 0x000000ffff117224 */ /* 0x004fe200078e000b */
        /* <DEDUP_REMOVED lines=9> */
[----:B------:R-:W-:Y:S02]  /*0a80*/  ISETP.GE.U32.AND P2, PT, R21, R8, PT ;  /* 0x000000081500720c */ /* 0x000fe40003f46070 */
[----:B------:R-:W-:-:S05]  /*0a90*/  IADD3 R21, R5, 0x3, RZ ;  /* 0x0000000305157810 */ /* 0x000fca0007ffe0ff */
[----:B-1----:R-:W-:-:S06]  /*0aa0*/  IMAD.WIDE.U32 R14, R21, 0x8, R2 ;  /* 0x00000008150e7825 */ /* 0x002fcc00078e0002 */
[----:B------:R-:W-:-:S04]  /*0ab0*/  @P2 IADD3 R18, R18, 0x1, RZ ;  /* 0x0000000112122810 */ /* 0x000fc80007ffe0ff */
[----:B------:R-:W-:-:S05]  /*0ac0*/  SEL R18, R7, R18, !P0 ;  /* 0x0000001207127207 */ /* 0x000fca0004000000 */
[----:B0-----:R-:W-:-:S04]  /*0ad0*/  IMAD.MOV R12, RZ, RZ, -R18 ;  /* 0x000000ffff0c7224 */ /* 0x001fc800078e0a12 */
[----:B------:R-:W-:-:S04]  /*0ae0*/  IMAD R19, R8, R12, R19 ;  /* 0x0000000c08137224 */ /* 0x000fc800078e0213 */
[----:B------:R-:W-:-:S04]  /*0af0*/  IMAD R19, R19, c[0x0][0xebc], R4 ;  /* 0x0003af0013137a24 */ /* 0x000fc800078e0204 */
[----:B------:R-:W-:-:S04]  /*0b00*/  IMAD R12, R18, c[0x0][0xeb8], R19 ;  /* 0x0003ae00120c7a24 */ /* 0x000fc800078e0213 */
[----:B------:R-:W-:Y:S01]  /*0b10*/  IMAD.WIDE.U32 R12, R12, R9, c[0x0][0x160] ;  /* 0x000058000c0c7625 */ /* 0x000fe200078e0009 */
[----:B--2---:R-:W-:-:S03]  /*0b20*/  MOV R17, R11 ;  /* 0x0000000b00117202 */ /* 0x004fc60000000f00 */
[----:B------:R-:W-:-:S05]  /*0b30*/  IMAD.MOV.U32 R16, RZ, RZ, R10 ;  /* 0x000000ffff107224 */ /* 0x000fca00078e000a */
[----:B------:R0:W-:Y:S04]  /*0b40*/  STG.E.64 [R12.64], R16 ;  /* 0x000000100c007986 */ /* 0x0001e8000c101b04 */
[----:B------:R-:W2:Y:S01]  /*0b50*/  LDG.E.64 R10, [R14.64] ;  /* 0x000000040e0a7981 */ /* 0x000ea2000c1e1b00 */
[----:B------:R-:W-:Y:S01]  /*0b60*/  IMAD.HI.U32 R18, R6, R21, RZ ;  /* 0x0000001506127227 */ /* 0x000fe200078e00ff */
[----:B------:R-:W-:-:S04]  /*0b70*/  IADD3 R5, R5, 0x4, RZ ;  /* 0x0000000405057810 */ /* 0x000fc80007ffe0ff */
[----:B------:R-:W-:-:S05]  /*0b80*/  IADD3 R19, -R18, RZ, RZ ;  /* 0x000000ff12137210 */ /* 0x000fca0007ffe1ff */
        /* <DEDUP_REMOVED lines=13> */
[----:B--2---:R0:W-:Y:S01]  /*0c60*/  STG.E.64 [R12.64], R10 ;  /* 0x0000000a0c007986 */ /* 0x0041e2000c101b04 */
[----:B------:R-:W-:Y:S05]  /*0c70*/  @!P1 BRA `(.L_x_157) ;  /* 0xfffffaf000009947 */ /* 0x000fea000383ffff */
[----:B------:R-:W-:Y:S05]  /*0c80*/  EXIT ;  /* 0x000000000000794d */ /* 0x000fea0003800000 */
.L_x_158:
        /* <DEDUP_REMOVED lines=15> */
.L_x_988:


//--------------------- .text._ZN2at6native40_GLOBAL__N__2351210d_8_Shape_cu_49f7391c35CatArrayBatchedCopy_alignedK_contigINS1_10OpaqueTypeILj8EEEjLi2ELi64ELi64ELi16EEEvPT_NS1_25CatArrInputTensorMetadataIS5_T0_XT2_EXT3_EEENS1_16TensorSizeStrideIS8_Lj4EEEiS8_ --------------------------
	.section	.text._ZN2at6native40_GLOBAL__N__2351210d_8_Shape_cu_49f7391c35CatArrayBatchedCopy_alignedK_contigINS1_10OpaqueTypeILj8EEEjLi2ELi64ELi64ELi16EEEvPT_NS1_25CatArrInputTensorMetadataIS5_T0_XT2_EXT3_EEENS1_16TensorSizeStrideIS8_Lj4EEEiS8_,"ax",@progbits
	.sectioninfo	@"SHI_REGISTERS=26"
	.align	128
.text._ZN2at6native40_GLOBAL__N__2351210d_8_Shape_cu_49f7391c35CatArrayBatchedCopy_alignedK_contigINS1_10OpaqueTypeILj8EEEjLi2ELi64ELi64ELi16EEEvPT_NS1_25CatArrInputTensorMetadataIS5_T0_XT2_EXT3_EEENS1_16TensorSizeStrideIS8_Lj4EEEiS8_:
        .type           _ZN2at6native40_GLOBAL__N__2351210d_8_Shape_cu_49f7391c35CatArrayBatchedCopy_alignedK_contigINS1_10OpaqueTypeILj8EEEjLi2ELi64ELi64ELi16EEEvPT_NS1_25CatArrInputTensorMetadataIS5_T0_XT2_EXT3_EEENS1_16TensorSizeStrideIS8_Lj4EEEiS8_,@function
        .size           _ZN2at6native40_GLOBAL__N__2351210d_8_Shape_cu_49f7391c35CatArrayBatchedCopy_alignedK_contigINS1_10OpaqueTypeILj8EEEjLi2ELi64ELi64ELi16EEEvPT_NS1_25CatArrInputTensorMetadataIS5_T0_XT2_EXT3_EEENS1_16TensorSizeStrideIS8_Lj4EEEiS8_,(.L_x_989 - _ZN2at6native40_GLOBAL__N__2351210d_8_Shape_cu_49f7391c35CatArrayBatchedCopy_alignedK_contigINS1_10OpaqueTypeILj8EEEjLi2ELi64ELi64ELi16EEEvPT_NS1_25CatArrInputTensorMetadataIS5_T0_XT2_EXT3_EEENS1_16TensorSizeStrideIS8_Lj4EEEiS8_)
        .other          _ZN2at6native40_GLOBAL__N__2351210d_8_Shape_cu_49f7391c35CatArrayBatchedCopy_alignedK_contigINS1_10OpaqueTypeILj8EEEjLi2ELi64ELi64ELi16EEEvPT_NS1_25CatArrInputTensorMetadataIS5_T0_XT2_EXT3_EEENS1_16TensorSizeStrideIS8_Lj4EEEiS8_,@"STO_CUDA_ENTRY STV_DEFAULT"
_ZN2at6native40_GLOBAL__N__2351210d_8_Shape_cu_49f7391c35CatArrayBatchedCopy_alignedK_contigINS1_10OpaqueTypeILj8EEEjLi2ELi64ELi64ELi16EEEvPT_NS1_25CatArrInputTensorMetadataIS5_T0_XT2_EXT3_EEENS1_16TensorSizeStrideIS8_Lj4EEEiS8_:
        /* <DEDUP_REMOVED lines=20> */
[----:B0-----:R-:W-:Y:S01]  /*0140*/  MOV R4, c[0x0][0xec8] ;  /* 0x0003b20000047a02 */ /* 0x001fe20000000f00 */
[----:B------:R-:W-:Y:S01]  /*0150*/  IMAD.MOV.U32 R16, RZ, RZ, RZ ;  /* 0x000000ffff107224 */ /* 0x000fe200078e00ff */
[----:B------:R-:W-:-:S02]  /*0160*/  MOV R14, c[0x0][0x0] ;  /* 0x00000000000e7a02 */ /* 0x000fc40000000f00 */
[----:B------:R-:W-:-:S03]  /*0170*/  ISETP.NE.AND P0, PT, R4, 0x1, PT ;  /* 0x000000010400780c */ /* 0x000fc60003f05270 */
[----:B------:R-:W-:Y:S01]  /*0180*/  IMAD R14, R14, c[0x0][0xc], RZ ;  /* 0x000003000e0e7a24 */ /* 0x000fe200078e02ff */
[----:B-1----:R-:W-:-:S04]  /*0190*/  SEL R12, R10, c[0x0][0xeac], !P0 ;  /* 0x0003ab000a0c7a07 */ /* 0x002fc80004000000 */
[----:B------:R-:W0:Y:S01]  /*01a0*/  I2F.U32.RP R4, R12 ;  /* 0x0000000c00047306 */ /* 0x000e220000209000 */
[----:B------:R-:W-:Y:S01]  /*01b0*/  IMAD.MOV R5, RZ, RZ, -R12 ;  /* 0x000000ffff057224 */ /* 0x000fe200078e0a0c */
[----:B------:R-:W-:Y:S02]  /*01c0*/  ISETP.NE.U32.AND P0, PT, R12, RZ, PT ;  /* 0x000000ff0c00720c */ /* 0x000fe40003f05070 */
[----:B------:R-:W-:-:S04]  /*01d0*/  LOP3.LUT R11, RZ, R12, RZ, 0x33, !PT ;  /* 0x0000000cff0b7212 */ /* 0x000fc800078e33ff */
[----:B0-----:R-:W0:Y:S02]  /*01e0*/  MUFU.RCP R4, R4 ;  /* 0x0000000400047308 */ /* 0x001e240000001000 */
[----:B0-----:R-:W-:-:S06]  /*01f0*/  IADD3 R17, R4, 0xffffffe, RZ ;  /* 0x0ffffffe04117810 */ /* 0x001fcc0007ffe0ff */
[----:B------:R-:W0:Y:S02]  /*0200*/  F2I.FTZ.U32.TRUNC.NTZ R17, R17 ;  /* 0x0000001100117305 */ /* 0x000e24000021f000 */
[----:B0-----:R-:W-:-:S04]  /*0210*/  IMAD R5, R5, R17, RZ ;  /* 0x0000001105057224 */ /* 0x001fc800078e02ff */
[----:B------:R-:W-:-:S04]  /*0220*/  IMAD.HI.U32 R16, R17, R5, R16 ;  /* 0x0000000511107227 */ /* 0x000fc800078e0010 */
.L_x_161:
[----:B---3--:R-:W-:-:S06]  /*0230*/  IMAD.WIDE.U32 R4, R9, 0x8, R2 ;  /* 0x0000000809047825 */ /* 0x008fcc00078e0002 */
[----:B------:R-:W3:Y:S01]  /*0240*/  LDG.E.128 R4, [R4.64] ;  /* 0x0000000404047981 */ /* 0x000ee2000c1e1d00 */
[----:B------:R-:W-:Y:S01]  /*0250*/  IADD3 R15, R9, 0x1, RZ ;  /* 0x00000001090f7810 */ /* 0x000fe20007ffe0ff */
[----:B------:R-:W-:-:S04]  /*0260*/  IMAD.HI.U32 R18, R16, R9, RZ ;  /* 0x0000000910127227 */ /* 0x000fc800078e00ff */
[----:B------:R-:W-:Y:S01]  /*0270*/  IMAD.HI.U32 R20, R16, R15, RZ ;  /* 0x0000000f10147227 */ /* 0x000fe200078e00ff */
[----:B------:R-:W-:-:S03]  /*0280*/  IADD3 R13, -R18, RZ, RZ ;  /* 0x000000ff120d7210 */ /* 0x000fc60007ffe1ff */
[----:B------:R-:W-:Y:S02]  /*0290*/  IMAD.MOV R17, RZ, RZ, -R20 ;  /* 0x000000ffff117224 */ /* 0x000fe400078e0a14 */
[C---:B------:R-:W-:Y:S02]  /*02a0*/  IMAD R13, R12.reuse, R13, R9 ;  /* 0x0000000d0c0d7224 */ /* 0x040fe400078e0209 */
[----:B------:R-:W-:-:S03]  /*02b0*/  IMAD R17, R12, R17, R15 ;  /* 0x000000110c117224 */ /* 0x000fc600078e020f */
[-C--:B------:R-:W-:Y:S02]  /*02c0*/  ISETP.GE.U32.AND P1, PT, R13, R12.reuse, PT ;  /* 0x0000000c0d00720c */ /* 0x080fe40003f26070 */
[----:B------:R-:W-:-:S11]  /*02d0*/  ISETP.GE.U32.AND P3, PT, R17, R12, PT ;  /* 0x0000000c1100720c */ /* 0x000fd60003f66070 */
[----:B------:R-:W-:Y:S02]  /*02e0*/  @P1 IADD3 R13, -R12, R13, RZ ;  /* 0x0000000d0c0d1210 */ /* 0x000fe40007ffe1ff */
[----:B------:R-:W-:Y:S01]  /*02f0*/  @P3 IMAD.IADD R17, R17, 0x1, -R12 ;  /* 0x0000000111113824 */ /* 0x000fe200078e0a0c */
[----:B------:R-:W-:Y:S02]  /*0300*/  @P3 IADD3 R20, R20, 0x1, RZ ;  /* 0x0000000114143810 */ /* 0x000fe40007ffe0ff */
[-C--:B------:R-:W-:Y:S02]  /*0310*/  ISETP.GE.U32.AND P2, PT, R13, R12.reuse, PT ;  /* 0x0000000c0d00720c */ /* 0x080fe40003f46070 */
[----:B------:R-:W-:Y:S02]  /*0320*/  ISETP.GE.U32.AND P4, PT, R17, R12, PT ;  /* 0x0000000c1100720c */ /* 0x000fe40003f86070 */
[----:B------:R-:W-:-:S09]  /*0330*/  @P1 IADD3 R18, R18, 0x1, RZ ;  /* 0x0000000112121810 */ /* 0x000fd20007ffe0ff */
        /* <DEDUP_REMOVED lines=8> */
[----:B------:R-:W-:Y:S02]  /*03c0*/  IMAD R13, R13, c[0x0][0xebc], RZ ;  /* 0x0003af000d0d7a24 */ /* 0x000fe400078e02ff */
[----:B------:R-:W-:Y:S02]  /*03d0*/  IMAD R15, R15, c[0x0][0xebc], RZ ;  /* 0x0003af000f0f7a24 */ /* 0x000fe400078e02ff */
[----:B------:R-:W-:-:S02]  /*03e0*/  IMAD R13, R18, c[0x0][0xeb8], R13 ;  /* 0x0003ae00120d7a24 */ /* 0x000fc400078e020d */
[----:B------:R-:W-:Y:S01]  /*03f0*/  IMAD R15, R20, c[0x0][0xeb8], R15 ;  /* 0x0003ae00140f7a24 */ /* 0x000fe200078e020f */
[----:B------:R-:W-:Y:S01]  /*0400*/  HFMA2.MMA R20, -RZ, RZ, 0, 4.76837158203125e-07 ;  /* 0x00000008ff147435 */ /* 0x000fe200000001ff */
[C---:B--2---:R-:W-:Y:S02]  /*0410*/  IMAD R13, R8.reuse, c[0x0][0xecc], R13 ;  /* 0x0003b300080d7a24 */ /* 0x044fe400078e020d */
[----:B------:R-:W-:Y:S02]  /*0420*/  IMAD R15, R8, c[0x0][0xecc], R15 ;  /* 0x0003b300080f7a24 */ /* 0x000fe400078e020f */
[----:B------:R-:W-:-:S05]  /*0430*/  IMAD R9, R14, 0x2, R9 ;  /* 0x000000020e097824 */ /* 0x000fca00078e0209 */
[----:B------:R-:W-:-:S04]  /*0440*/  IMAD.WIDE.U32 R18, R13, R20, c[0x0][0x160] ;  /* 0x000058000d127625 */ /* 0x000fc800078e0014 */
[----:B------:R-:W-:-:S04]  /*0450*/  IMAD.WIDE.U32 R20, R15, R20, c[0x0][0x160] ;  /* 0x000058000f147625 */ /* 0x000fc800078e0014 */
[----:B---3--:R-:W-:Y:S01]  /*0460*/  IMAD.MOV.U32 R22, RZ, RZ, R6 ;  /* 0x000000ffff167224 */ /* 0x008fe200078e0006 */
[----:B------:R-:W-:Y:S01]  /*0470*/  MOV R23, R7 ;  /* 0x0000000700177202 */ /* 0x000fe20000000f00 */
[----:B------:R0:W-:Y:S01]  /*0480*/  STG.E.64 [R18.64], R4 ;  /* 0x0000000412007986 */ /* 0x0001e2000c101b04 */
[----:B------:R-:W-:-:S03]  /*0490*/  IADD3 R7, R9, 0x2, RZ ;  /* 0x0000000209077810 */ /* 0x000fc60007ffe0ff */
[----:B------:R0:W-:Y:S01]  /*04a0*/  STG.E.64 [R20.64], R22 ;  /* 0x0000001614007986 */ /* 0x0001e2000c101b04 */
[----:B------:R-:W-:-:S13]  /*04b0*/  ISETP.GT.U32.AND P1, PT, R7, R0, PT ;  /* 0x000000000700720c */ /* 0x000fda0003f24070 */
[----:B0-----:R-:W-:Y:S05]  /*04c0*/  @!P1 BRA `(.L_x_161) ;  /* 0xfffffd6000009947 */ /* 0x001fea000383ffff */
.L_x_160:
[----:B0-----:R-:W-:Y:S05]  /*04d0*/  BSYNC B0 ;  /* 0x0000000000007941 */ /* 0x001fea0003800000 */
.L_x_159:
[----:B------:R-:W-:-:S13]  /*04e0*/  ISETP.GT.U32.AND P0, PT, R0, R9, PT ;  /* 0x000000090000720c */ /* 0x000fda0003f04070 */
[----:B------:R-:W-:Y:S05]  /*04f0*/  @!P0 EXIT ;  /* 0x000000000000894d */ /* 0x000fea0003800000 */
[----:B------:R-:W-:Y:S01]  /*0500*/  IADD3 R4, R0, -R9, RZ ;  /* 0x8000000900047210 */ /* 0x000fe20007ffe0ff */
[----:B------:R-:W-:Y:S01]  /*0510*/  BSSY B0, `(.L_x_162) ;  /* 0x0000029000007945 */ /* 0x000fe20003800000 */
[----:B------:R-:W-:Y:S02]  /*0520*/  IMAD.MOV.U32 R5, RZ, RZ, R9 ;  /* 0x000000ffff057224 */ /* 0x000fe400078e0009 */
[----:B------:R-:W-:-:S13]  /*0530*/  LOP3.LUT P0, R11, R4, 0x3, RZ, 0xc0, !PT ;  /* 0x00000003040b7812 */ /* 0x000fda000780c0ff */
[----:B------:R-:W-:Y:S05]  /*0540*/  @!P0 BRA `(.L_x_163) ;  /* 0x0000025000008947 */ /* 0x000fea0003800000 */
[----:B------:R-:W-:-:S04]  /*0550*/  MOV R4, c[0x0][0xec8] ;  /* 0x0003b20000047a02 */ /* 0x000fc80000000f00 */
[----:B------:R-:W-:-:S04]  /*0560*/  ISETP.NE.AND P0, PT, R4, 0x1, PT ;  /* 0x000000010400780c */ /* 0x000fc80003f05270 */
[----:B-1----:R-:W-:-:S04]  /*0570*/  SEL R4, R10, c[0x0][0xeac], !P0 ;  /* 0x0003ab000a047a07 */ /* 0x002fc80004000000 */
        /* <DEDUP_REMOVED lines=10> */
[----:B------:R-:W-:-:S04]  /*0620*/  IMAD.MOV.U32 R5, RZ, RZ, R9 ;  /* 0x000000ffff057224 */ /* 0x000fc800078e0009 */
.L_x_164:
        /* <DEDUP_REMOVED lines=16> */
[----:B------:R-:W-:-:S04]  /*0730*/  IMAD R13, R13, c[0x0][0xebc], RZ ;  /* 0x0003af000d0d7a24 */ /* 0x000fc800078e02ff */
[----:B------:R-:W-:Y:S02]  /*0740*/  IMAD R13, R12, c[0x0][0xeb8], R13 ;  /* 0x0003ae000c0d7a24 */ /* 0x000fe400078e020d */
[----:B------:R-:W-:Y:S02]  /*0750*/  IMAD.MOV.U32 R12, RZ, RZ, 0x8 ;  /* 0x00000008ff0c7424 */ /* 0x000fe400078e00ff */
[----:B--2---:R-:W-:-:S04]  /*0760*/  IMAD R13, R8, c[0x0][0xecc], R13 ;  /* 0x0003b300080d7a24 */ /* 0x004fc800078e020d */
[----:B------:R-:W-:-:S05]  /*0770*/  IMAD.WIDE.U32 R12, R13, R12, c[0x0][0x160] ;  /* 0x000058000d0c7625 */ /* 0x000fca00078e000c */
[----:B---3--:R0:W-:Y:S01]  /*0780*/  STG.E.64 [R12.64], R6 ;  /* 0x000000060c007986 */ /* 0x0081e2000c101b04 */
[----:B------:R-:W-:Y:S05]  /*0790*/  @P0 BRA `(.L_x_164) ;  /* 0xfffffe9000000947 */ /* 0x000fea000383ffff */
.L_x_163:
[----:B------:R-:W-:Y:S05]  /*07a0*/  BSYNC B0 ;  /* 0x0000000000007941 */ /* 0x000fea0003800000 */
.L_x_162:
[----:B0-----:R-:W-:-:S04]  /*07b0*/  LOP3.LUT R7, RZ, R9, RZ, 0x33, !PT ;  /* 0x00000009ff077212 */ /* 0x001fc800078e33ff */
[----:B------:R-:W-:-:S04]  /*07c0*/  IADD3 R7, R0, R7, RZ ;  /* 0x0000000700077210 */ /* 0x000fc80007ffe0ff */
[----:B------:R-:W-:-:S13]  /*07d0*/  ISETP.GE.U32.AND P0, PT, R7, 0x3, PT ;  /* 0x000000030700780c */ /* 0x000fda0003f06070 */
[----:B------:R-:W-:Y:S05]  /*07e0*/  @!P0 EXIT ;  /* 0x000000000000894d */ /* 0x000fea0003800000 */
[----:B------:R-:W-:-:S05]  /*07f0*/  IMAD.MOV.U32 R4, RZ, RZ, c[0x0][0xec8] ;  /* 0x0003b200ff047624 */ /* 0x000fca00078e00ff */
[----:B------:R-:W-:-:S04]  /*0800*/  ISETP.NE.AND P0, PT, R4, 0x1, PT ;  /* 0x000000010400780c */ /* 0x000fc80003f05270 */
[----:B-1----:R-:W-:-:S04]  /*0810*/  SEL R10, R10, c[0x0][0xeac], !P0 ;  /* 0x0003ab000a0a7a07 */ /* 0x002fc80004000000 */
[----:B------:R-:W0:Y:S01]  /*0820*/  I2F.U32.RP R7, R10 ;  /* 0x0000000a00077306 */ /* 0x000e220000209000 */
        /* <DEDUP_REMOVED lines=9> */
.L_x_165:
[----:B0--3--:R-:W-:-:S06]  /*08c0*/  IMAD.WIDE.U32 R12, R5, 0x8, R2 ;  /* 0x00000008050c7825 */ /* 0x009fcc00078e0002 */
[----:B------:R-:W3:Y:S01]  /*08d0*/  LDG.E.64 R12, [R12.64] ;  /* 0x000000040c0c7981 */ /* 0x000ee2000c1e1b00 */
        /* <DEDUP_REMOVED lines=12> */
[----:B------:R-:W-:-:S04]  /*09a0*/  IMAD R14, R9, c[0x0][0xebc], RZ ;  /* 0x0003af00090e7a24 */ /* 0x000fc800078e02ff */
[----:B------:R-:W-:Y:S02]  /*09b0*/  IMAD R9, R7, c[0x0][0xeb8], R14 ;  /* 0x0003ae0007097a24 */ /* 0x000fe400078e020e */
[----:B------:R-:W-:Y:S02]  /*09c0*/  IMAD.MOV.U32 R7, RZ, RZ, 0x8 ;  /* 0x00000008ff077424 */ /* 0x000fe400078e00ff */
[----:B--2---:R-:W-:Y:S02]  /*09d0*/  IMAD R16, R8, c[0x0][0xecc], R9 ;  /* 0x0003b30008107a24 */ /* 0x004fe400078e0209 */
[----:B------:R-:W-:-:S04]  /*09e0*/  IMAD.WIDE.U32 R14, R21, 0x8, R2 ;  /* 0x00000008150e7825 */ /* 0x000fc800078e0002 */
[----:B------:R-:W-:Y:S01]  /*09f0*/  IMAD.WIDE.U32 R16, R16, R7, c[0x0][0x160] ;  /* 0x0000580010107625 */ /* 0x000fe200078e0007 */
[----:B---3--:R-:W-:-:S03]  /*0a00*/  MOV R19, R13 ;  /* 0x0000000d00137202 */ /* 0x008fc60000000f00 */
        /* <DEDUP_REMOVED lines=14> */
[----:B-1----:R-:W-:Y:S01]  /*0af0*/  IMAD R14, R11, c[0x0][0xebc], RZ ;  /* 0x0003af000b0e7a24 */ /* 0x002fe200078e02ff */
[----:B------:R-:W-:-:S03]  /*0b00*/  IADD3 R11, R5, 0x2, RZ ;  /* 0x00000002050b7810 */ /* 0x000fc60007ffe0ff */
[----:B------:R-:W-:Y:S02]  /*0b10*/  IMAD R9, R9, c[0x0][0xeb8], R14 ;  /* 0x0003ae0009097a24 */ /* 0x000fe400078e020e */
[----:B0-----:R-:W-:-:S04]  /*0b20*/  IMAD.WIDE.U32 R16, R11, 0x8, R2 ;  /* 0x000000080b107825 */ /* 0x001fc800078e0002 */
        /* <DEDUP_REMOVED lines=17> */
[----:B------:R-:W-:Y:S01]  /*0c40*/  IMAD R14, R11, c[0x0][0xebc], RZ ;  /* 0x0003af000b0e7a24 */ /* 0x000fe200078e02ff */
[----:B------:R-:W-:-:S03]  /*0c50*/  IADD3 R11, R5, 0x3, RZ ;  /* 0x00000003050b7810 */ /* 0x000fc60007ffe0ff */
[----:B------:R-:W-:Y:S02]  /*0c60*/  IMAD R9, R9, c[0x0][0xeb8], R14 ;  /* 0x0003ae0009097a24 */ /* 0x000fe400078e020e */
[----:B-1----:R-:W-:-:S04]  /*0c70*/  IMAD.WIDE.U32 R16, R11, 0x8, R2 ;  /* 0x000000080b107825 */ /* 0x002fc800078e0002 */
        /* <DEDUP_REMOVED lines=19> */
[----:B------:R-:W-:-:S04]  /*0db0*/  IMAD R14, R11, c[0x0][0xebc], RZ ;  /* 0x0003af000b0e7a24 */ /* 0x000fc800078e02ff */
[----:B------:R-:W-:-:S04]  /*0dc0*/  IMAD R9, R9, c[0x0][0xeb8], R14 ;  /* 0x0003ae0009097a24 */ /* 0x000fc800078e020e */
[----:B------:R-:W-:-:S04]  /*0dd0*/  IMAD R14, R8, c[0x0][0xecc], R9 ;  /* 0x0003b300080e7a24 */ /* 0x000fc800078e0209 */
[----:B------:R-:W-:-:S05]  /*0de0*/  IMAD.WIDE.U32 R14, R14, R7, c[0x0][0x160] ;  /* 0x000058000e0e7625 */ /* 0x000fca00078e0007 */
[----:B--2---:R0:W-:Y:S01]  /*0df0*/  STG.E.64 [R14.64], R12 ;  /* 0x0000000c0e007986 */ /* 0x0041e2000c101b04 */
[----:B------:R-:W-:Y:S05]  /*0e00*/  @!P1 BRA `(.L_x_165) ;  /* 0xfffffab000009947 */ /* 0x000fea000383ffff */
[----:B------:R-:W-:Y:S05]  /*0e10*/  EXIT ;  /* 0x000000000000794d */ /* 0x000fea0003800000 */
.L_x_166:
        /* <DEDUP_REMOVED lines=14> */
.L_x_989:


//--------------------- .text._ZN2at6native40_GLOBAL__N__2351210d_8_Shape_cu_49f7391c30CatArrayBatchedCopy_vectorizedINS1_10OpaqueTypeILj8EEEjLi2ELi64ELi64ELi16ELi2EEEvPcNS1_25CatArrInputTensorMetadataIT_T0_XT2_EXT3_EEENS1_16TensorSizeStrideIS8_Lj4EEEiS8_ --------------------------
	.section	.text._ZN2at6native40_GLOBAL__N__2351210d_8_Shape_cu_49f7391c30CatArrayBatchedCopy_vectorizedINS1_10OpaqueTypeILj8EEEjLi2ELi64ELi64ELi16ELi2EEEvPcNS1_25CatArrInputTensorMetadataIT_T0_XT2_EXT3_EEENS1_16TensorSizeStrideIS8_Lj4EEEiS8_,"ax",@progbits
	.sectioninfo	@"SHI_REGISTERS=19"
	.align	128
.text._ZN2at6native40_GLOBAL__N__2351210d_8_Shape_cu_49f7391c30CatArrayBatchedCopy_vectorizedINS1_10OpaqueTypeILj8EEEjLi2ELi64ELi64ELi16ELi2EEEvPcNS1_25CatArrInputTensorMetadataIT_T0_XT2_EXT3_EEENS1_16TensorSizeStrideIS8_Lj4EEEiS8_:
        .type           _ZN2at6native40_GLOBAL__N__2351210d_8_Shape_cu_49f7391c30CatArrayBatchedCopy_vectorizedINS1_10OpaqueTypeILj8EEEjLi2ELi64ELi64ELi16ELi2EEEvPcNS1_25CatArrInputTensorMetadataIT_T0_XT2_EXT3_EEENS1_16TensorSizeStrideIS8_Lj4EEEiS8_,@function
        .size           _ZN2at6native40_GLOBAL__N__2351210d_8_Shape_cu_49f7391c30CatArrayBatchedCopy_vectorizedINS1_10OpaqueTypeILj8EEEjLi2ELi64ELi64ELi16ELi2EEEvPcNS1_25CatArrInputTensorMetadataIT_T0_XT2_EXT3_EEENS1_16TensorSizeStrideIS8_Lj4EEEiS8_,(.L_x_990 - _ZN2at6native40_GLOBAL__N__2351210d_8_Shape_cu_49f7391c30CatArrayBatchedCopy_vectorizedINS1_10OpaqueTypeILj8EEEjLi2ELi64ELi64ELi16ELi2EEEvPcNS1_25CatArrInputTensorMetadataIT_T0_XT2_EXT3_EEENS1_16TensorSizeStrideIS8_Lj4EEEiS8_)
        .other          _ZN2at6native40_GLOBAL__N__2351210d_8_Shape_cu_49f7391c30CatArrayBatchedCopy_vectorizedINS1_10OpaqueTypeILj8EEEjLi2ELi64ELi64ELi16ELi2EEEvPcNS1_25CatArrInputTensorMetadataIT_T0_XT2_EXT3_EEENS1_16TensorSizeStrideIS8_Lj4EEEiS8_,@"STO_CUDA_ENTRY STV_DEFAULT"
_ZN2at6native40_GLOBAL__N__2351210d_8_Shape_cu_49f7391c30CatArrayBatchedCopy_vectorizedINS1_10OpaqueTypeILj8EEEjLi2ELi64ELi64ELi16ELi2EEEvPcNS1_25CatArrInputTensorMetadataIT_T0_XT2_EXT3_EEENS1_16TensorSizeStrideIS8_Lj4EEEiS8_:
        /* <DEDUP_REMOVED lines=11> */
[----:B------:R-:W0:Y:S01]  /*00b0*/  LDC R2, c[0x0][R6+0x460] ;  /* 0x0001180006027b82 */ /* 0x000e220000000800 */
[----:B------:R-:W-:Y:S01]  /*00c0*/  MOV R4, c[0x0][0xec8] ;  /* 0x0003b20000047a02 */ /* 0x000fe20000000f00 */
[----:B------:R-:W-:Y:S01]  /*00d0*/  IMAD.SHL.U32 R3, R3, 0x8, RZ ;  /* 0x0000000803037824 */ /* 0x000fe200078e00ff */
[----:B------:R-:W-:Y:S02]  /*00e0*/  ULDC.64 UR4, c[0x0][0x118] ;  /* 0x0000460000047ab9 */ /* 0x000fe40000000a00 */
[----:B------:R-:W-:-:S03]  /*00f0*/  ISETP.NE.AND P0, PT, R4, 0x1, PT ;  /* 0x000000010400780c */ /* 0x000fc60003f05270 */
[----:B------:R-:W1:Y:S01]  /*0100*/  LDC R4, c[0x0][R6+0x360] ;  /* 0x0000d80006047b82 */ /* 0x000e620000000800 */
[----:B0-----:R-:W-:-:S05]  /*0110*/  IMAD R2, R2, c[0x0][0xecc], RZ ;  /* 0x0003b30002027a24 */ /* 0x001fca00078e02ff */
[----:B------:R-:W-:Y:S01]  /*0120*/  SHF.R.U32.HI R2, RZ, 0x1, R2 ;  /* 0x00000001ff027819 */ /* 0x000fe20000011602 */
[----:B-1----:R-:W-:-:S03]  /*0130*/  IMAD R10, R4, c[0x0][0xecc], RZ ;  /* 0x0003b300040a7a24 */ /* 0x002fc600078e02ff */
[----:B------:R-:W-:Y:S01]  /*0140*/  SEL R8, R2, c[0x0][0xeac], !P0 ;  /* 0x0003ab0002087a07 */ /* 0x000fe20004000000 */
[----:B------:R-:W-:Y:S01]  /*0150*/  HFMA2.MMA R4, -RZ, RZ, 0, 0 ;  /* 0x00000000ff047435 */ /* 0x000fe200000001ff */
[----:B------:R-:W0:Y:S02]  /*0160*/  LDC.64 R2, c[0x0][R3+0x168] ;  /* 0x00005a0003027b82 */ /* 0x000e240000000a00 */
[----:B------:R-:W1:Y:S01]  /*0170*/  I2F.U32.RP R9, R8 ;  /* 0x0000000800097306 */ /* 0x000e620000209000 */
[----:B------:R-:W-:Y:S01]  /*0180*/  IMAD.MOV R11, RZ, RZ, -R8 ;  /* 0x000000ffff0b7224 */ /* 0x000fe200078e0a08 */
[----:B------:R-:W-:Y:S02]  /*0190*/  ISETP.NE.U32.AND P0, PT, R8, RZ, PT ;  /* 0x000000ff0800720c */ /* 0x000fe40003f05070 */
[----:B------:R-:W-:Y:S02]  /*01a0*/  SHF.R.U32.HI R12, RZ, 0x1, R10 ;  /* 0x00000001ff0c7819 */ /* 0x000fe4000001160a */
[----:B------:R-:W-:-:S02]  /*01b0*/  LOP3.LUT R13, RZ, R8, RZ, 0x33, !PT ;  /* 0x00000008ff0d7212 */ /* 0x000fc400078e33ff */
[----:B-1----:R-:W1:Y:S02]  /*01c0*/  MUFU.RCP R9, R9 ;  /* 0x0000000900097308 */ /* 0x002e640000001000 */
[----:B-1----:R-:W-:Y:S01]  /*01d0*/  IADD3 R5, R9, 0xffffffe, RZ ;  /* 0x0ffffffe09057810 */ /* 0x002fe20007ffe0ff */
[----:B------:R-:W-:-:S05]  /*01e0*/  IMAD.MOV.U32 R9, RZ, RZ, R7 ;  /* 0x000000ffff097224 */ /* 0x000fca00078e0007 */
[----:B------:R-:W1:Y:S02]  /*01f0*/  F2I.FTZ.U32.TRUNC.NTZ R5, R5 ;  /* 0x0000000500057305 */ /* 0x000e64000021f000 */
[----:B-1----:R-:W-:-:S04]  /*0200*/  IMAD R11, R11, R5, RZ ;  /* 0x000000050b0b7224 */ /* 0x002fc800078e02ff */
[----:B0-----:R-:W-:-:S04]  /*0210*/  IMAD.HI.U32 R14, R5, R11, R4 ;  /* 0x0000000b050e7227 */ /* 0x001fc800078e0004 */
.L_x_167:
        /* <DEDUP_REMOVED lines=25> */
.L_x_168:
        /* <DEDUP_REMOVED lines=13> */
.L_x_990:


//--------------------- .text._ZN2at6native40_GLOBAL__N__2351210d_8_Shape_cu_49f7391c19CatArrayBatchedCopyINS1_10OpaqueTypeILj8EEEjLi1ELi64ELi64EEEvPT_NS1_25CatArrInputTensorMetadataIS5_T0_XT2_EXT3_EEENS1_16TensorSizeStrideIS8_Lj4EEEiS8_ --------------------------
	.section	.text._ZN2at6native40_GLOBAL__N__2351210d_8_Shape_cu_49f7391c19CatArrayBatchedCopyINS1_10OpaqueTypeILj8EEEjLi1ELi64ELi64EEEvPT_NS1_25CatArrInputTensorMetadataIS5_T0_XT2_EXT3_EEENS1_16TensorSizeStrideIS8_Lj4EEEiS8_,"ax",@progbits
	.sectioninfo	@"SHI_REGISTERS=15"
	.align	128
.text._ZN2at6native40_GLOBAL__N__2351210d_8_Shape_cu_49f7391c19CatArrayBatchedCopyINS1_10OpaqueTypeILj8EEEjLi1ELi64ELi64EEEvPT_NS1_25CatArrInputTensorMetadataIS5_T0_XT2_EXT3_EEENS1_16TensorSizeStrideIS8_Lj4EEEiS8_:
        .type           _ZN2at6native40_GLOBAL__N__2351210d_8_Shape_cu_49f7391c19CatArrayBatchedCopyINS1_10OpaqueTypeILj8EEEjLi1ELi64ELi64EEEvPT_NS1_25CatArrInputTensorMetadataIS5_T0_XT2_EXT3_EEENS1_16TensorSizeStrideIS8_Lj4EEEiS8_,@function
        .size           _ZN2at6native40_GLOBAL__N__2351210d_8_Shape_cu_49f7391c19CatArrayBatchedCopyINS1_10OpaqueTypeILj8EEEjLi1ELi64ELi64EEEvPT_NS1_25CatArrInputTensorMetadataIS5_T0_XT2_EXT3_EEENS1_16TensorSizeStrideIS8_Lj4EEEiS8_,(.L_x_991 - _ZN2at6native40_GLOBAL__N__2351210d_8_Shape_cu_49f7391c19CatArrayBatchedCopyINS1_10OpaqueTypeILj8EEEjLi1ELi64ELi64EEEvPT_NS1_25CatArrInputTensorMetadataIS5_T0_XT2_EXT3_EEENS1_16TensorSizeStrideIS8_Lj4EEEiS8_)
        .other          _ZN2at6native40_GLOBAL__N__2351210d_8_Shape_cu_49f7391c19CatArrayBatchedCopyINS1_10OpaqueTypeILj8EEEjLi1ELi64ELi64EEEvPT_NS1_25CatArrInputTensorMetadataIS5_T0_XT2_EXT3_EEENS1_16TensorSizeStrideIS8_Lj4EEEiS8_,@"STO_CUDA_ENTRY STV_DEFAULT"
_ZN2at6native40_GLOBAL__N__2351210d_8_Shape_cu_49f7391c19CatArrayBatchedCopyINS1_10OpaqueTypeILj8EEEjLi1ELi64ELi64EEEvPT_NS1_25CatArrInputTensorMetadataIS5_T0_XT2_EXT3_EEENS1_16TensorSizeStrideIS8_Lj4EEEiS8_:
        /* <DEDUP_REMOVED lines=20> */
.L_x_170:
[----:B0--3--:R-:W-:-:S06]  /*0140*/  IMAD.WIDE.U32 R8, R5, 0x8, R2 ;  /* 0x0000000805087825 */ /* 0x009fcc00078e0002 */
[----:B------:R-:W3:Y:S01]  /*0150*/  LDG.E.64 R8, [R8.64] ;  /* 0x0000000408087981 */ /* 0x000ee2000c1e1b00 */
[----:B------:R-:W-:Y:S01]  /*0160*/  HFMA2.MMA R7, -RZ, RZ, 0, 4.76837158203125e-07 ;  /* 0x00000008ff077435 */ /* 0x000fe200000001ff */
[----:B------:R-:W-:Y:S01]  /*0170*/  IMAD R6, R5, c[0x0][0xeb8], R12 ;  /* 0x0003ae0005067a24 */ /* 0x000fe200078e020c */
[----:B------:R-:W-:-:S05]  /*0180*/  MOV R4, c[0x0][0xc] ;  /* 0x0000030000047a02 */ /* 0x000fca0000000f00 */
[----:B------:R-:W-:-:S03]  /*0190*/  IMAD R5, R4, c[0x0][0x0], R5 ;  /* 0x0000000004057a24 */ /* 0x000fc600078e0205 */
[----:B------:R-:W-:Y:S02]  /*01a0*/  IMAD.WIDE.U32 R6, R6, R7, c[0x0][0x160] ;  /* 0x0000580006067625 */ /* 0x000fe400078e0007 */
[----:B------:R-:W-:-:S03]  /*01b0*/  ISETP.GE.U32.AND P0, PT, R5, R0, PT ;  /* 0x000000000500720c */ /* 0x000fc60003f06070 */
[----:B---3--:R0:W-:Y:S10]  /*01c0*/  STG.E.64 [R6.64], R8 ;  /* 0x0000000806007986 */ /* 0x0081f4000c101b04 */
[----:B------:R-:W-:Y:S05]  /*01d0*/  @!P0 BRA `(.L_x_170) ;  /* 0xffffff6000008947 */ /* 0x000fea000383ffff */
[----:B------:R-:W-:Y:S05]  /*01e0*/  EXIT ;  /* 0x000000000000794d */ /* 0x000fea0003800000 */
.L_x_169:
[----:B0-2---:R-:W-:-:S04]  /*01f0*/  IMAD R7, R10, R5, RZ ;  /* 0x000000050a077224 */ /* 0x005fc800078e02ff */
[----:B---3--:R-:W-:-:S06]  /*0200*/  IMAD.WIDE.U32 R6, R7, 0x8, R2 ;  /* 0x0000000807067825 */ /* 0x008fcc00078e0002 */
[----:B------:R-:W2:Y:S01]  /*0210*/  LDG.E.64 R6, [R6.64] ;  /* 0x0000000406067981 */ /* 0x000ea2000c1e1b00 */
[----:B------:R-:W-:Y:S01]  /*0220*/  HFMA2.MMA R9, -RZ, RZ, 0, 4.76837158203125e-07 ;  /* 0x00000008ff097435 */ /* 0x000fe200000001ff */
[----:B------:R-:W-:Y:S01]  /*0230*/  IMAD R8, R5, c[0x0][0xeb8], R12 ;  /* 0x0003ae0005087a24 */ /* 0x000fe200078e020c */
[----:B------:R-:W-:-:S05]  /*0240*/  MOV R4, c[0x0][0xc] ;  /* 0x0000030000047a02 */ /* 0x000fca0000000f00 */
[----:B------:R-:W-:-:S03]  /*0250*/  IMAD R5, R4, c[0x0][0x0], R5 ;  /* 0x0000000004057a24 */ /* 0x000fc600078e0205 */
[----:B------:R-:W-:Y:S02]  /*0260*/  IMAD.WIDE.U32 R8, R8, R9, c[0x0][0x160] ;  /* 0x0000580008087625 */ /* 0x000fe400078e0009 */
[----:B------:R-:W-:-:S03]  /*0270*/  ISETP.GE.U32.AND P0, PT, R5, R0, PT ;  /* 0x000000000500720c */ /* 0x000fc60003f06070 */
[----:B--2---:R0:W-:Y:S10]  /*0280*/  STG.E.64 [R8.64], R6 ;  /* 0x0000000608007986 */ /* 0x0041f4000c101b04 */
[----:B------:R-:W-:Y:S05]  /*0290*/  @!P0 BRA `(.L_x_169) ;  /* 0xffffff5000008947 */ /* 0x000fea000383ffff */
[----:B------:R-:W-:Y:S05]  /*02a0*/  EXIT ;  /* 0x000000000000794d */ /* 0x000fea0003800000 */
.L_x_171:
        /* <DEDUP_REMOVED lines=13> */
.L_x_991:


//--------------------- .text._ZN2at6native40_GLOBAL__N__2351210d_8_Shape_cu_49f7391c26CatArrayBatchedCopy_contigINS1_10OpaqueTypeILj8EEEjLi1ELi64ELi64EEEvPT_NS1_25CatArrInputTensorMetadataIS5_T0_XT2_EXT3_EEENS1_16TensorSizeStrideIS8_Lj4EEEiS8_ --------------------------
	.section	.text._ZN2at6native40_GLOBAL__N__2351210d_8_Shape_cu_49f7391c26CatArrayBatchedCopy_contigINS1_10OpaqueTypeILj8EEEjLi1ELi64ELi64EEEvPT_NS1_25CatArrInputTensorMetadataIS5_T0_XT2_EXT3_EEENS1_16TensorSizeStrideIS8_Lj4EEEiS8_,"ax",@progbits
	.sectioninfo	@"SHI_REGISTERS=16"
	.align	128
.text._ZN2at6native40_GLOBAL__N__2351210d_8_Shape_cu_49f7391c26CatArrayBatchedCopy_contigINS1_10OpaqueTypeILj8EEEjLi1ELi64ELi64EEEvPT_NS1_25CatArrInputTensorMetadataIS5_T0_XT2_EXT3_EEENS1_16TensorSizeStrideIS8_Lj4EEEiS8_:
        .type           _ZN2at6native40_GLOBAL__N__2351210d_8_Shape_cu_49f7391c26CatArrayBatchedCopy_contigINS1_10OpaqueTypeILj8EEEjLi1ELi64ELi64EEEvPT_NS1_25CatArrInputTensorMetadataIS5_T0_XT2_EXT3_EEENS1_16TensorSizeStrideIS8_Lj4EEEiS8_,@function
        .size           _ZN2at6native40_GLOBAL__N__2351210d_8_Shape_cu_49f7391c26CatArrayBatchedCopy_contigINS1_10OpaqueTypeILj8EEEjLi1ELi64ELi64EEEvPT_NS1_25CatArrInputTensorMetadataIS5_T0_XT2_EXT3_EEENS1_16TensorSizeStrideIS8_Lj4EEEiS8_,(.L_x_992 - _ZN2at6native40_GLOBAL__N__2351210d_8_Shape_cu_49f7391c26CatArrayBatchedCopy_contigINS1_10OpaqueTypeILj8EEEjLi1ELi64ELi64EEEvPT_NS1_25CatArrInputTensorMetadataIS5_T0_XT2_EXT3_EEENS1_16TensorSizeStrideIS8_Lj4EEEiS8_)
        .other          _ZN2at6native40_GLOBAL__N__2351210d_8_Shape_cu_49f7391c26CatArrayBatchedCopy_contigINS1_10OpaqueTypeILj8EEEjLi1ELi64ELi64EEEvPT_NS1_25CatArrInputTensorMetadataIS5_T0_XT2_EXT3_EEENS1_16TensorSizeStrideIS8_Lj4EEEiS8_,@"STO_CUDA_ENTRY STV_DEFAULT"
_ZN2at6native40_GLOBAL__N__2351210d_8_Shape_cu_49f7391c26CatArrayBatchedCopy_contigINS1_10OpaqueTypeILj8EEEjLi1ELi64ELi64EEEvPT_NS1_25CatArrInputTensorMetadataIS5_T0_XT2_EXT3_EEENS1_16TensorSizeStrideIS8_Lj4EEEiS8_:
        /* <DEDUP_REMOVED lines=15> */
.L_x_172:
[----:B01----:R-:W-:-:S06]  /*00f0*/  IMAD.WIDE.U32 R6, R0, 0x8, R2 ;  /* 0x0000000800067825 */ /* 0x003fcc00078e0002 */
        /* <DEDUP_REMOVED lines=10> */
.L_x_173:
        /* <DEDUP_REMOVED lines=14> */
.L_x_992:


//--------------------- .text._ZN2at6native40_GLOBAL__N__2351210d_8_Shape_cu_49f7391c35CatArrayBatchedCopy_alignedK_contigINS1_10OpaqueTypeILj8EEEjLi1ELi64ELi64ELi8EEEvPT_NS1_25CatArrInputTensorMetadataIS5_T0_XT2_EXT3_EEENS1_16TensorSizeStrideIS8_Lj4EEEiS8_ --------------------------
	.section	.text._ZN2at6native40_GLOBAL__N__2351210d_8_Shape_cu_49f7391c35CatArrayBatchedCopy_alignedK_contigINS1_10OpaqueTypeILj8EEEjLi1ELi64ELi64ELi8EEEvPT_NS1_25CatArrInputTensorMetadataIS5_T0_XT2_EXT3_EEENS1_16TensorSizeStrideIS8_Lj4EEEiS8_,"ax",@progbits
	.sectioninfo	@"SHI_REGISTERS=30"
	.align	128
.text._ZN2at6native40_GLOBAL__N__2351210d_8_Shape_cu_49f7391c35CatArrayBatchedCopy_alignedK_contigINS1_10OpaqueTypeILj8EEEjLi1ELi64ELi64ELi8EEEvPT_NS1_25CatArrInputTensorMetadataIS5_T0_XT2_EXT3_EEENS1_16TensorSizeStrideIS8_Lj4EEEiS8_:
        .type           _ZN2at6native40_GLOBAL__N__2351210d_8_Shape_cu_49f7391c35CatArrayBatchedCopy_alignedK_contigINS1_10OpaqueTypeILj8EEEjLi1ELi64ELi64ELi8EEEvPT_NS1_25CatArrInputTensorMetadataIS5_T0_XT2_EXT3_EEENS1_16TensorSizeStrideIS8_Lj4EEEiS8_,@function
        .size           _ZN2at6native40_GLOBAL__N__2351210d_8_Shape_cu_49f7391c35CatArrayBatchedCopy_alignedK_contigINS1_10OpaqueTypeILj8EEEjLi1ELi64ELi64ELi8EEEvPT_NS1_25CatArrInputTensorMetadataIS5_T0_XT2_EXT3_EEENS1_16TensorSizeStrideIS8_Lj4EEEiS8_,(.L_x_993 - _ZN2at6native40_GLOBAL__N__2351210d_8_Shape_cu_49f7391c35CatArrayBatchedCopy_alignedK_contigINS1_10OpaqueTypeILj8EEEjLi1ELi64ELi64ELi8EEEvPT_NS1_25CatArrInputTensorMetadataIS5_T0_XT2_EXT3_EEENS1_16TensorSizeStrideIS8_Lj4EEEiS8_)
        .other          _ZN2at6native40_GLOBAL__N__2351210d_8_Shape_cu_49f7391c35CatArrayBatchedCopy_alignedK_contigINS1_10OpaqueTypeILj8EEEjLi1ELi64ELi64ELi8EEEvPT_NS1_25CatArrInputTensorMetadataIS5_T0_XT2_EXT3_EEENS1_16TensorSizeStrideIS8_Lj4EEEiS8_,@"STO_CUDA_ENTRY STV_DEFAULT"
_ZN2at6native40_GLOBAL__N__2351210d_8_Shape_cu_49f7391c35CatArrayBatchedCopy_alignedK_contigINS1_10OpaqueTypeILj8EEEjLi1ELi64ELi64ELi8EEEvPT_NS1_25CatArrInputTensorMetadataIS5_T0_XT2_EXT3_EEENS1_16TensorSizeStrideIS8_Lj4EEEiS8_:
        /* <DEDUP_REMOVED lines=11> */
[----:B------:R-:W-:Y:S01]  /*00b0*/  IMAD.SHL.U32 R2, R9, 0x8, RZ ;  /* 0x0000000809027824 */ /* 0x000fe200078e00ff */
[----:B------:R-:W0:Y:S01]  /*00c0*/  LDC R6, c[0x0][R5+0x360] ;  /* 0x0000d80005067b82 */ /* 0x000e220000000800 */
[----:B------:R-:W-:Y:S01]  /*00d0*/  ULDC.64 UR4, c[0x0][0x118] ;  /* 0x0000460000047ab9 */ /* 0x000fe20000000a00 */
[----:B------:R-:W-:Y:S01]  /*00e0*/  ISETP.GT.U32.AND P0, PT, R3, R4, PT ;  /* 0x000000040300720c */ /* 0x000fe20003f04070 */
[----:B------:R-:W-:Y:S05]  /*00f0*/  BSSY B0, `(.L_x_174) ;  /* 0x000000f000007945 */ /* 0x000fea0003800000 */
[----:B------:R-:W1:Y:S01]  /*0100*/  LDC.64 R2, c[0x0][R2+0x168] ;  /* 0x00005a0002027b82 */ /* 0x000e620000000a00 */
[----:B0-----:R-:W-:-:S06]  /*0110*/  IMAD R6, R6, c[0x0][0xecc], RZ ;  /* 0x0003b30006067a24 */ /* 0x001fcc00078e02ff */
[----:B------:R-:W-:Y:S05]  /*0120*/  @P0 BRA `(.L_x_175) ;  /* 0x000000b000000947 */ /* 0x000fea0003800000 */
.L_x_176:
[----:B01----:R-:W-:-:S06]  /*0130*/  IMAD.WIDE.U32 R8, R7, 0x8, R2 ;  /* 0x0000000807087825 */ /* 0x003fcc00078e0002 */
[----:B------:R-:W2:Y:S01]  /*0140*/  LDG.E.64 R8, [R8.64] ;  /* 0x0000000408087981 */ /* 0x000ea2000c1e1b00 */
[----:B------:R-:W-:Y:S01]  /*0150*/  HFMA2.MMA R11, -RZ, RZ, 0, 4.76837158203125e-07 ;  /* 0x00000008ff0b7435 */ /* 0x000fe200000001ff */
[----:B------:R-:W-:Y:S02]  /*0160*/  IMAD R10, R7, c[0x0][0xeb8], R6 ;  /* 0x0003ae00070a7a24 */ /* 0x000fe400078e0206 */
[----:B------:R-:W-:-:S04]  /*0170*/  IMAD.MOV.U32 R12, RZ, RZ, c[0x0][0xc] ;  /* 0x00000300ff0c7624 */ /* 0x000fc800078e00ff */
[----:B------:R-:W-:-:S03]  /*0180*/  IMAD R7, R12, c[0x0][0x0], R7 ;  /* 0x000000000c077a24 */ /* 0x000fc600078e0207 */
[----:B------:R-:W-:Y:S02]  /*0190*/  IMAD.WIDE.U32 R10, R10, R11, c[0x0][0x160] ;  /* 0x000058000a0a7625 */ /* 0x000fe400078e000b */
[----:B------:R-:W-:-:S04]  /*01a0*/  IADD3 R5, R7, 0x1, RZ ;  /* 0x0000000107057810 */ /* 0x000fc80007ffe0ff */
[----:B------:R-:W-:Y:S01]  /*01b0*/  ISETP.GT.U32.AND P0, PT, R5, R4, PT ;  /* 0x000000040500720c */ /* 0x000fe20003f04070 */
[----:B--2---:R0:W-:-:S12]  /*01c0*/  STG.E.64 [R10.64], R8 ;  /* 0x000000080a007986 */ /* 0x0041d8000c101b04 */
[----:B------:R-:W-:Y:S05]  /*01d0*/  @!P0 BRA `(.L_x_176) ;  /* 0xffffff5000008947 */ /* 0x000fea000383ffff */
.L_x_175:
[----:B------:R-:W-:Y:S05]  /*01e0*/  BSYNC B0 ;  /* 0x0000000000007941 */ /* 0x000fea0003800000 */
.L_x_174:
        /* <DEDUP_REMOVED lines=10> */
.L_x_179:
[----:B01----:R-:W-:-:S06]  /*0290*/  IMAD.WIDE.U32 R10, R5, 0x8, R2 ;  /* 0x00000008050a7825 */ /* 0x003fcc00078e0002 */
[----:B------:R-:W2:Y:S01]  /*02a0*/  LDG.E.64 R10, [R10.64] ;  /* 0x000000040a0a7981 */ /* 0x000ea2000c1e1b00 */
[----:B------:R-:W-:Y:S01]  /*02b0*/  IMAD.MOV.U32 R8, RZ, RZ, 0x8 ;  /* 0x00000008ff087424 */ /* 0x000fe200078e00ff */
[----:B------:R-:W-:Y:S02]  /*02c0*/  IADD3 R12, R12, -0x1, RZ ;  /* 0xffffffff0c0c7810 */ /* 0x000fe40007ffe0ff */
[----:B------:R-:W-:Y:S01]  /*02d0*/  IADD3 R5, R5, 0x1, RZ ;  /* 0x0000000105057810 */ /* 0x000fe20007ffe0ff */
[C---:B------:R-:W-:Y:S01]  /*02e0*/  IMAD.WIDE.U32 R8, R13.reuse, R8, c[0x0][0x160] ;  /* 0x000058000d087625 */ /* 0x040fe200078e0008 */
[----:B------:R-:W-:Y:S02]  /*02f0*/  ISETP.NE.AND P0, PT, R12, RZ, PT ;  /* 0x000000ff0c00720c */ /* 0x000fe40003f05270 */
[----:B------:R-:W-:Y:S02]  /*0300*/  IADD3 R13, R13, c[0x0][0xeb8], RZ ;  /* 0x0003ae000d0d7a10 */ /* 0x000fe40007ffe0ff */
[----:B--2---:R0:W-:Y:S09]  /*0310*/  STG.E.64 [R8.64], R10 ;  /* 0x0000000a08007986 */ /* 0x0041f2000c101b04 */
[----:B------:R-:W-:Y:S05]  /*0320*/  @P0 BRA `(.L_x_179) ;  /* 0xffffff6000000947 */ /* 0x000fea000383ffff */
.L_x_178:
[----:B------:R-:W-:Y:S05]  /*0330*/  BSYNC B0 ;  /* 0x0000000000007941 */ /* 0x000fea0003800000 */
.L_x_177:
[----:B------:R-:W-:-:S04]  /*0340*/  LOP3.LUT R7, RZ, R7, RZ, 0x33, !PT ;  /* 0x00000007ff077212 */ /* 0x000fc800078e33ff */
[----:B------:R-:W-:-:S04]  /*0350*/  IADD3 R7, R4, R7, RZ ;  /* 0x0000000704077210 */ /* 0x000fc80007ffe0ff */
[----:B------:R-:W-:-:S13]  /*0360*/  ISETP.GE.U32.AND P0, PT, R7, 0x3, PT ;  /* 0x000000030700780c */ /* 0x000fda0003f06070 */
[----:B------:R-:W-:Y:S05]  /*0370*/  @!P0 EXIT ;  /* 0x000000000000894d */ /* 0x000fea0003800000 */
[C---:B------:R-:W-:Y:S01]  /*0380*/  IADD3 R7, R5.reuse, 0x1, RZ ;  /* 0x0000000105077810 */ /* 0x040fe20007ffe0ff */
[C-C-:B------:R-:W-:Y:S01]  /*0390*/  IMAD R13, R5.reuse, c[0x0][0xeb8], R6.reuse ;  /* 0x0003ae00050d7a24 */ /* 0x140fe200078e0206 */
[C---:B0-----:R-:W-:Y:S02]  /*03a0*/  IADD3 R9, R5.reuse, 0x2, RZ ;  /* 0x0000000205097810 */ /* 0x041fe40007ffe0ff */
[----:B------:R-:W-:Y:S01]  /*03b0*/  IADD3 R11, R5, 0x3, RZ ;  /* 0x00000003050b7810 */ /* 0x000fe20007ffe0ff */
[--C-:B------:R-:W-:Y:S02]  /*03c0*/  IMAD R7, R7, c[0x0][0xeb8], R6.reuse ;  /* 0x0003ae0007077a24 */ /* 0x100fe400078e0206 */
[--C-:B------:R-:W-:Y:S02]  /*03d0*/  IMAD R9, R9, c[0x0][0xeb8], R6.reuse ;  /* 0x0003ae0009097a24 */ /* 0x100fe400078e0206 */
[----:B------:R-:W-:Y:S02]  /*03e0*/  IMAD R11, R11, c[0x0][0xeb8], R6 ;  /* 0x0003ae000b0b7a24 */ /* 0x000fe400078e0206 */
.L_x_180:
[----:B-1----:R-:W-:-:S06]  /*03f0*/  IMAD.WIDE.U32 R20, R5, 0x8, R2 ;  /* 0x0000000805147825 */ /* 0x002fcc00078e0002 */
[----:B------:R-:W2:Y:S01]  /*0400*/  LDG.E.64 R20, [R20.64] ;  /* 0x0000000414147981 */ /* 0x000ea2000c1e1b00 */
[----:B------:R-:W-:Y:S01]  /*0410*/  HFMA2.MMA R6, -RZ, RZ, 0, 4.76837158203125e-07 ;  /* 0x00000008ff067435 */ /* 0x000fe200000001ff */
[----:B------:R-:W-:-:S05]  /*0420*/  IADD3 R19, R5, 0x1, RZ ;  /* 0x0000000105137810 */ /* 0x000fca0007ffe0ff */
[----:B------:R-:W-:-:S04]  /*0430*/  IMAD.WIDE.U32 R18, R19, 0x8, R2 ;  /* 0x0000000813127825 */ /* 0x000fc800078e0002 */
[----:B0-----:R-:W-:-:S04]  /*0440*/  IMAD.WIDE.U32 R14, R13, R6, c[0x0][0x160] ;  /* 0x000058000d0e7625 */ /* 0x001fc800078e0006 */
[----:B--2---:R-:W-:Y:S01]  /*0450*/  IMAD.MOV.U32 R25, RZ, RZ, R21 ;  /* 0x000000ffff197224 */ /* 0x004fe200078e0015 */
[----:B------:R-:W-:-:S05]  /*0460*/  MOV R24, R20 ;  /* 0x0000001400187202 */ /* 0x000fca0000000f00 */
[----:B------:R0:W-:Y:S04]  /*0470*/  STG.E.64 [R14.64], R24 ;  /* 0x000000180e007986 */ /* 0x0001e8000c101b04 */
[----:B------:R-:W2:Y:S01]  /*0480*/  LDG.E.64 R18, [R18.64] ;  /* 0x0000000412127981 */ /* 0x000ea2000c1e1b00 */
[----:B------:R-:W-:Y:S01]  /*0490*/  IADD3 R23, R5, 0x2, RZ ;  /* 0x0000000205177810 */ /* 0x000fe20007ffe0ff */
[----:B------:R-:W-:-:S04]  /*04a0*/  IMAD.WIDE.U32 R16, R7, R6, c[0x0][0x160] ;  /* 0x0000580007107625 */ /* 0x000fc800078e0006 */
[----:B------:R-:W-:Y:S01]  /*04b0*/  IMAD.WIDE.U32 R22, R23, 0x8, R2 ;  /* 0x0000000817167825 */ /* 0x000fe200078e0002 */
[----:B--2---:R1:W-:Y:S05]  /*04c0*/  STG.E.64 [R16.64], R18 ;  /* 0x0000001210007986 */ /* 0x0043ea000c101b04 */
[----:B------:R-:W1:Y:S01]  /*04d0*/  LDG.E.64 R22, [R22.64] ;  /* 0x0000000416167981 */ /* 0x000e62000c1e1b00 */
[----:B------:R-:W-:Y:S01]  /*04e0*/  IADD3 R27, R5, 0x3, RZ ;  /* 0x00000003051b7810 */ /* 0x000fe20007ffe0ff */
[----:B------:R-:W-:-:S04]  /*04f0*/  IMAD.WIDE.U32 R20, R9, R6, c[0x0][0x160] ;  /* 0x0000580009147625 */ /* 0x000fc800078e0006 */
[----:B0-----:R-:W-:Y:S01]  /*0500*/  IMAD.WIDE.U32 R24, R27, 0x8, R2 ;  /* 0x000000081b187825 */ /* 0x001fe200078e0002 */
[----:B-1----:R-:W-:-:S03]  /*0510*/  MOV R17, R23 ;  /* 0x0000001700117202 */ /* 0x002fc60000000f00 */
[----:B------:R-:W-:-:S05]  /*0520*/  IMAD.MOV.U32 R16, RZ, RZ, R22 ;  /* 0x000000ffff107224 */ /* 0x000fca00078e0016 */
[----:B------:R0:W-:Y:S04]  /*0530*/  STG.E.64 [R20.64], R16 ;  /* 0x0000001014007986 */ /* 0x0001e8000c101b04 */
[----:B------:R-:W0:Y:S01]  /*0540*/  LDG.E.64 R24, [R24.64] ;  /* 0x0000000418187981 */ /* 0x000e22000c1e1b00 */
[----:B------:R-:W-:Y:S01]  /*0550*/  IMAD.WIDE.U32 R14, R11, R6, c[0x0][0x160] ;  /* 0x000058000b0e7625 */ /* 0x000fe200078e0006 */
[----:B------:R-:W-:-:S03]  /*0560*/  IADD3 R5, R5, 0x4, RZ ;  /* 0x0000000405057810 */ /* 0x000fc60007ffe0ff */
[C---:B------:R-:W-:Y:S01]  /*0570*/  IMAD R7, R0.reuse, c[0x0][0xeb8], R7 ;  /* 0x0003ae0000077a24 */ /* 0x040fe200078e0207 */
[----:B------:R-:W-:Y:S01]  /*0580*/  ISETP.GE.U32.AND P0, PT, R5, R4, PT ;  /* 0x000000040500720c */ /* 0x000fe20003f06070 */
[C---:B------:R-:W-:Y:S02]  /*0590*/  IMAD R9, R0.reuse, c[0x0][0xeb8], R9 ;  /* 0x0003ae0000097a24 */ /* 0x040fe400078e0209 */
[C---:B------:R-:W-:Y:S02]  /*05a0*/  IMAD R13, R0.reuse, c[0x0][0xeb8], R13 ;  /* 0x0003ae00000d7a24 */ /* 0x040fe400078e020d */
[----:B------:R-:W-:Y:S01]  /*05b0*/  IMAD R11, R0, c[0x0][0xeb8], R11 ;  /* 0x0003ae00000b7a24 */ /* 0x000fe200078e020b */
[----:B0-----:R-:W-:Y:S02]  /*05c0*/  MOV R17, R25 ;  /* 0x0000001900117202 */ /* 0x001fe40000000f00 */
[----:B------:R-:W-:-:S05]  /*05d0*/  MOV R16, R24 ;  /* 0x0000001800107202 */ /* 0x000fca0000000f00 */
[----:B------:R0:W-:Y:S01]  /*05e0*/  STG.E.64 [R14.64], R16 ;  /* 0x000000100e007986 */ /* 0x0001e2000c101b04 */
[----:B------:R-:W-:Y:S05]  /*05f0*/  @!P0 BRA `(.L_x_180) ;  /* 0xfffffdf000008947 */ /* 0x000fea000383ffff */
[----:B------:R-:W-:Y:S05]  /*0600*/  EXIT ;  /* 0x000000000000794d */ /* 0x000fea0003800000 */
.L_x_181:
        /* <DEDUP_REMOVED lines=15> */
.L_x_993:


//--------------------- .text._ZN2at6native40_GLOBAL__N__2351210d_8_Shape_cu_49f7391c35CatArrayBatchedCopy_alignedK_contigINS1_10OpaqueTypeILj8EEEjLi1ELi64ELi64ELi16EEEvPT_NS1_25CatArrInputTensorMetadataIS5_T0_XT2_EXT3_EEENS1_16TensorSizeStrideIS8_Lj4EEEiS8_ --------------------------
	.section	.text._ZN2at6native40_GLOBAL__N__2351210d_8_Shape_cu_49f7391c35CatArrayBatchedCopy_alignedK_contigINS1_10OpaqueTypeILj8EEEjLi1ELi64ELi64ELi16EEEvPT_NS1_25CatArrInputTensorMetadataIS5_T0_XT2_EXT3_EEENS1_16TensorSizeStrideIS8_Lj4EEEiS8_,"ax",@progbits
	.sectioninfo	@"SHI_REGISTERS=30"
	.align	128
.text._ZN2at6native40_GLOBAL__N__2351210d_8_Shape_cu_49f7391c35CatArrayBatchedCopy_alignedK_contigINS1_10OpaqueTypeILj8EEEjLi1ELi64ELi64ELi16EEEvPT_NS1_25CatArrInputTensorMetadataIS5_T0_XT2_EXT3_EEENS1_16TensorSizeStrideIS8_Lj4EEEiS8_:
        .type           _ZN2at6native40_GLOBAL__N__2351210d_8_Shape_cu_49f7391c35CatArrayBatchedCopy_alignedK_contigINS1_10OpaqueTypeILj8EEEjLi1ELi64ELi64ELi16EEEvPT_NS1_25CatArrInputTensorMetadataIS5_T0_XT2_EXT3_EEENS1_16TensorSizeStrideIS8_Lj4EEEiS8_,@function
        .size           _ZN2at6native40_GLOBAL__N__2351210d_8_Shape_cu_49f7391c35CatArrayBatchedCopy_alignedK_contigINS1_10OpaqueTypeILj8EEEjLi1ELi64ELi64ELi16EEEvPT_NS1_25CatArrInputTensorMetadataIS5_T0_XT2_EXT3_EEENS1_16TensorSizeStrideIS8_Lj4EEEiS8_,(.L_x_994 - _ZN2at6native40_GLOBAL__N__2351210d_8_Shape_cu_49f7391c35CatArrayBatchedCopy_alignedK_contigINS1_10OpaqueTypeILj8EEEjLi1ELi64ELi64ELi16EEEvPT_NS1_25CatArrInputTensorMetadataIS5_T0_XT2_EXT3_EEENS1_16TensorSizeStrideIS8_Lj4EEEiS8_)
        .other          _ZN2at6native40_GLOBAL__N__2351210d_8_Shape_cu_49f7391c35CatArrayBatchedCopy_alignedK_contigINS1_10OpaqueTypeILj8EEEjLi1ELi64ELi64ELi16EEEvPT_NS1_25CatArrInputTensorMetadataIS5_T0_XT2_EXT3_EEENS1_16TensorSizeStrideIS8_Lj4EEEiS8_,@"STO_CUDA_ENTRY STV_DEFAULT"
_ZN2at6native40_GLOBAL__N__2351210d_8_Shape_cu_49f7391c35CatArrayBatchedCopy_alignedK_contigINS1_10OpaqueTypeILj8EEEjLi1ELi64ELi64ELi16EEEvPT_NS1_25CatArrInputTensorMetadataIS5_T0_XT2_EXT3_EEENS1_16TensorSizeStrideIS8_Lj4EEEiS8_:
        /* <DEDUP_REMOVED lines=20> */
[----:B------:R-:W-:-:S05]  /*0140*/  MOV R16, c[0x0][0x0] ;  /* 0x0000000000107a02 */ /* 0x000fca0000000f00 */
[----:B------:R-:W-:Y:S02]  /*0150*/  IMAD R16, R16, c[0x0][0xc], RZ ;  /* 0x0000030010107a24 */ /* 0x000fe400078e02ff */
.L_x_184:
[----:B-1----:R-:W-:-:S06]  /*0160*/  IMAD.WIDE.U32 R4, R9, 0x8, R2 ;  /* 0x0000000809047825 */ /* 0x002fcc00078e0002 */
[----:B0-----:R-:W2:Y:S01]  /*0170*/  LDG.E.128 R4, [R4.64] ;  /* 0x0000000404047981 */ /* 0x001ea2000c1e1d00 */
[----:B------:R-:W-:Y:S01]  /*0180*/  IMAD R12, R9, c[0x0][0xeb8], R10 ;  /* 0x0003ae00090c7a24 */ /* 0x000fe200078e020a */
[----:B------:R-:W-:Y:S01]  /*0190*/  LEA R9, R16, R9, 0x1 ;  /* 0x0000000910097211 */ /* 0x000fe200078e08ff */
[----:B------:R-:W-:-:S03]  /*01a0*/  IMAD.MOV.U32 R15, RZ, RZ, 0x8 ;  /* 0x00000008ff0f7424 */ /* 0x000fc600078e00ff */
[C---:B------:R-:W-:Y:S01]  /*01b0*/  IADD3 R14, R12.reuse, c[0x0][0xeb8], RZ ;  /* 0x0003ae000c0e7a10 */ /* 0x040fe20007ffe0ff */
[----:B------:R-:W-:-:S04]  /*01c0*/  IMAD.WIDE.U32 R12, R12, R15, c[0x0][0x160] ;  /* 0x000058000c0c7625 */ /* 0x000fc800078e000f */
[----:B------:R-:W-:Y:S01]  /*01d0*/  IMAD.WIDE.U32 R14, R14, R15, c[0x0][0x160] ;  /* 0x000058000e0e7625 */ /* 0x000fe200078e000f */
[----:B--2---:R-:W-:-:S03]  /*01e0*/  MOV R18, R4 ;  /* 0x0000000400127202 */ /* 0x004fc60000000f00 */
[----:B------:R-:W-:Y:S01]  /*01f0*/  IMAD.MOV.U32 R19, RZ, RZ, R5 ;  /* 0x000000ffff137224 */ /* 0x000fe200078e0005 */
[----:B------:R-:W-:-:S04]  /*0200*/  IADD3 R5, R9, 0x2, RZ ;  /* 0x0000000209057810 */ /* 0x000fc80007ffe0ff */
[----:B------:R0:W-:Y:S01]  /*0210*/  STG.E.64 [R12.64], R18 ;  /* 0x000000120c007986 */ /* 0x0001e2000c101b04 */
[----:B------:R-:W-:-:S03]  /*0220*/  ISETP.GT.U32.AND P0, PT, R5, R8, PT ;  /* 0x000000080500720c */ /* 0x000fc60003f04070 */
[----:B------:R0:W-:Y:S10]  /*0230*/  STG.E.64 [R14.64], R6 ;  /* 0x000000060e007986 */ /* 0x0001f4000c101b04 */
[----:B------:R-:W-:Y:S05]  /*0240*/  @!P0 BRA `(.L_x_184) ;  /* 0xffffff1000008947 */ /* 0x000fea000383ffff */
.L_x_183:
[----:B------:R-:W-:Y:S05]  /*0250*/  BSYNC B0 ;  /* 0x0000000000007941 */ /* 0x000fea0003800000 */
.L_x_182:
[----:B------:R-:W-:-:S13]  /*0260*/  ISETP.GT.U32.AND P0, PT, R8, R9, PT ;  /* 0x000000090800720c */ /* 0x000fda0003f04070 */
[----:B------:R-:W-:Y:S05]  /*0270*/  @!P0 EXIT ;  /* 0x000000000000894d */ /* 0x000fea0003800000 */
[----:B------:R-:W-:Y:S01]  /*0280*/  IMAD.IADD R4, R8, 0x1, -R9 ;  /* 0x0000000108047824 */ /* 0x000fe200078e0a09 */
[----:B------:R-:W-:Y:S01]  /*0290*/  BSSY B0, `(.L_x_185) ;  /* 0x0000010000007945 */ /* 0x000fe20003800000 */
[----:B------:R-:W-:-:S03]  /*02a0*/  MOV R5, R9 ;  /* 0x0000000900057202 */ /* 0x000fc60000000f00 */
[----:B------:R-:W-:-:S13]  /*02b0*/  LOP3.LUT P0, R4, R4, 0x3, RZ, 0xc0, !PT ;  /* 0x0000000304047812 */ /* 0x000fda000780c0ff */
[----:B------:R-:W-:Y:S05]  /*02c0*/  @!P0 BRA `(.L_x_186) ;  /* 0x000000c000008947 */ /* 0x000fea0003800000 */
[----:B------:R-:W-:Y:S01]  /*02d0*/  IMAD R11, R9, c[0x0][0xeb8], R10 ;  /* 0x0003ae00090b7a24 */ /* 0x000fe200078e020a */
[----:B------:R-:W-:-:S05]  /*02e0*/  MOV R5, R9 ;  /* 0x0000000900057202 */ /* 0x000fca0000000f00 */
.L_x_187:
        /* <DEDUP_REMOVED lines=10> */
.L_x_186:
[----:B------:R-:W-:Y:S05]  /*0390*/  BSYNC B0 ;  /* 0x0000000000007941 */ /* 0x000fea0003800000 */
.L_x_185:
[----:B0-----:R-:W-:-:S04]  /*03a0*/  LOP3.LUT R7, RZ, R9, RZ, 0x33, !PT ;  /* 0x00000009ff077212 */ /* 0x001fc800078e33ff */
        /* <DEDUP_REMOVED lines=10> */
.L_x_188:
        /* <DEDUP_REMOVED lines=34> */
.L_x_189:
        /* <DEDUP_REMOVED lines=9> */
.L_x_994:


//--------------------- .text._ZN2at6native40_GLOBAL__N__2351210d_8_Shape_cu_49f7391c30CatArrayBatchedCopy_vectorizedINS1_10OpaqueTypeILj8EEEjLi1ELi64ELi64ELi16ELi2EEEvPcNS1_25CatArrInputTensorMetadataIT_T0_XT2_EXT3_EEENS1_16TensorSizeStrideIS8_Lj4EEEiS8_ --------------------------
	.section	.text._ZN2at6native40_GLOBAL__N__2351210d_8_Shape_cu_49f7391c30CatArrayBatchedCopy_vectorizedINS1_10OpaqueTypeILj8EEEjLi1ELi64ELi64ELi16ELi2EEEvPcNS1_25CatArrInputTensorMetadataIT_T0_XT2_EXT3_EEENS1_16TensorSizeStrideIS8_Lj4EEEiS8_,"ax",@progbits
	.sectioninfo	@"SHI_REGISTERS=16"
	.align	128
.text._ZN2at6native40_GLOBAL__N__2351210d_8_Shape_cu_49f7391c30CatArrayBatchedCopy_vectorizedINS1_10OpaqueTypeILj8EEEjLi1ELi64ELi64ELi16ELi2EEEvPcNS1_25CatArrInputTensorMetadataIT_T0_XT2_EXT3_EEENS1_16TensorSizeStrideIS8_Lj4EEEiS8_:
        .type           _ZN2at6native40_GLOBAL__N__2351210d_8_Shape_cu_49f7391c30CatArrayBatchedCopy_vectorizedINS1_10OpaqueTypeILj8EEEjLi1ELi64ELi64ELi16ELi2EEEvPcNS1_25CatArrInputTensorMetadataIT_T0_XT2_EXT3_EEENS1_16TensorSizeStrideIS8_Lj4EEEiS8_,@function
        .size           _ZN2at6native40_GLOBAL__N__2351210d_8_Shape_cu_49f7391c30CatArrayBatchedCopy_vectorizedINS1_10OpaqueTypeILj8EEEjLi1ELi64ELi64ELi16ELi2EEEvPcNS1_25CatArrInputTensorMetadataIT_T0_XT2_EXT3_EEENS1_16TensorSizeStrideIS8_Lj4EEEiS8_,(.L_x_995 - _ZN2at6native40_GLOBAL__N__2351210d_8_Shape_cu_49f7391c30CatArrayBatchedCopy_vectorizedINS1_10OpaqueTypeILj8EEEjLi1ELi64ELi64ELi16ELi2EEEvPcNS1_25CatArrInputTensorMetadataIT_T0_XT2_EXT3_EEENS1_16TensorSizeStrideIS8_Lj4EEEiS8_)
        .other          _ZN2at6native40_GLOBAL__N__2351210d_8_Shape_cu_49f7391c30CatArrayBatchedCopy_vectorizedINS1_10OpaqueTypeILj8EEEjLi1ELi64ELi64ELi16ELi2EEEvPcNS1_25CatArrInputTensorMetadataIT_T0_XT2_EXT3_EEENS1_16TensorSizeStrideIS8_Lj4EEEiS8_,@"STO_CUDA_ENTRY STV_DEFAULT"
_ZN2at6native40_GLOBAL__N__2351210d_8_Shape_cu_49f7391c30CatArrayBatchedCopy_vectorizedINS1_10OpaqueTypeILj8EEEjLi1ELi64ELi64ELi16ELi2EEEvPcNS1_25CatArrInputTensorMetadataIT_T0_XT2_EXT3_EEENS1_16TensorSizeStrideIS8_Lj4EEEiS8_:
[----:B------:R-:W-:Y:S02]  /*0000*/  IMAD.MOV.U32 R1, RZ, RZ, c[0x0][0x28] ;  /* 0x00000a00ff017624 */ /* 0x000fe400078e00ff */
[----:B------:R-:W0:Y:S01]  /*0010*/  S2R R5, SR_CTAID.Y ;  /* 0x0000000000057919 */ /* 0x000e220000002600 */
[----:B------:R-:W-:-:S03]  /*0020*/  HFMA2.MMA R4, -RZ, RZ, 0, 2.384185791015625e-07 ;  /* 0x00000004ff047435 */ /* 0x000fc600000001ff */
[----:B------:R-:W1:Y:S04]  /*0030*/  S2R R0, SR_CTAID.X ;  /* 0x0000000000007919 */ /* 0x000e680000002500 */
[----:B------:R-:W1:Y:S03]  /*0040*/  S2R R3, SR_TID.X ;  /* 0x0000000000037919 */ /* 0x000e660000002100 */
[----:B0-----:R-:W-:-:S04]  /*0050*/  IMAD R4, R5, R4, c[0x2][0x0] ;  /* 0x0080000005047624 */ /* 0x001fc800078e0204 */
[----:B------:R-:W0:Y:S01]  /*0060*/  LDC R2, c[0x0][R4+0x560] ;  /* 0x0001580004027b82 */ /* 0x000e220000000800 */
[----:B-1----:R-:W-:Y:S01]  /*0070*/  IMAD R0, R0, c[0x0][0x0], R3 ;  /* 0x0000000000007a24 */ /* 0x002fe200078e0203 */
[----:B0-----:R-:W-:-:S04]  /*0080*/  SHF.R.U32.HI R11, RZ, 0x1, R2 ;  /* 0x00000001ff0b7819 */ /* 0x001fc80000011602 */
[----:B------:R-:W-:-:S13]  /*0090*/  ISETP.GE.U32.AND P0, PT, R0, R11, PT ;  /* 0x0000000b0000720c */ /* 0x000fda0003f06070 */
[----:B------:R-:W-:Y:S05]  /*00a0*/  @P0 EXIT ;  /* 0x000000000000094d */ /* 0x000fea0003800000 */
[----:B------:R-:W0:Y:S01]  /*00b0*/  LDC R4, c[0x0][R4+0x360] ;  /* 0x0000d80004047b82 */ /* 0x000e220000000800 */
[----:B------:R-:W-:Y:S01]  /*00c0*/  IMAD.SHL.U32 R2, R5, 0x8, RZ ;  /* 0x0000000805027824 */ /* 0x000fe200078e00ff */
[----:B------:R-:W-:-:S06]  /*00d0*/  ULDC.64 UR4, c[0x0][0x118] ;  /* 0x0000460000047ab9 */ /* 0x000fcc0000000a00 */
[----:B------:R-:W1:Y:S01]  /*00e0*/  LDC.64 R2, c[0x0][R2+0x168] ;  /* 0x00005a0002027b82 */ /* 0x000e620000000a00 */
[----:B0-----:R-:W-:-:S05]  /*00f0*/  IMAD R5, R4, c[0x0][0xecc], RZ ;  /* 0x0003b30004057a24 */ /* 0x001fca00078e02ff */
[----:B------:R-:W-:Y:S02]  /*0100*/  SHF.R.U32.HI R10, RZ, 0x1, R5 ;  /* 0x00000001ff0a7819 */ /* 0x000fe40000011605 */
.L_x_190:
[----:B01----:R-:W-:-:S06]  /*0110*/  IMAD.WIDE.U32 R4, R0, 0x10, R2 ;  /* 0x0000001000047825 */ /* 0x003fcc00078e0002 */
[----:B------:R-:W2:Y:S01]  /*0120*/  LDG.E.128 R4, [R4.64] ;  /* 0x0000000404047981 */ /* 0x000ea2000c1e1d00 */
[----:B------:R-:W-:Y:S02]  /*0130*/  IMAD R9, R0, c[0x0][0xeb8], RZ ;  /* 0x0003ae0000097a24 */ /* 0x000fe400078e02ff */
        /* <DEDUP_REMOVED lines=10> */
.L_x_191:
        /* <DEDUP_REMOVED lines=10> */
.L_x_995:


//--------------------- .text._ZN2at6native40_GLOBAL__N__2351210d_8_Shape_cu_49f7391c19CatArrayBatchedCopyINS1_10OpaqueTypeILj4EEEjLi4ELi64ELi64EEEvPT_NS1_25CatArrInputTensorMetadataIS5_T0_XT2_EXT3_EEENS1_16TensorSizeStrideIS8_Lj4EEEiS8_ --------------------------
	.section	.text._ZN2at6native40_GLOBAL__N__2351210d_8_Shape_cu_49f7391c19CatArrayBatchedCopyINS1_10OpaqueTypeILj4EEEjLi4ELi64ELi64EEEvPT_NS1_25CatArrInputTensorMetadataIS5_T0_XT2_EXT3_EEENS1_16TensorSizeStrideIS8_Lj4EEEiS8_,"ax",@progbits
	.sectioninfo	@"SHI_REGISTERS=24"
	.align	128
.text._ZN2at6native40_GLOBAL__N__2351210d_8_Shape_cu_49f7391c19CatArrayBatchedCopyINS1_10OpaqueTypeILj4EEEjLi4ELi64ELi64EEEvPT_NS1_25CatArrInputTensorMetadataIS5_T0_XT2_EXT3_EEENS1_16TensorSizeStrideIS8_Lj4EEEiS8_:
        .type           _ZN2at6native40_GLOBAL__N__2351210d_8_Shape_cu_49f7391c19CatArrayBatchedCopyINS1_10OpaqueTypeILj4EEEjLi4ELi64ELi64EEEvPT_NS1_25CatArrInputTensorMetadataIS5_T0_XT2_EXT3_EEENS1_16TensorSizeStrideIS8_Lj4EEEiS8_,@function
        .size           _ZN2at6native40_GLOBAL__N__2351210d_8_Shape_cu_49f7391c19CatArrayBatchedCopyINS1_10OpaqueTypeILj4EEEjLi4ELi64ELi64EEEvPT_NS1_25CatArrInputTensorMetadataIS5_T0_XT2_EXT3_EEENS1_16TensorSizeStrideIS8_Lj4EEEiS8_,(.L_x_996 - _ZN2at6native40_GLOBAL__N__2351210d_8_Shape_cu_49f7391c19CatArrayBatchedCopyINS1_10OpaqueTypeILj4EEEjLi4ELi64ELi64EEEvPT_NS1_25CatArrInputTensorMetadataIS5_T0_XT2_EXT3_EEENS1_16TensorSizeStrideIS8_Lj4EEEiS8_)
        .other          _ZN2at6native40_GLOBAL__N__2351210d_8_Shape_cu_49f7391c19CatArrayBatchedCopyINS1_10OpaqueTypeILj4EEEjLi4ELi64ELi64EEEvPT_NS1_25CatArrInputTensorMetadataIS5_T0_XT2_EXT3_EEENS1_16TensorSizeStrideIS8_Lj4EEEiS8_,@"STO_CUDA_ENTRY STV_DEFAULT"
_ZN2at6native40_GLOBAL__N__2351210d_8_Shape_cu_49f7391c19CatArrayBatchedCopyINS1_10OpaqueTypeILj4EEEjLi4ELi64ELi64EEEvPT_NS1_25CatArrInputTensorMetadataIS5_T0_XT2_EXT3_EEENS1_16TensorSizeStrideIS8_Lj4EEEiS8_:
        /* <DEDUP_REMOVED lines=50> */
[----:B------:R-:W-:Y:S02]  /*0320*/  IMAD.MOV.U32 R11, RZ, RZ, R8 ;  /* 0x000000ffff0b7224 */ /* 0x000fe400078e0008 */
[----:B------:R-:W-:-:S04]  /*0330*/  IMAD.HI.U32 R3, R3, R9, R2 ;  /* 0x0000000903037227 */ /* 0x000fc800078e0002 */
[----:B--2---:R-:W-:Y:S02]  /*0340*/  IMAD R9, R11, R5, RZ ;  /* 0x000000050b097224 */ /* 0x004fe400078e02ff */
[----:B0-----:R-:W-:Y:S02]  /*0350*/  IMAD.MOV.U32 R6, RZ, RZ, RZ ;  /* 0x000000ffff067224 */ /* 0x001fe400078e00ff */
[----:B------:R-:W-:Y:S01]  /*0360*/  IMAD.HI.U32 R2, R5, R9, R4 ;  /* 0x0000000905027227 */ /* 0x000fe200078e0004 */
[----:B------:R-:W-:-:S03]  /*0370*/  LOP3.LUT R4, RZ, UR9, RZ, 0x33, !PT ;  /* 0x00000009ff047c12 */ /* 0x000fc6000f8e33ff */
[----:B---3--:R-:W-:-:S04]  /*0380*/  IMAD R11, R13, R7, RZ ;  /* 0x000000070d0b7224 */ /* 0x008fc800078e02ff */
[----:B------:R-:W-:Y:S01]  /*0390*/  IMAD.HI.U32 R5, R7, R11, R6 ;  /* 0x0000000b07057227 */ /* 0x000fe200078e0006 */
[----:B------:R-:W-:Y:S02]  /*03a0*/  LOP3.LUT R6, RZ, UR7, RZ, 0x33, !PT ;  /* 0x00000007ff067c12 */ /* 0x000fe4000f8e33ff */
[----:B------:R-:W-:Y:S02]  /*03b0*/  LOP3.LUT R7, RZ, UR8, RZ, 0x33, !PT ;  /* 0x00000008ff077c12 */ /* 0x000fe4000f8e33ff */
.L_x_193:
[----:B------:R-:W-:-:S04]  /*03c0*/  IMAD.MOV.U32 R9, RZ, RZ, 0x4 ;  /* 0x00000004ff097424 */ /* 0x000fc800078e00ff */
[----:B0-----:R-:W-:-:S06]  /*03d0*/  IMAD.WIDE.U32 R8, R0, R9, UR4 ;  /* 0x0000000400087e25 */ /* 0x001fcc000f8e0009 */
[----:B------:R0:W2:Y:S01]  /*03e0*/  LDG.E R8, [R8.64] ;  /* 0x0000001408087981 */ /* 0x0000a2000c1e1900 */
        /* <DEDUP_REMOVED lines=11> */
[----:B0-----:R-:W-:-:S05]  /*04a0*/  IMAD R9, R12, UR8, R11 ;  /* 0x000000080c097c24 */ /* 0x001fca000f8e020b */
        /* <DEDUP_REMOVED lines=9> */
[----:B------:R-:W-:Y:S02]  /*0540*/  IMAD R9, R9, UR9, R10 ;  /* 0x0000000909097c24 */ /* 0x000fe4000f8e020a */
[----:B------:R-:W-:-:S03]  /*0550*/  IMAD R12, R12, UR8, R11 ;  /* 0x000000080c0c7c24 */ /* 0x000fc6000f8e020b */
[----:B------:R-:W-:-:S13]  /*0560*/  ISETP.GE.U32.AND P3, PT, R9, UR9, PT ;  /* 0x0000000909007c0c */ /* 0x000fda000bf66070 */
[----:B------:R-:W-:Y:S02]  /*0570*/  @P3 IADD3 R9, R9, -UR9, RZ ;  /* 0x8000000909093c10 */ /* 0x000fe4000fffe0ff */
[----:B------:R-:W-:Y:S02]  /*0580*/  @P3 IADD3 R13, R13, 0x1, RZ ;  /* 0x000000010d0d3810 */ /* 0x000fe40007ffe0ff */
[----:B------:R-:W-:Y:S02]  /*0590*/  ISETP.GE.U32.AND P4, PT, R9, UR9, PT ;  /* 0x0000000909007c0c */ /* 0x000fe4000bf86070 */
[----:B------:R-:W-:-:S05]  /*05a0*/  IADD3 R9, -R11, RZ, RZ ;  /* 0x000000ff0b097210 */ /* 0x000fca0007ffe1ff */
[----:B------:R-:W-:-:S04]  /*05b0*/  IMAD R9, R9, UR7, R0 ;  /* 0x0000000709097c24 */ /* 0x000fc8000f8e0200 */
[----:B------:R-:W-:Y:S02]  /*05c0*/  IMAD R9, R9, c[0x0][0xec4], RZ ;  /* 0x0003b10009097a24 */ /* 0x000fe400078e02ff */
[----:B------:R-:W-:Y:S02]  /*05d0*/  @P4 IADD3 R13, R13, 0x1, RZ ;  /* 0x000000010d0d4810 */ /* 0x000fe40007ffe0ff */
[----:B------:R-:W-:Y:S02]  /*05e0*/  IMAD R9, R12, c[0x0][0xec0], R9 ;  /* 0x0003b0000c097a24 */ /* 0x000fe400078e0209 */
[----:B------:R-:W-:-:S05]  /*05f0*/  SEL R13, R4, R13, !P2 ;  /* 0x0000000d040d7207 */ /* 0x000fca0005000000 */
[----:B------:R-:W-:-:S04]  /*0600*/  IMAD.MOV R11, RZ, RZ, -R13 ;  /* 0x000000ffff0b7224 */ /* 0x000fc800078e0a0d */
[----:B------:R-:W-:Y:S02]  /*0610*/  IMAD R10, R11, UR9, R10 ;  /* 0x000000090b0a7c24 */ /* 0x000fe4000f8e020a */
[----:B------:R-:W-:Y:S02]  /*0620*/  IMAD.U32 R11, RZ, RZ, UR17 ;  /* 0x00000011ff0b7e24 */ /* 0x000fe4000f8e00ff */
[----:B------:R-:W-:Y:S01]  /*0630*/  IMAD R10, R10, c[0x0][0xebc], R9 ;  /* 0x0003af000a0a7a24 */ /* 0x000fe200078e0209 */
[----:B------:R-:W-:-:S03]  /*0640*/  MOV R9, UR6 ;  /* 0x0000000600097c02 */ /* 0x000fc60008000f00 */
[----:B------:R-:W-:-:S04]  /*0650*/  IMAD R10, R13, c[0x0][0xeb8], R10 ;  /* 0x0003ae000d0a7a24 */ /* 0x000fc800078e020a */
[----:B------:R-:W-:Y:S02]  /*0660*/  IMAD R10, R9, c[0x0][0xecc], R10 ;  /* 0x0003b300090a7a24 */ /* 0x000fe400078e020a */
[----:B------:R-:W-:Y:S02]  /*0670*/  IMAD.MOV.U32 R9, RZ, RZ, c[0x0][0xc] ;  /* 0x00000300ff097624 */ /* 0x000fe400078e00ff */
[----:B------:R-:W-:-:S04]  /*0680*/  IMAD.WIDE.U32 R10, R10, R11, c[0x0][0x160] ;  /* 0x000058000a0a7625 */ /* 0x000fc800078e000b */
[----:B------:R-:W-:-:S05]  /*0690*/  IMAD R0, R9, c[0x0][0x0], R0 ;  /* 0x0000000009007a24 */ /* 0x000fca00078e0200 */
[----:B------:R-:W-:Y:S01]  /*06a0*/  ISETP.GE.U32.AND P3, PT, R0, UR15, PT ;  /* 0x0000000f00007c0c */ /* 0x000fe2000bf66070 */
[----:B--2---:R0:W-:-:S12]  /*06b0*/  STG.E [R10.64], R8 ;  /* 0x000000080a007986 */ /* 0x0041d8000c101914 */
[----:B------:R-:W-:Y:S05]  /*06c0*/  @!P3 BRA `(.L_x_193) ;  /* 0xfffffcf00000b947 */ /* 0x000fea000383ffff */
[----:B------:R-:W-:Y:S05]  /*06d0*/  EXIT ;  /* 0x000000000000794d */ /* 0x000fea0003800000 */
.L_x_192:
        /* <DEDUP_REMOVED lines=33> */
[----:B0-----:R-:W-:Y:S01]  /*08f0*/  IADD3 R10, R6, 0xffffffe, RZ ;  /* 0x0ffffffe060a7810 */ /* 0x001fe20007ffe0ff */
[----:B------:R-:W-:-:S06]  /*0900*/  IMAD R6, RZ, RZ, -UR8 ;  /* 0x80000008ff067e24 */ /* 0x000fcc000f8e02ff */
[----:B------:R-:W0:Y:S01]  /*0910*/  F2I.FTZ.U32.TRUNC.NTZ R7, R7 ;  /* 0x0000000700077305 */ /* 0x000e22000021f000 */
[----:B-1----:R-:W-:Y:S01]  /*0920*/  IADD3 R8, R2, 0xffffffe, RZ ;  /* 0x0ffffffe02087810 */ /* 0x002fe20007ffe0ff */
[----:B------:R-:W-:-:S06]  /*0930*/  IMAD R2, RZ, RZ, -UR9 ;  /* 0x80000009ff027e24 */ /* 0x000fcc000f8e02ff */
[----:B------:R-:W1:Y:S01]  /*0940*/  F2I.FTZ.U32.TRUNC.NTZ R3, R3 ;  /* 0x0000000300037305 */ /* 0x000e62000021f000 */
[----:B--2---:R-:W-:-:S04]  /*0950*/  IMAD R15, R15, R5, RZ ;  /* 0x000000050f0f7224 */ /* 0x004fc800078e02ff */
[----:B------:R-:W-:-:S03]  /*0960*/  IMAD.HI.U32 R5, R5, R15, R4 ;  /* 0x0000000f05057227 */ /* 0x000fc600078e0004 */
[----:B------:R2:W3:Y:S01]  /*0970*/  F2I.FTZ.U32.TRUNC.NTZ R11, R10 ;  /* 0x0000000a000b7305 */ /* 0x0004e2000021f000 */
[----:B0-----:R-:W-:Y:S01]  /*0980*/  IMAD R15, R6, R7, RZ ;  /* 0x00000007060f7224 */ /* 0x001fe200078e02ff */
[----:B------:R-:W-:-:S05]  /*0990*/  MOV R6, RZ ;  /* 0x000000ff00067202 */ /* 0x000fca0000000f00 */
[----:B------:R-:W-:Y:S01]  /*09a0*/  IMAD.HI.U32 R4, R7, R15, R6 ;  /* 0x0000000f07047227 */ /* 0x000fe200078e0006 */
[----:B------:R0:W4:Y:S03]  /*09b0*/  F2I.FTZ.U32.TRUNC.NTZ R9, R8 ;  /* 0x0000000800097305 */ /* 0x000126000021f000 */
[----:B-1----:R-:W-:Y:S02]  /*09c0*/  IMAD R15, R2, R3, RZ ;  /* 0x00000003020f7224 */ /* 0x002fe400078e02ff */
[----:B------:R-:W-:Y:S02]  /*09d0*/  IMAD.MOV.U32 R2, RZ, RZ, RZ ;  /* 0x000000ffff027224 */ /* 0x000fe400078e00ff */
[----:B--2---:R-:W-:Y:S01]  /*09e0*/  IMAD.MOV.U32 R10, RZ, RZ, RZ ;  /* 0x000000ffff0a7224 */ /* 0x004fe200078e00ff */
[----:B------:R1:W2:Y:S01]  /*09f0*/  F2I.FTZ.U32.TRUNC.NTZ R13, R12 ;  /* 0x0000000c000d7305 */ /* 0x0002a2000021f000 */
[----:B0-----:R-:W-:-:S02]  /*0a00*/  IMAD R8, RZ, RZ, -UR12 ;  /* 0x8000000cff087e24 */ /* 0x001fc4000f8e02ff */
[----:B---3--:R-:W-:Y:S02]  /*0a10*/  IMAD R7, R11, UR16, RZ ;  /* 0x000000100b077c24 */ /* 0x008fe4000f8e02ff */
[----:B------:R-:W-:-:S03]  /*0a20*/  IMAD.HI.U32 R6, R3, R15, R2 ;  /* 0x0000000f03067227 */ /* 0x000fc600078e0002 */
[----:B------:R-:W-:Y:S01]  /*0a30*/  IADD3 R17, -R7, RZ, RZ ;  /* 0x000000ff07117210 */ /* 0x000fe20007ffe1ff */
[----:B-1----:R-:W-:Y:S02]  /*0a40*/  IMAD R12, RZ, RZ, -UR13 ;  /* 0x8000000dff0c7e24 */ /* 0x002fe4000f8e02ff */
[----:B----4-:R-:W-:Y:S02]  /*0a50*/  IMAD R3, R8, R9, RZ ;  /* 0x0000000908037224 */ /* 0x010fe400078e02ff */
[----:B------:R-:W-:Y:S02]  /*0a60*/  IMAD.MOV.U32 R8, RZ, RZ, RZ ;  /* 0x000000ffff087224 */ /* 0x000fe400078e00ff */
[----:B------:R-:W-:Y:S01]  /*0a70*/  IMAD.HI.U32 R10, R11, R17, R10 ;  /* 0x000000110b0a7227 */ /* 0x000fe200078e000a */
[----:B------:R-:W-:-:S03]  /*0a80*/  LOP3.LUT R11, RZ, UR7, RZ, 0x33, !PT ;  /* 0x00000007ff0b7c12 */ /* 0x000fc6000f8e33ff */
[----:B--2---:R-:W-:Y:S02]  /*0a90*/  IMAD R15, R12, R13, RZ ;  /* 0x0000000d0c0f7224 */ /* 0x004fe400078e02ff */
[----:B------:R-:W-:Y:S02]  /*0aa0*/  IMAD.MOV.U32 R12, RZ, RZ, RZ ;  /* 0x000000ffff0c7224 */ /* 0x000fe400078e00ff */
[----:B------:R-:W-:Y:S01]  /*0ab0*/  IMAD.HI.U32 R7, R9, R3, R8 ;  /* 0x0000000309077227 */ /* 0x000fe200078e0008 */
[----:B------:R-:W-:-:S03]  /*0ac0*/  LOP3.LUT R9, RZ, UR16, RZ, 0x33, !PT ;  /* 0x00000010ff097c12 */ /* 0x000fc6000f8e33ff */
[----:B------:R-:W-:Y:S01]  /*0ad0*/  IMAD.HI.U32 R8, R13, R15, R12 ;  /* 0x0000000f0d087227 */ /* 0x000fe200078e000c */
[----:B------:R-:W-:Y:S02]  /*0ae0*/  LOP3.LUT R12, RZ, UR8, RZ, 0x33, !PT ;  /* 0x00000008ff0c7c12 */ /* 0x000fe4000f8e33ff */
[----:B------:R-:W-:Y:S02]  /*0af0*/  LOP3.LUT R13, RZ, UR9, RZ, 0x33, !PT ;  /* 0x00000009ff0d7c12 */ /* 0x000fe4000f8e33ff */
[----:B------:R-:W-:Y:S02]  /*0b00*/  LOP3.LUT R15, RZ, UR13, RZ, 0x33, !PT ;  /* 0x0000000dff0f7c12 */ /* 0x000fe4000f8e33ff */
.L_x_195:
[----:B0-----:R-:W-:-:S05]  /*0b10*/  IMAD.HI.U32 R3, R7, R0, RZ ;  /* 0x0000000007037227 */ /* 0x001fca00078e00ff */
[----:B------:R-:W-:-:S05]  /*0b20*/  IADD3 R17, -R3, RZ, RZ ;  /* 0x000000ff03117210 */ /* 0x000fca0007ffe1ff */
[----:B------:R-:W-:-:S05]  /*0b30*/  IMAD R2, R17, UR12, R0 ;  /* 0x0000000c11027c24 */ /* 0x000fca000f8e0200 */
[----:B------:R-:W-:-:S13]  /*0b40*/  ISETP.GE.U32.AND P6, PT, R2, UR12, PT ;  /* 0x0000000c02007c0c */ /* 0x000fda000bfc6070 */
[----:B------:R-:W-:Y:S02]  /*0b50*/  @P6 IADD3 R2, R2, -UR12, RZ ;  /* 0x8000000c02026c10 */ /* 0x000fe4000fffe0ff */
[----:B------:R-:W-:Y:S02]  /*0b60*/  @P6 IADD3 R3, R3, 0x1, RZ ;  /* 0x0000000103036810 */ /* 0x000fe40007ffe0ff */
[----:B------:R-:W-:-:S13]  /*0b70*/  ISETP.GE.U32.AND P6, PT, R2, UR12, PT ;  /* 0x0000000c02007c0c */ /* 0x000fda000bfc6070 */
[----:B------:R-:W-:-:S04]  /*0b80*/  @P6 IADD3 R3, R3, 0x1, RZ ;  /* 0x0000000103036810 */ /* 0x000fc80007ffe0ff */
[----:B------:R-:W-:-:S04]  /*0b90*/  SEL R3, R14, R3, !P3 ;  /* 0x000000030e037207 */ /* 0x000fc80005800000 */
[----:B------:R-:W-:Y:S01]  /*0ba0*/  IADD3 R19, -R3, RZ, RZ ;  /* 0x000000ff03137210 */ /* 0x000fe20007ffe1ff */
        /* <DEDUP_REMOVED lines=17> */
[----:B------:R-:W-:Y:S01]  /*0cc0*/  ISETP.GE.U32.AND P6, PT, R2, UR16, PT ;  /* 0x0000001002007c0c */ /* 0x000fe2000bfc6070 */
[----:B------:R-:W-:-:S04]  /*0cd0*/  IMAD R2, R19, UR12, R0 ;  /* 0x0000000c13027c24 */ /* 0x000fc8000f8e0200 */
[----:B------:R-:W-:-:S04]  /*0ce0*/  IMAD R2, R2, UR11, RZ ;  /* 0x0000000b02027c24 */ /* 0x000fc8000f8e02ff */
[----:B------:R-:W-:Y:S01]  /*0cf0*/  IMAD R2, R3, UR10, R2 ;  /* 0x0000000a03027c24 */ /* 0x000fe2000f8e0202 */
[----:B------:R-:W-:-:S03]  /*0d00*/  MOV R3, 0x4 ;  /* 0x0000000400037802 */ /* 0x000fc60000000f00 */
[----:B------:R-:W-:-:S04]  /*0d10*/  @P6 IADD3 R16, R16, 0x1, RZ ;  /* 0x0000000110106810 */ /* 0x000fc80007ffe0ff */
[----:B------:R-:W-:-:S05]  /*0d20*/  SEL R16, R9, R16, !P5 ;  /* 0x0000001009107207 */ /* 0x000fca0006800000 */
[----:B------:R-:W-:-:S04]  /*0d30*/  IMAD.MOV R18, RZ, RZ, -R16 ;  /* 0x000000ffff127224 */ /* 0x000fc800078e0a10 */
[----:B------:R-:W-:-:S04]  /*0d40*/  IMAD R17, R18, UR16, R17 ;  /* 0x0000001012117c24 */ /* 0x000fc8000f8e0211 */
[----:B------:R-:W-:-:S04]  /*0d50*/  IMAD R17, R17, UR19, R2 ;  /* 0x0000001311117c24 */ /* 0x000fc8000f8e0202 */
[----:B------:R-:W-:-:S04]  /*0d60*/  IMAD R2, R16, UR18, R17 ;  /* 0x0000001210027c24 */ /* 0x000fc8000f8e0211 */
[----:B------:R-:W-:-:S05]  /*0d70*/  IMAD.WIDE.U32 R2, R2, R3, UR4 ;  /* 0x0000000402027e25 */ /* 0x000fca000f8e0003 */
[----:B------:R0:W2:Y:S01]  /*0d80*/  LDG.E R17, [R2.64] ;  /* 0x0000001402117981 */ /* 0x0000a2000c1e1900 */
        /* <DEDUP_REMOVED lines=10> */
[----:B0-----:R-:W-:Y:S02]  /*0e30*/  IMAD.MOV R2, RZ, RZ, -R21 ;  /* 0x000000ffff027224 */ /* 0x001fe400078e0a15 */
[--C-:B------:R-:W-:Y:S02]  /*0e40*/  IMAD.MOV R3, RZ, RZ, -R19.reuse ;  /* 0x000000ffff037224 */ /* 0x100fe400078e0a13 */
[----:B------:R-:W-:Y:S02]  /*0e50*/  IMAD R2, R2, UR8, R19 ;  /* 0x0000000802027c24 */ /* 0x000fe4000f8e0213 */
[----:B------:R-:W-:-:S03]  /*0e60*/  IMAD R3, R3, UR7, R0 ;  /* 0x0000000703037c24 */ /* 0x000fc6000f8e0200 */
[----:B------:R-:W-:Y:S01]  /*0e70*/  ISETP.GE.U32.AND P6, PT, R2, UR8, PT ;  /* 0x0000000802007c0c */ /* 0x000fe2000bfc6070 */
[----:B------:R-:W-:-:S12]  /*0e80*/  IMAD R3, R3, c[0x0][0xec4], RZ ;  /* 0x0003b10003037a24 */ /* 0x000fd800078e02ff */
        /* <DEDUP_REMOVED lines=11> */
[----:B------:R-:W-:Y:S01]  /*0f40*/  ISETP.GE.U32.AND P6, PT, R2, UR9, PT ;  /* 0x0000000902007c0c */ /* 0x000fe2000bfc6070 */
[----:B------:R-:W-:-:S04]  /*0f50*/  IMAD.MOV R2, RZ, RZ, -R21 ;  /* 0x000000ffff027224 */ /* 0x000fc800078e0a15 */
[----:B------:R-:W-:Y:S01]  /*0f60*/  IMAD R2, R2, UR8, R19 ;  /* 0x0000000802027c24 */ /* 0x000fe2000f8e0213 */
[----:B------:R-:W-:-:S03]  /*0f70*/  MOV R19, c[0x0][0xc] ;  /* 0x0000030000137a02 */ /* 0x000fc60000000f00 */
[----:B------:R-:W-:Y:S02]  /*0f80*/  IMAD R2, R2, c[0x0][0xec0], R3 ;  /* 0x0003b00002027a24 */ /* 0x000fe400078e0203 */
[----:B------:R-:W-:Y:S02]  /*0f90*/  IMAD.U32 R3, RZ, RZ, UR17 ;  /* 0x00000011ff037e24 */ /* 0x000fe4000f8e00ff */
[----:B------:R-:W-:Y:S01]  /*0fa0*/  @P6 IADD3 R16, R16, 0x1, RZ ;  /* 0x0000000110106810 */ /* 0x000fe20007ffe0ff */
[----:B------:R-:W-:-:S03]  /*0fb0*/  IMAD R0, R19, c[0x0][0x0], R0 ;  /* 0x0000000013007a24 */ /* 0x000fc600078e0200 */
[----:B------:R-:W-:Y:S02]  /*0fc0*/  SEL R16, R13, R16, !P2 ;  /* 0x000000100d107207 */ /* 0x000fe40005000000 */
[----:B------:R-:W-:Y:S02]  /*0fd0*/  ISETP.GE.U32.AND P6, PT, R0, UR15, PT ;  /* 0x0000000f00007c0c */ /* 0x000fe4000bfc6070 */
[----:B------:R-:W-:-:S05]  /*0fe0*/  IADD3 R18, -R16, RZ, RZ ;  /* 0x000000ff10127210 */ /* 0x000fca0007ffe1ff */
[----:B------:R-:W-:-:S04]  /*0ff0*/  IMAD R21, R18, UR9, R21 ;  /* 0x0000000912157c24 */ /* 0x000fc8000f8e0215 */
[----:B------:R-:W-:Y:S02]  /*1000*/  IMAD R21, R21, c[0x0][0xebc], R2 ;  /* 0x0003af0015157a24 */ /* 0x000fe400078e0202 */
[----:B------:R-:W-:Y:S02]  /*1010*/  IMAD.U32 R2, RZ, RZ, UR6 ;  /* 0x00000006ff027e24 */ /* 0x000fe4000f8e00ff */
[----:B------:R-:W-:-:S04]  /*1020*/  IMAD R21, R16, c[0x0][0xeb8], R21 ;  /* 0x0003ae0010157a24 */ /* 0x000fc800078e0215 */
[----:B------:R-:W-:-:S04]  /*1030*/  IMAD R2, R2, c[0x0][0xecc], R21 ;  /* 0x0003b30002027a24 */ /* 0x000fc800078e0215 */
[----:B------:R-:W-:-:S05]  /*1040*/  IMAD.WIDE.U32 R2, R2, R3, c[0x0][0x160] ;  /* 0x0000580002027625 */ /* 0x000fca00078e0003 */
[----:B--2---:R0:W-:Y:S01]  /*1050*/  STG.E [R2.64], R17 ;  /* 0x0000001102007986 */ /* 0x0041e2000c101914 */
[----:B------:R-:W-:Y:S05]  /*1060*/  @!P6 BRA `(.L_x_195) ;  /* 0xfffffaa00000e947 */ /* 0x000fea000383ffff */
[----:B------:R-:W-:Y:S05]  /*1070*/  BSYNC B0 ;  /* 0x0000000000007941 */ /* 0x000fea0003800000 */
.L_x_194:
[----:B------:R-:W-:Y:S05]  /*1080*/  EXIT ;  /* 0x000000000000794d */ /* 0x000fea0003800000 */
.L_x_196:
        /* <DEDUP_REMOVED lines=15> */
.L_x_996:


//--------------------- .text._ZN2at6native40_GLOBAL__N__2351210d_8_Shape_cu_49f7391c26CatArrayBatchedCopy_contigINS1_10OpaqueTypeILj4EEEjLi4ELi64ELi64EEEvPT_NS1_25CatArrInputTensorMetadataIS5_T0_XT2_EXT3_EEENS1_16TensorSizeStrideIS8_Lj4EEEiS8_ --------------------------
	.section	.text._ZN2at6native40_GLOBAL__N__2351210d_8_Shape_cu_49f7391c26CatArrayBatchedCopy_contigINS1_10OpaqueTypeILj4EEEjLi4ELi64ELi64EEEvPT_NS1_25CatArrInputTensorMetadataIS5_T0_XT2_EXT3_EEENS1_16TensorSizeStrideIS8_Lj4EEEiS8_,"ax",@progbits
	.sectioninfo	@"SHI_REGISTERS=26"
	.align	128
.text._ZN2at6native40_GLOBAL__N__2351210d_8_Shape_cu_49f7391c26CatArrayBatchedCopy_contigINS1_10OpaqueTypeILj4EEEjLi4ELi64ELi64EEEvPT_NS1_25CatArrInputTensorMetadataIS5_T0_XT2_EXT3_EEENS1_16TensorSizeStrideIS8_Lj4EEEiS8_:
        .type           _ZN2at6native40_GLOBAL__N__2351210d_8_Shape_cu_49f7391c26CatArrayBatchedCopy_contigINS1_10OpaqueTypeILj4EEEjLi4ELi64ELi64EEEvPT_NS1_25CatArrInputTensorMetadataIS5_T0_XT2_EXT3_EEENS1_16TensorSizeStrideIS8_Lj4EEEiS8_,@function
        .size           _ZN2at6native40_GLOBAL__N__2351210d_8_Shape_cu_49f7391c26CatArrayBatchedCopy_contigINS1_10OpaqueTypeILj4EEEjLi4ELi64ELi64EEEvPT_NS1_25CatArrInputTensorMetadataIS5_T0_XT2_EXT3_EEENS1_16TensorSizeStrideIS8_Lj4EEEiS8_,(.L_x_997 - _ZN2at6native40_GLOBAL__N__2351210d_8_Shape_cu_49f7391c26CatArrayBatchedCopy_contigINS1_10OpaqueTypeILj4EEEjLi4ELi64ELi64EEEvPT_NS1_25CatArrInputTensorMetadataIS5_T0_XT2_EXT3_EEENS1_16TensorSizeStrideIS8_Lj4EEEiS8_)
        .other          _ZN2at6native40_GLOBAL__N__2351210d_8_Shape_cu_49f7391c26CatArrayBatchedCopy_contigINS1_10OpaqueTypeILj4EEEjLi4ELi64ELi64EEEvPT_NS1_25CatArrInputTensorMetadataIS5_T0_XT2_EXT3_EEENS1_16TensorSizeStrideIS8_Lj4EEEiS8_,@"STO_CUDA_ENTRY STV_DEFAULT"
_ZN2at6native40_GLOBAL__N__2351210d_8_Shape_cu_49f7391c26CatArrayBatchedCopy_contigINS1_10OpaqueTypeILj4EEEjLi4ELi64ELi64EEEvPT_NS1_25CatArrInputTensorMetadataIS5_T0_XT2_EXT3_EEENS1_16TensorSizeStrideIS8_Lj4EEEiS8_:
        /* <DEDUP_REMOVED lines=15> */
[----:B-1----:R-:W-:Y:S02]  /*00f0*/  SEL R8, R9, c[0x0][0xeb4], !P0 ;  /* 0x0003ad0009087a07 */ /* 0x002fe40004000000 */
[----:B------:R-:W-:Y:S02]  /*0100*/  ISETP.NE.AND P0, PT, R3, 0x2, PT ;  /* 0x000000020300780c */ /* 0x000fe40003f05270 */
[----:B------:R-:W1:Y:S01]  /*0110*/  I2F.U32.RP R2, R8 ;  /* 0x0000000800027306 */ /* 0x000e620000209000 */
[----:B------:R-:W-:Y:S01]  /*0120*/  IMAD.MOV R16, RZ, RZ, -R8 ;  /* 0x000000ffff107224 */ /* 0x000fe200078e0a08 */
[----:B------:R-:W-:Y:S02]  /*0130*/  SEL R0, R9, c[0x0][0xeb0], !P0 ;  /* 0x0003ac0009007a07 */ /* 0x000fe40004000000 */
        /* <DEDUP_REMOVED lines=29> */
[----:B0-----:R-:W-:-:S04]  /*0310*/  IMAD R13, R23, R15, RZ ;  /* 0x0000000f170d7224 */ /* 0x001fc800078e02ff */
[----:B------:R-:W-:Y:S01]  /*0320*/  IMAD.HI.U32 R13, R15, R13, R14 ;  /* 0x0000000d0f0d7227 */ /* 0x000fe200078e000e */
[----:B------:R-:W-:Y:S02]  /*0330*/  LOP3.LUT R15, RZ, R8, RZ, 0x33, !PT ;  /* 0x00000008ff0f7212 */ /* 0x000fe400078e33ff */
[----:B----4-:R-:W-:Y:S02]  /*0340*/  LOP3.LUT R14, RZ, R9, RZ, 0x33, !PT ;  /* 0x00000009ff0e7212 */ /* 0x010fe400078e33ff */
.L_x_197:
[----:B0-----:R-:W-:-:S05]  /*0350*/  IMAD.WIDE.U32 R4, R17, 0x4, R2 ;  /* 0x0000000411047825 */ /* 0x001fca00078e0002 */
[----:B------:R0:W2:Y:S01]  /*0360*/  LDG.E R19, [R4.64] ;  /* 0x0000000404137981 */ /* 0x0000a2000c1e1900 */
        /* <DEDUP_REMOVED lines=10> */
[----:B0-----:R-:W-:-:S04]  /*0410*/  IMAD.MOV R5, RZ, RZ, -R23 ;  /* 0x000000ffff057224 */ /* 0x001fc800078e0a17 */
[----:B------:R-:W-:-:S05]  /*0420*/  IMAD R5, R0, R5, R21 ;  /* 0x0000000500057224 */ /* 0x000fca00078e0215 */
[----:B------:R-:W-:-:S13]  /*0430*/  ISETP.GE.U32.AND P3, PT, R5, R0, PT ;  /* 0x000000000500720c */ /* 0x000fda0003f66070 */
[----:B------:R-:W-:Y:S02]  /*0440*/  @P3 IADD3 R5, -R0, R5, RZ ;  /* 0x0000000500053210 */ /* 0x000fe40007ffe1ff */
[----:B------:R-:W-:Y:S02]  /*0450*/  @P3 IADD3 R23, R23, 0x1, RZ ;  /* 0x0000000117173810 */ /* 0x000fe40007ffe0ff */
[----:B------:R-:W-:-:S13]  /*0460*/  ISETP.GE.U32.AND P4, PT, R5, R0, PT ;  /* 0x000000000500720c */ /* 0x000fda0003f86070 */
[----:B------:R-:W-:-:S04]  /*0470*/  @P4 IADD3 R23, R23, 0x1, RZ ;  /* 0x0000000117174810 */ /* 0x000fc80007ffe0ff */
[----:B------:R-:W-:-:S04]  /*0480*/  SEL R18, R16, R23, !P1 ;  /* 0x0000001710127207 */ /* 0x000fc80004800000 */
[----:B------:R-:W-:Y:S01]  /*0490*/  IADD3 R20, -R18, RZ, RZ ;  /* 0x000000ff12147210 */ /* 0x000fe20007ffe1ff */
[----:B------:R-:W-:-:S04]  /*04a0*/  IMAD.HI.U32 R5, R13, R18, RZ ;  /* 0x000000120d057227 */ /* 0x000fc800078e00ff */
[----:B------:R-:W-:-:S04]  /*04b0*/  IMAD.MOV R4, RZ, RZ, -R5 ;  /* 0x000000ffff047224 */ /* 0x000fc800078e0a05 */
[----:B------:R-:W-:-:S05]  /*04c0*/  IMAD R4, R9, R4, R18 ;  /* 0x0000000409047224 */ /* 0x000fca00078e0212 */
[----:B------:R-:W-:-:S13]  /*04d0*/  ISETP.GE.U32.AND P3, PT, R4, R9, PT ;  /* 0x000000090400720c */ /* 0x000fda0003f66070 */
[----:B------:R-:W-:Y:S02]  /*04e0*/  @P3 IADD3 R4, -R9, R4, RZ ;  /* 0x0000000409043210 */ /* 0x000fe40007ffe1ff */
[----:B------:R-:W-:Y:S02]  /*04f0*/  @P3 IADD3 R5, R5, 0x1, RZ ;  /* 0x0000000105053810 */ /* 0x000fe40007ffe0ff */
[----:B------:R-:W-:Y:S01]  /*0500*/  ISETP.GE.U32.AND P4, PT, R4, R9, PT ;  /* 0x000000090400720c */ /* 0x000fe20003f86070 */
[--C-:B------:R-:W-:Y:S02]  /*0510*/  IMAD.MOV R4, RZ, RZ, -R21.reuse ;  /* 0x000000ffff047224 */ /* 0x100fe400078e0a15 */
[----:B------:R-:W-:Y:S02]  /*0520*/  IMAD R21, R0, R20, R21 ;  /* 0x0000001400157224 */ /* 0x000fe400078e0215 */
[----:B------:R-:W-:-:S04]  /*0530*/  IMAD R4, R8, R4, R17 ;  /* 0x0000000408047224 */ /* 0x000fc800078e0211 */
[----:B------:R-:W-:-:S04]  /*0540*/  IMAD R4, R4, c[0x0][0xec4], RZ ;  /* 0x0003b10004047a24 */ /* 0x000fc800078e02ff */
[----:B------:R-:W-:Y:S01]  /*0550*/  @P4 IADD3 R5, R5, 0x1, RZ ;  /* 0x0000000105054810 */ /* 0x000fe20007ffe0ff */
[----:B------:R-:W-:-:S03]  /*0560*/  IMAD R4, R21, c[0x0][0xec0], R4 ;  /* 0x0003b00015047a24 */ /* 0x000fc600078e0204 */
[----:B------:R-:W-:-:S05]  /*0570*/  SEL R5, R14, R5, !P2 ;  /* 0x000000050e057207 */ /* 0x000fca0005000000 */
[----:B------:R-:W-:-:S04]  /*0580*/  IMAD.MOV R20, RZ, RZ, -R5 ;  /* 0x000000ffff147224 */ /* 0x000fc800078e0a05 */
[----:B------:R-:W-:Y:S01]  /*0590*/  IMAD R21, R9, R20, R18 ;  /* 0x0000001409157224 */ /* 0x000fe200078e0212 */
[----:B------:R-:W-:-:S03]  /*05a0*/  MOV R18, c[0x0][0xc] ;  /* 0x0000030000127a02 */ /* 0x000fc60000000f00 */
[----:B------:R-:W-:Y:S02]  /*05b0*/  IMAD R21, R21, c[0x0][0xebc], R4 ;  /* 0x0003af0015157a24 */ /* 0x000fe400078e0204 */
[----:B------:R-:W-:Y:S02]  /*05c0*/  IMAD R17, R18, c[0x0][0x0], R17 ;  /* 0x0000000012117a24 */ /* 0x000fe400078e0211 */
[----:B------:R-:W-:-:S03]  /*05d0*/  IMAD R4, R10, c[0x0][0xecc], R21 ;  /* 0x0003b3000a047a24 */ /* 0x000fc600078e0215 */
[----:B------:R-:W-:Y:S01]  /*05e0*/  ISETP.GE.U32.AND P3, PT, R17, R7, PT ;  /* 0x000000071100720c */ /* 0x000fe20003f66070 */
[----:B------:R-:W-:-:S04]  /*05f0*/  IMAD R5, R5, c[0x0][0xeb8], R4 ;  /* 0x0003ae0005057a24 */ /* 0x000fc800078e0204 */
[----:B------:R-:W-:-:S05]  /*0600*/  IMAD.WIDE.U32 R4, R5, R6, c[0x0][0x160] ;  /* 0x0000580005047625 */ /* 0x000fca00078e0006 */
[----:B--2---:R0:W-:Y:S03]  /*0610*/  STG.E [R4.64], R19 ;  /* 0x0000001304007986 */ /* 0x0041e6000c101904 */
[----:B------:R-:W-:Y:S05]  /*0620*/  @!P3 BRA `(.L_x_197) ;  /* 0xfffffd200000b947 */ /* 0x000fea000383ffff */
[----:B------:R-:W-:Y:S05]  /*0630*/  EXIT ;  /* 0x000000000000794d */ /* 0x000fea0003800000 */
.L_x_198:
        /* <DEDUP_REMOVED lines=12> */
.L_x_997:


//--------------------- .text._ZN2at6native40_GLOBAL__N__2351210d_8_Shape_cu_49f7391c35CatArrayBatchedCopy_alignedK_contigINS1_10OpaqueTypeILj4EEEjLi4ELi64ELi64ELi8EEEvPT_NS1_25CatArrInputTensorMetadataIS5_T0_XT2_EXT3_EEENS1_16TensorSizeStrideIS8_Lj4EEEiS8_ --------------------------
	.section	.text._ZN2at6native40_GLOBAL__N__2351210d_8_Shape_cu_49f7391c35CatArrayBatchedCopy_alignedK_contigINS1_10OpaqueTypeILj4EEEjLi4ELi64ELi64ELi8EEEvPT_NS1_25CatArrInputTensorMetadataIS5_T0_XT2_EXT3_EEENS1_16TensorSizeStrideIS8_Lj4EEEiS8_,"ax",@progbits
	.sectioninfo	@"SHI_REGISTERS=30"
	.align	128
.text._ZN2at6native40_GLOBAL__N__2351210d_8_Shape_cu_49f7391c35CatArrayBatchedCopy_alignedK_contigINS1_10OpaqueTypeILj4EEEjLi4ELi64ELi64ELi8EEEvPT_NS1_25CatArrInputTensorMetadataIS5_T0_XT2_EXT3_EEENS1_16TensorSizeStrideIS8_Lj4EEEiS8_:
        .type           _ZN2at6native40_GLOBAL__N__2351210d_8_Shape_cu_49f7391c35CatArrayBatchedCopy_alignedK_contigINS1_10OpaqueTypeILj4EEEjLi4ELi64ELi64ELi8EEEvPT_NS1_25CatArrInputTensorMetadataIS5_T0_XT2_EXT3_EEENS1_16TensorSizeStrideIS8_Lj4EEEiS8_,@function
        .size           _ZN2at6native40_GLOBAL__N__2351210d_8_Shape_cu_49f7391c35CatArrayBatchedCopy_alignedK_contigINS1_10OpaqueTypeILj4EEEjLi4ELi64ELi64ELi8EEEvPT_NS1_25CatArrInputTensorMetadataIS5_T0_XT2_EXT3_EEENS1_16TensorSizeStrideIS8_Lj4EEEiS8_,(.L_x_998 - _ZN2at6native40_GLOBAL__N__2351210d_8_Shape_cu_49f7391c35CatArrayBatchedCopy_alignedK_contigINS1_10OpaqueTypeILj4EEEjLi4ELi64ELi64ELi8EEEvPT_NS1_25CatArrInputTensorMetadataIS5_T0_XT2_EXT3_EEENS1_16TensorSizeStrideIS8_Lj4EEEiS8_)
        .other          _ZN2at6native40_GLOBAL__N__2351210d_8_Shape_cu_49f7391c35CatArrayBatchedCopy_alignedK_contigINS1_10OpaqueTypeILj4EEEjLi4ELi64ELi64ELi8EEEvPT_NS1_25CatArrInputTensorMetadataIS5_T0_XT2_EXT3_EEENS1_16TensorSizeStrideIS8_Lj4EEEiS8_,@"STO_CUDA_ENTRY STV_DEFAULT"
_ZN2at6native40_GLOBAL__N__2351210d_8_Shape_cu_49f7391c35CatArrayBatchedCopy_alignedK_contigINS1_10OpaqueTypeILj4EEEjLi4ELi64ELi64ELi8EEEvPT_NS1_25CatArrInputTensorMetadataIS5_T0_XT2_EXT3_EEENS1_16TensorSizeStrideIS8_Lj4EEEiS8_:
        /* <DEDUP_REMOVED lines=12> */
[----:B------:R-:W-:Y:S01]  /*00c0*/  ULDC.64 UR4, c[0x0][0x118] ;  /* 0x0000460000047ab9 */ /* 0x000fe20000000a00 */
[----:B------:R-:W-:Y:S01]  /*00d0*/  SHF.L.U32 R12, R7, 0x3, RZ ;  /* 0x00000003070c7819 */ /* 0x000fe200000006ff */
[----:B------:R-:W-:Y:S01]  /*00e0*/  BSSY B0, `(.L_x_199) ;  /* 0x0000086000007945 */ /* 0x000fe20003800000 */
[----:B------:R-:W-:Y:S01]  /*00f0*/  ISETP.GT.U32.AND P0, PT, R3, R2, PT ;  /* 0x000000020300720c */ /* 0x000fe20003f04070 */
[----:B------:R0:W1:Y:S08]  /*0100*/  LDC R7, c[0x0][R4+0x460] ;  /* 0x0001180004077b82 */ /* 0x0000700000000800 */
        /* <DEDUP_REMOVED lines=9> */
[C---:B-1----:R-:W-:Y:S02]  /*01a0*/  SEL R14, R7.reuse, c[0x0][0xeb4], !P0 ;  /* 0x0003ad00070e7a07 */ /* 0x042fe40004000000 */
[C---:B------:R-:W-:Y:S02]  /*01b0*/  SEL R6, R7.reuse, c[0x0][0xeb0], !P1 ;  /* 0x0003ac0007067a07 */ /* 0x040fe40004800000 */
[----:B------:R-:W-:-:S02]  /*01c0*/  SEL R4, R7, c[0x0][0xeac], !P2 ;  /* 0x0003ab0007047a07 */ /* 0x000fc40005000000 */
.L_x_201:
[----:B---3--:R-:W-:-:S06]  /*01d0*/  IMAD.WIDE.U32 R8, R5, 0x4, R12 ;  /* 0x0000000405087825 */ /* 0x008fcc00078e000c */
[----:B------:R-:W3:Y:S01]  /*01e0*/  LDG.E.64 R8, [R8.64] ;  /* 0x0000000408087981 */ /* 0x000ee2000c1e1b00 */
[----:B0-----:R-:W0:Y:S01]  /*01f0*/  I2F.U32.RP R18, R14 ;  /* 0x0000000e00127306 */ /* 0x001e220000209000 */
[----:B------:R-:W-:Y:S02]  /*0200*/  IADD3 R15, RZ, -R14, RZ ;  /* 0x8000000eff0f7210 */ /* 0x000fe40007ffe0ff */
[----:B------:R-:W-:-:S05]  /*0210*/  ISETP.NE.U32.AND P2, PT, R14, RZ, PT ;  /* 0x000000ff0e00720c */ /* 0x000fca0003f45070 */
[----:B------:R-:W1:Y:S08]  /*0220*/  I2F.U32.RP R22, R6 ;  /* 0x0000000600167306 */ /* 0x000e700000209000 */
[----:B0-----:R-:W0:Y:S08]  /*0230*/  MUFU.RCP R18, R18 ;  /* 0x0000001200127308 */ /* 0x001e300000001000 */
[----:B-1----:R-:W-:Y:S01]  /*0240*/  MUFU.RCP R22, R22 ;  /* 0x0000001600167308 */ /* 0x002fe20000001000 */
[----:B0-----:R-:W-:-:S02]  /*0250*/  IADD3 R10, R18, 0xffffffe, RZ ;  /* 0x0ffffffe120a7810 */ /* 0x001fc40007ffe0ff */
[----:B------:R-:W-:-:S05]  /*0260*/  LOP3.LUT R18, RZ, R14, RZ, 0x33, !PT ;  /* 0x0000000eff127212 */ /* 0x000fca00078e33ff */
[----:B------:R0:W1:Y:S02]  /*0270*/  F2I.FTZ.U32.TRUNC.NTZ R11, R10 ;  /* 0x0000000a000b7305 */ /* 0x000064000021f000 */
[----:B0-----:R-:W-:Y:S02]  /*0280*/  IMAD.MOV.U32 R10, RZ, RZ, RZ ;  /* 0x000000ffff0a7224 */ /* 0x001fe400078e00ff */
[----:B-1----:R-:W-:-:S04]  /*0290*/  IMAD R15, R15, R11, RZ ;  /* 0x0000000b0f0f7224 */ /* 0x002fc800078e02ff */
[----:B------:R-:W-:Y:S01]  /*02a0*/  IMAD.HI.U32 R20, R11, R15, R10 ;  /* 0x0000000f0b147227 */ /* 0x000fe200078e000a */
[----:B------:R-:W-:Y:S02]  /*02b0*/  IADD3 R15, R5, 0x1, RZ ;  /* 0x00000001050f7810 */ /* 0x000fe40007ffe0ff */
[----:B------:R-:W-:-:S03]  /*02c0*/  IADD3 R10, R22, 0xffffffe, RZ ;  /* 0x0ffffffe160a7810 */ /* 0x000fc60007ffe0ff */
[C---:B------:R-:W-:Y:S01]  /*02d0*/  IMAD.HI.U32 R19, R20.reuse, R15, RZ ;  /* 0x0000000f14137227 */ /* 0x040fe200078e00ff */
[----:B------:R0:W-:Y:S03]  /*02e0*/  F2I.FTZ.U32.TRUNC.NTZ R11, R10 ;  /* 0x0000000a000b7305 */ /* 0x0001e6000021f000 */
[----:B------:R-:W-:Y:S01]  /*02f0*/  IMAD.HI.U32 R17, R20, R5, RZ ;  /* 0x0000000514117227 */ /* 0x000fe200078e00ff */
[----:B------:R-:W-:-:S03]  /*0300*/  IADD3 R23, -R19, RZ, RZ ;  /* 0x000000ff13177210 */ /* 0x000fc60007ffe1ff */
[----:B------:R-:W-:Y:S01]  /*0310*/  IMAD.MOV R21, RZ, RZ, -R17 ;  /* 0x000000ffff157224 */ /* 0x000fe200078e0a11 */
[----:B------:R-:W1:Y:S01]  /*0320*/  I2F.U32.RP R20, R4 ;  /* 0x0000000400147306 */ /* 0x000e620000209000 */
[C---:B------:R-:W-:Y:S02]  /*0330*/  IMAD R23, R14.reuse, R23, R15 ;  /* 0x000000170e177224 */ /* 0x040fe400078e020f */
[----:B------:R-:W-:Y:S02]  /*0340*/  IMAD R21, R14, R21, R5 ;  /* 0x000000150e157224 */ /* 0x000fe400078e0205 */
[----:B0-----:R-:W-:Y:S01]  /*0350*/  IMAD.MOV.U32 R10, RZ, RZ, RZ ;  /* 0x000000ffff0a7224 */ /* 0x001fe200078e00ff */
[-C--:B------:R-:W-:Y:S02]  /*0360*/  ISETP.GE.U32.AND P3, PT, R23, R14.reuse, PT ;  /* 0x0000000e1700720c */ /* 0x080fe40003f66070 */
[----:B------:R-:W-:Y:S01]  /*0370*/  ISETP.GE.U32.AND P0, PT, R21, R14, PT ;  /* 0x0000000e1500720c */ /* 0x000fe20003f06070 */
[----:B-1----:R-:W0:Y:S10]  /*0380*/  MUFU.RCP R20, R20 ;  /* 0x0000001400147308 */ /* 0x002e340000001000 */
[--C-:B------:R-:W-:Y:S01]  /*0390*/  @P3 IMAD.IADD R23, R23, 0x1, -R14.reuse ;  /* 0x0000000117173824 */ /* 0x100fe200078e0a0e */
[----:B------:R-:W-:Y:S01]  /*03a0*/  @P3 IADD3 R19, R19, 0x1, RZ ;  /* 0x0000000113133810 */ /* 0x000fe20007ffe0ff */
[----:B------:R-:W-:Y:S01]  /*03b0*/  @P0 IMAD.IADD R21, R21, 0x1, -R14 ;  /* 0x0000000115150824 */ /* 0x000fe200078e0a0e */
[----:B------:R-:W-:-:S02]  /*03c0*/  @P0 IADD3 R17, R17, 0x1, RZ ;  /* 0x0000000111110810 */ /* 0x000fc40007ffe0ff */
[-C--:B------:R-:W-:Y:S02]  /*03d0*/  ISETP.GE.U32.AND P4, PT, R23, R14.reuse, PT ;  /* 0x0000000e1700720c */ /* 0x080fe40003f86070 */
[----:B------:R-:W-:Y:S02]  /*03e0*/  ISETP.GE.U32.AND P1, PT, R21, R14, PT ;  /* 0x0000000e1500720c */ /* 0x000fe40003f26070 */
[----:B------:R-:W-:-:S05]  /*03f0*/  IADD3 R21, RZ, -R6, RZ ;  /* 0x80000006ff157210 */ /* 0x000fca0007ffe0ff */
[----:B------:R-:W-:-:S04]  /*0400*/  IMAD R21, R21, R11, RZ ;  /* 0x0000000b15157224 */ /* 0x000fc800078e02ff */
[----:B------:R-:W-:Y:S01]  /*0410*/  @P4 IADD3 R19, R19, 0x1, RZ ;  /* 0x0000000113134810 */ /* 0x000fe20007ffe0ff */
[----:B------:R-:W-:Y:S01]  /*0420*/  IMAD.HI.U32 R10, R11, R21, R10 ;  /* 0x000000150b0a7227 */ /* 0x000fe200078e000a */
[----:B------:R-:W-:Y:S02]  /*0430*/  @P1 IADD3 R17, R17, 0x1, RZ ;  /* 0x0000000111111810 */ /* 0x000fe40007ffe0ff */
[C---:B------:R-:W-:Y:S02]  /*0440*/  SEL R19, R18.reuse, R19, !P2 ;  /* 0x0000001312137207 */ /* 0x040fe40005000000 */
[----:B------:R-:W-:Y:S02]  /*0450*/  SEL R17, R18, R17, !P2 ;  /* 0x0000001112117207 */ /* 0x000fe40005000000 */
[----:B------:R-:W-:Y:S01]  /*0460*/  ISETP.NE.U32.AND P2, PT, R6, RZ, PT ;  /* 0x000000ff0600720c */ /* 0x000fe20003f45070 */
[----:B------:R-:W-:-:S04]  /*0470*/  IMAD.HI.U32 R21, R10, R19, RZ ;  /* 0x000000130a157227 */ /* 0x000fc800078e00ff */
[----:B------:R-:W-:Y:S01]  /*0480*/  IMAD.HI.U32 R18, R10, R17, RZ ;  /* 0x000000110a127227 */ /* 0x000fe200078e00ff */
[----:B------:R-:W-:Y:S02]  /*0490*/  IADD3 R25, -R21, RZ, RZ ;  /* 0x000000ff15197210 */ /* 0x000fe40007ffe1ff */
[----:B0-----:R-:W-:Y:S01]  /*04a0*/  IADD3 R10, R20, 0xffffffe, RZ ;  /* 0x0ffffffe140a7810 */ /* 0x001fe20007ffe0ff */
[----:B------:R-:W-:Y:S01]  /*04b0*/  IMAD.MOV R23, RZ, RZ, -R18 ;  /* 0x000000ffff177224 */ /* 0x000fe200078e0a12 */
[----:B------:R-:W-:Y:S01]  /*04c0*/  LOP3.LUT R20, RZ, R6, RZ, 0x33, !PT ;  /* 0x00000006ff147212 */ /* 0x000fe200078e33ff */
[C---:B------:R-:W-:Y:S01]  /*04d0*/  IMAD R25, R6.reuse, R25, R19 ;  /* 0x0000001906197224 */ /* 0x040fe200078e0213 */
[----:B------:R0:W1:Y:S01]  /*04e0*/  F2I.FTZ.U32.TRUNC.NTZ R11, R10 ;  /* 0x0000000a000b7305 */ /* 0x000062000021f000 */
[----:B------:R-:W-:-:S03]  /*04f0*/  IMAD R23, R6, R23, R17 ;  /* 0x0000001706177224 */ /* 0x000fc600078e0211 */
[-C--:B------:R-:W-:Y:S02]  /*0500*/  ISETP.GE.U32.AND P3, PT, R25, R6.reuse, PT ;  /* 0x000000061900720c */ /* 0x080fe40003f66070 */
[----:B------:R-:W-:Y:S01]  /*0510*/  ISETP.GE.U32.AND P0, PT, R23, R6, PT ;  /* 0x000000061700720c */ /* 0x000fe20003f06070 */
[----:B0-----:R-:W-:-:S10]  /*0520*/  IMAD.MOV.U32 R10, RZ, RZ, RZ ;  /* 0x000000ffff0a7224 */ /* 0x001fd400078e00ff */
[--C-:B------:R-:W-:Y:S01]  /*0530*/  @P3 IMAD.IADD R25, R25, 0x1, -R6.reuse ;  /* 0x0000000119193824 */ /* 0x100fe200078e0a06 */
[----:B------:R-:W-:Y:S01]  /*0540*/  @P3 IADD3 R21, R21, 0x1, RZ ;  /* 0x0000000115153810 */ /* 0x000fe20007ffe0ff */
[----:B------:R-:W-:Y:S01]  /*0550*/  @P0 IMAD.IADD R23, R23, 0x1, -R6 ;  /* 0x0000000117170824 */ /* 0x000fe200078e0a06 */
[----:B------:R-:W-:Y:S02]  /*0560*/  @P0 IADD3 R18, R18, 0x1, RZ ;  /* 0x0000000112120810 */ /* 0x000fe40007ffe0ff */
[-C--:B------:R-:W-:Y:S02]  /*0570*/  ISETP.GE.U32.AND P4, PT, R25, R6.reuse, PT ;  /* 0x000000061900720c */ /* 0x080fe40003f86070 */
[----:B------:R-:W-:Y:S02]  /*0580*/  ISETP.GE.U32.AND P1, PT, R23, R6, PT ;  /* 0x000000061700720c */ /* 0x000fe40003f26070 */
[----:B------:R-:W-:-:S05]  /*0590*/  IADD3 R23, RZ, -R4, RZ ;  /* 0x80000004ff177210 */ /* 0x000fca0007ffe0ff */
[----:B-1----:R-:W-:-:S04]  /*05a0*/  IMAD R23, R23, R11, RZ ;  /* 0x0000000b17177224 */ /* 0x002fc800078e02ff */
        /* <DEDUP_REMOVED lines=9> */
[----:B------:R-:W-:Y:S01]  /*0640*/  IADD3 R22, -R19, RZ, RZ ;  /* 0x000000ff13167210 */ /* 0x000fe20007ffe1ff */
[----:B------:R-:W-:Y:S02]  /*0650*/  IMAD.MOV R23, RZ, RZ, -R10 ;  /* 0x000000ffff177224 */ /* 0x000fe400078e0a0a */
[C---:B------:R-:W-:Y:S02]  /*0660*/  IMAD R25, R4.reuse, R25, R21 ;  /* 0x0000001904197224 */ /* 0x040fe400078e0215 */
[--C-:B------:R-:W-:Y:S02]  /*0670*/  IMAD R23, R4, R23, R11.reuse ;  /* 0x0000001704177224 */ /* 0x100fe400078e020b */
[----:B------:R-:W-:Y:S01]  /*0680*/  IMAD.MOV R20, RZ, RZ, -R11 ;  /* 0x000000ffff147224 */ /* 0x000fe200078e0a0b */
[----:B------:R-:W-:Y:S01]  /*0690*/  ISETP.GE.U32.AND P3, PT, R25, R4, PT ;  /* 0x000000041900720c */ /* 0x000fe20003f66070 */
[----:B------:R-:W-:Y:S01]  /*06a0*/  IMAD R22, R14, R22, R15 ;  /* 0x000000160e167224 */ /* 0x000fe200078e020f */
[----:B------:R-:W-:Y:S01]  /*06b0*/  ISETP.GE.U32.AND P0, PT, R23, R4, PT ;  /* 0x000000041700720c */ /* 0x000fe20003f06070 */
[--C-:B------:R-:W-:Y:S01]  /*06c0*/  IMAD R20, R6, R20, R17.reuse ;  /* 0x0000001406147224 */ /* 0x100fe200078e0211 */
[----:B------:R-:W-:Y:S01]  /*06d0*/  LOP3.LUT R15, RZ, R4, RZ, 0x33, !PT ;  /* 0x00000004ff0f7212 */ /* 0x000fe200078e33ff */
[----:B------:R-:W-:-:S02]  /*06e0*/  IMAD.MOV R17, RZ, RZ, -R17 ;  /* 0x000000ffff117224 */ /* 0x000fc400078e0a11 */
[----:B------:R-:W-:Y:S02]  /*06f0*/  IMAD R22, R22, c[0x0][0xec4], RZ ;  /* 0x0003b10016167a24 */ /* 0x000fe400078e02ff */
[--C-:B------:R-:W-:Y:S02]  /*0700*/  IMAD R17, R14, R17, R5.reuse ;  /* 0x000000110e117224 */ /* 0x100fe400078e0205 */
[----:B------:R-:W-:Y:S02]  /*0710*/  IMAD R5, R16, 0x2, R5 ;  /* 0x0000000210057824 */ /* 0x000fe400078e0205 */
[--C-:B------:R-:W-:Y:S01]  /*0720*/  @P3 IMAD.IADD R25, R25, 0x1, -R4.reuse ;  /* 0x0000000119193824 */ /* 0x100fe200078e0a04 */
[----:B------:R-:W-:Y:S01]  /*0730*/  @P3 IADD3 R18, R18, 0x1, RZ ;  /* 0x0000000112123810 */ /* 0x000fe20007ffe0ff */
[----:B------:R-:W-:Y:S01]  /*0740*/  @P0 IMAD.IADD R23, R23, 0x1, -R4 ;  /* 0x0000000117170824 */ /* 0x000fe200078e0a04 */
[----:B------:R-:W-:Y:S01]  /*0750*/  @P0 IADD3 R10, R10, 0x1, RZ ;  /* 0x000000010a0a0810 */ /* 0x000fe20007ffe0ff */
[----:B------:R-:W-:Y:S01]  /*0760*/  IMAD R17, R17, c[0x0][0xec4], RZ ;  /* 0x0003b10011117a24 */ /* 0x000fe200078e02ff */
[----:B------:R-:W-:-:S02]  /*0770*/  ISETP.GE.U32.AND P4, PT, R25, R4, PT ;  /* 0x000000041900720c */ /* 0x000fc40003f86070 */
[----:B------:R-:W-:Y:S01]  /*0780*/  ISETP.GE.U32.AND P1, PT, R23, R4, PT ;  /* 0x000000041700720c */ /* 0x000fe20003f26070 */
[----:B------:R-:W-:Y:S01]  /*0790*/  IMAD R17, R20, c[0x0][0xec0], R17 ;  /* 0x0003b00014117a24 */ /* 0x000fe200078e0211 */
[----:B------:R-:W-:-:S05]  /*07a0*/  IADD3 R23, -R21, RZ, RZ ;  /* 0x000000ff15177210 */ /* 0x000fca0007ffe1ff */
[----:B------:R-:W-:-:S04]  /*07b0*/  IMAD R19, R6, R23, R19 ;  /* 0x0000001706137224 */ /* 0x000fc800078e0213 */
[----:B------:R-:W-:Y:S01]  /*07c0*/  @P4 IADD3 R18, R18, 0x1, RZ ;  /* 0x0000000112124810 */ /* 0x000fe20007ffe0ff */
[----:B------:R-:W-:Y:S01]  /*07d0*/  IMAD R19, R19, c[0x0][0xec0], R22 ;  /* 0x0003b00013137a24 */ /* 0x000fe200078e0216 */
[----:B------:R-:W-:-:S04]  /*07e0*/  @P1 IADD3 R10, R10, 0x1, RZ ;  /* 0x000000010a0a1810 */ /* 0x000fc80007ffe0ff */
[C---:B------:R-:W-:Y:S02]  /*07f0*/  SEL R10, R15.reuse, R10, !P2 ;  /* 0x0000000a0f0a7207 */ /* 0x040fe40005000000 */
[----:B------:R-:W-:-:S03]  /*0800*/  SEL R15, R15, R18, !P2 ;  /* 0x000000120f0f7207 */ /* 0x000fc60005000000 */
[----:B------:R-:W-:Y:S02]  /*0810*/  IMAD.MOV R18, RZ, RZ, -R10 ;  /* 0x000000ffff127224 */ /* 0x000fe400078e0a0a */
[----:B------:R-:W-:Y:S02]  /*0820*/  IMAD.MOV R23, RZ, RZ, -R15 ;  /* 0x000000ffff177224 */ /* 0x000fe400078e0a0f */
[C---:B------:R-:W-:Y:S02]  /*0830*/  IMAD R18, R4.reuse, R18, R11 ;  /* 0x0000001204127224 */ /* 0x040fe400078e020b */
[----:B------:R-:W-:Y:S02]  /*0840*/  IMAD R20, R4, R23, R21 ;  /* 0x0000001704147224 */ /* 0x000fe400078e0215 */
[----:B------:R-:W-:Y:S02]  /*0850*/  IMAD R17, R18, c[0x0][0xebc], R17 ;  /* 0x0003af0012117a24 */ /* 0x000fe400078e0211 */
[----:B------:R-:W-:-:S02]  /*0860*/  IMAD R20, R20, c[0x0][0xebc], R19 ;  /* 0x0003af0014147a24 */ /* 0x000fc400078e0213 */
[----:B------:R-:W-:Y:S02]  /*0870*/  IMAD R10, R10, c[0x0][0xeb8], R17 ;  /* 0x0003ae000a0a7a24 */ /* 0x000fe400078e0211 */
[----:B------:R-:W-:Y:S02]  /*0880*/  IMAD R20, R15, c[0x0][0xeb8], R20 ;  /* 0x0003ae000f147a24 */ /* 0x000fe400078e0214 */
[C---:B--2---:R-:W-:Y:S02]  /*0890*/  IMAD R11, R3.reuse, c[0x0][0xecc], R10 ;  /* 0x0003b300030b7a24 */ /* 0x044fe400078e020a */
[----:B------:R-:W-:Y:S02]  /*08a0*/  IMAD R19, R3, c[0x0][0xecc], R20 ;  /* 0x0003b30003137a24 */ /* 0x000fe400078e0214 */
[----:B------:R-:W-:-:S04]  /*08b0*/  IMAD.WIDE.U32 R10, R11, R0, c[0x0][0x160] ;  /* 0x000058000b0a7625 */ /* 0x000fc800078e0000 */
[----:B------:R-:W-:Y:S01]  /*08c0*/  IMAD.WIDE.U32 R18, R19, R0, c[0x0][0x160] ;  /* 0x0000580013127625 */ /* 0x000fe200078e0000 */
[----:B---3--:R-:W-:-:S03]  /*08d0*/  MOV R15, R8 ;  /* 0x00000008000f7202 */ /* 0x008fc60000000f00 */
[----:B------:R-:W-:Y:S01]  /*08e0*/  IMAD.MOV.U32 R17, RZ, RZ, R9 ;  /* 0x000000ffff117224 */ /* 0x000fe200078e0009 */
[----:B------:R-:W-:Y:S01]  /*08f0*/  IADD3 R9, R5, 0x2, RZ ;  /* 0x0000000205097810 */ /* 0x000fe20007ffe0ff */
[----:B------:R0:W-:Y:S03]  /*0900*/  STG.E [R10.64], R15 ;  /* 0x0000000f0a007986 */ /* 0x0001e6000c101904 */
[----:B------:R-:W-:Y:S01]  /*0910*/  ISETP.GT.U32.AND P0, PT, R9, R2, PT ;  /* 0x000000020900720c */ /* 0x000fe20003f04070 */
[----:B------:R0:W-:-:S12]  /*0920*/  STG.E [R18.64], R17 ;  /* 0x0000001112007986 */ /* 0x0001d8000c101904 */
[----:B------:R-:W-:Y:S05]  /*0930*/  @!P0 BRA `(.L_x_201) ;  /* 0xfffff89000008947 */ /* 0x000fea000383ffff */
.L_x_200:
[----:B0-----:R-:W-:Y:S05]  /*0940*/  BSYNC B0 ;  /* 0x0000000000007941 */ /* 0x001fea0003800000 */
.L_x_199:
[----:B------:R-:W-:-:S13]  /*0950*/  ISETP.GT.U32.AND P0, PT, R2, R5, PT ;  /* 0x000000050200720c */ /* 0x000fda0003f04070 */
[----:B------:R-:W-:Y:S05]  /*0960*/  @!P0 EXIT ;  /* 0x000000000000894d */ /* 0x000fea0003800000 */
[----:B------:R-:W-:Y:S01]  /*0970*/  IADD3 R20, R2, -R5, RZ ;  /* 0x8000000502147210 */ /* 0x000fe20007ffe0ff */
[----:B------:R-:W-:Y:S01]  /*0980*/  BSSY B0, `(.L_x_202) ;  /* 0x0000058000007945 */ /* 0x000fe20003800000 */
[----:B------:R-:W-:Y:S02]  /*0990*/  IMAD.MOV.U32 R19, RZ, RZ, R5 ;  /* 0x000000ffff137224 */ /* 0x000fe400078e0005 */
[----:B------:R-:W-:-:S13]  /*09a0*/  LOP3.LUT P0, R20, R20, 0x3, RZ, 0xc0, !PT ;  /* 0x0000000314147812 */ /* 0x000fda000780c0ff */
[----:B------:R-:W-:Y:S05]  /*09b0*/  @!P0 BRA `(.L_x_203) ;  /* 0x0000054000008947 */ /* 0x000fea0003800000 */
[----:B------:R-:W-:-:S05]  /*09c0*/  IMAD.MOV.U32 R8, RZ, RZ, c[0x0][0xec8] ;  /* 0x0003b200ff087624 */ /* 0x000fca00078e00ff */
[----:B------:R-:W-:-:S04]  /*09d0*/  ISETP.NE.AND P0, PT, R8, 0x3, PT ;  /* 0x000000030800780c */ /* 0x000fc80003f05270 */
[C---:B-1----:R-:W-:Y:S02]  /*09e0*/  SEL R4, R7.reuse, c[0x0][0xeb4], !P0 ;  /* 0x0003ad0007047a07 */ /* 0x042fe40004000000 */
[C---:B------:R-:W-:Y:S02]  /*09f0*/  ISETP.NE.AND P0, PT, R8.reuse, 0x2, PT ;  /* 0x000000020800780c */ /* 0x040fe40003f05270 */
[----:B------:R-:W0:Y:S02]  /*0a00*/  I2F.U32.RP R11, R4 ;  /* 0x00000004000b7306 */ /* 0x000e240000209000 */
[----:B------:R-:W-:Y:S02]  /*0a10*/  SEL R6, R7, c[0x0][0xeb0], !P0 ;  /* 0x0003ac0007067a07 */ /* 0x000fe40004000000 */
[----:B------:R-:W-:Y:S02]  /*0a20*/  ISETP.NE.AND P0, PT, R8, 0x1, PT ;  /* 0x000000010800780c */ /* 0x000fe40003f05270 */
[----:B------:R-:W-:-:S02]  /*0a30*/  ISETP.NE.U32.AND P1, PT, R6, RZ, PT ;  /* 0x000000ff0600720c */ /* 0x000fc40003f25070 */
[----:B------:R-:W-:Y:S01]  /*0a40*/  SEL R10, R7, c[0x0][0xeac], !P0 ;  /* 0x0003ab00070a7a07 */ /* 0x000fe20004000000 */
[----:B------:R-:W1:Y:S01]  /*0a50*/  I2F.U32.RP R18, R6 ;  /* 0x0000000600127306 */ /* 0x000e620000209000 */
[----:B------:R-:W-:Y:S02]  /*0a60*/  ISETP.NE.U32.AND P0, PT, R4, RZ, PT ;  /* 0x000000ff0400720c */ /* 0x000fe40003f05070 */
[----:B------:R-:W-:Y:S01]  /*0a70*/  ISETP.NE.U32.AND P2, PT, R10, RZ, PT ;  /* 0x000000ff0a00720c */ /* 0x000fe20003f45070 */
[----:B------:R-:W-:-:S04]  /*0a80*/  IMAD.MOV R21, RZ, RZ, -R10 ;  /* 0x000000ffff157224 */ /* 0x000fc800078e0a0a */
[----:B------:R-:W4:Y:S08]  /*0a90*/  I2F.U32.RP R19, R10 ;  /* 0x0000000a00137306 */ /* 0x000f300000209000 */
[----:B0-----:R-:W0:Y:S08]  /*0aa0*/  MUFU.RCP R11, R11 ;  /* 0x0000000b000b7308 */ /* 0x001e300000001000 */
[----:B-1----:R-:W1:Y:S08]  /*0ab0*/  MUFU.RCP R18, R18 ;  /* 0x0000001200127308 */ /* 0x002e700000001000 */
[----:B----4-:R-:W4:Y:S01]  /*0ac0*/  MUFU.RCP R19, R19 ;  /* 0x0000001300137308 */ /* 0x010f220000001000 */
[----:B0-----:R-:W-:-:S02]  /*0ad0*/  IADD3 R14, R11, 0xffffffe, RZ ;  /* 0x0ffffffe0b0e7810 */ /* 0x001fc40007ffe0ff */
[----:B------:R-:W-:-:S05]  /*0ae0*/  IADD3 R11, RZ, -R4, RZ ;  /* 0x80000004ff0b7210 */ /* 0x000fca0007ffe0ff */
[----:B------:R0:W5:Y:S01]  /*0af0*/  F2I.FTZ.U32.TRUNC.NTZ R15, R14 ;  /* 0x0000000e000f7305 */ /* 0x000162000021f000 */
[----:B-1----:R-:W-:Y:S02]  /*0b00*/  IADD3 R16, R18, 0xffffffe, RZ ;  /* 0x0ffffffe12107810 */ /* 0x002fe40007ffe0ff */
[----:B------:R-:W-:Y:S02]  /*0b10*/  LOP3.LUT R18, RZ, R6, RZ, 0x33, !PT ;  /* 0x00000006ff127212 */ /* 0x000fe400078e33ff */
[----:B----4-:R-:W-:-:S03]  /*0b20*/  IADD3 R8, R19, 0xffffffe, RZ ;  /* 0x0ffffffe13087810 */ /* 0x010fc60007ffe0ff */
[----:B------:R1:W4:Y:S01]  /*0b30*/  F2I.FTZ.U32.TRUNC.NTZ R17, R16 ;  /* 0x0000001000117305 */ /* 0x000322000021f000 */
[----:B0-----:R-:W-:Y:S01]  /*0b40*/  HFMA2.MMA R14, -RZ, RZ, 0, 0 ;  /* 0x00000000ff0e7435 */ /* 0x001fe200000001ff */
[----:B------:R-:W-:Y:S02]  /*0b50*/  IMAD.MOV R19, RZ, RZ, -R6 ;  /* 0x000000ffff137224 */ /* 0x000fe400078e0a06 */
[----:B-----5:R-:W-:-:S04]  /*0b60*/  IMAD R11, R11, R15, RZ ;  /* 0x0000000f0b0b7224 */ /* 0x020fc800078e02ff */
[----:B------:R0:W5:Y:S01]  /*0b70*/  F2I.FTZ.U32.TRUNC.NTZ R9, R8 ;  /* 0x0000000800097305 */ /* 0x000162000021f000 */
[----:B-1----:R-:W-:Y:S02]  /*0b80*/  IMAD.MOV.U32 R16, RZ, RZ, RZ ;  /* 0x000000ffff107224 */ /* 0x002fe400078e00ff */
[----:B------:R-:W-:-:S04]  /*0b90*/  IMAD.HI.U32 R14, R15, R11, R14 ;  /* 0x0000000b0f0e7227 */ /* 0x000fc800078e000e */
[----:B----4-:R-:W-:Y:S02]  /*0ba0*/  IMAD R19, R19, R17, RZ ;  /* 0x0000001113137224 */ /* 0x010fe400078e02ff */
[----:B0-----:R-:W-:Y:S02]  /*0bb0*/  IMAD.MOV.U32 R8, RZ, RZ, RZ ;  /* 0x000000ffff087224 */ /* 0x001fe400078e00ff */
[----:B------:R-:W-:Y:S01]  /*0bc0*/  IMAD.HI.U32 R11, R17, R19, R16 ;  /* 0x00000013110b7227 */ /* 0x000fe200078e0010 */
[----:B------:R-:W-:Y:S02]  /*0bd0*/  MOV R19, R5 ;  /* 0x0000000500137202 */ /* 0x000fe40000000f00 */
[----:B------:R-:W-:Y:S01]  /*0be0*/  LOP3.LUT R17, RZ, R4, RZ, 0x33, !PT ;  /* 0x00000004ff117212 */ /* 0x000fe200078e33ff */
[----:B-----5:R-:W-:Y:S01]  /*0bf0*/  IMAD R15, R21, R9, RZ ;  /* 0x00000009150f7224 */ /* 0x020fe200078e02ff */
[----:B------:R-:W-:-:S03]  /*0c00*/  LOP3.LUT R16, RZ, R10, RZ, 0x33, !PT ;  /* 0x0000000aff107212 */ /* 0x000fc600078e33ff */
[----:B------:R-:W-:-:S04]  /*0c10*/  IMAD.HI.U32 R15, R9, R15, R8 ;  /* 0x0000000f090f7227 */ /* 0x000fc800078e0008 */
.L_x_204:
[----:B0--3--:R-:W-:-:S05]  /*0c20*/  IMAD.WIDE.U32 R8, R19, 0x4, R12 ;  /* 0x0000000413087825 */ /* 0x009fca00078e000c */
[----:B------:R0:W3:Y:S01]  /*0c30*/  LDG.E R21, [R8.64] ;  /* 0x0000000408157981 */ /* 0x0000e2000c1e1900 */
        /* <DEDUP_REMOVED lines=12> */
[----:B0-----:R-:W-:-:S03]  /*0d00*/  IADD3 R9, -R25, RZ, RZ ;  /* 0x000000ff19097210 */ /* 0x001fc60007ffe1ff */
[----:B------:R-:W-:Y:S01]  /*0d10*/  IMAD R22, R4, R22, R19 ;  /* 0x0000001604167224 */ /* 0x000fe200078e0213 */
[----:B------:R-:W-:Y:S01]  /*0d20*/  IADD3 R19, R19, 0x1, RZ ;  /* 0x0000000113137810 */ /* 0x000fe20007ffe0ff */
        /* <DEDUP_REMOVED lines=14> */
[----:B------:R-:W-:-:S12]  /*0e10*/  IMAD R22, R23, c[0x0][0xec0], R22 ;  /* 0x0003b00017167a24 */ /* 0x000fd800078e0216 */
[----:B------:R-:W-:Y:S02]  /*0e20*/  @P3 IADD3 R27, -R10, R27, RZ ;  /* 0x0000001b0a1b3210 */ /* 0x000fe40007ffe1ff */
[----:B------:R-:W-:Y:S02]  /*0e30*/  @P3 IADD3 R25, R25, 0x1, RZ ;  /* 0x0000000119193810 */ /* 0x000fe40007ffe0ff */
[----:B------:R-:W-:Y:S02]  /*0e40*/  ISETP.GE.U32.AND P4, PT, R27, R10, PT ;  /* 0x0000000a1b00720c */ /* 0x000fe40003f86070 */
[----:B------:R-:W-:-:S11]  /*0e50*/  ISETP.NE.AND P3, PT, R20, RZ, PT ;  /* 0x000000ff1400720c */ /* 0x000fd60003f65270 */
[----:B------:R-:W-:-:S04]  /*0e60*/  @P4 IADD3 R25, R25, 0x1, RZ ;  /* 0x0000000119194810 */ /* 0x000fc80007ffe0ff */
[----:B------:R-:W-:-:S04]  /*0e70*/  SEL R8, R16, R25, !P2 ;  /* 0x0000001910087207 */ /* 0x000fc80005000000 */
[----:B------:R-:W-:-:S05]  /*0e80*/  IADD3 R24, -R8, RZ, RZ ;  /* 0x000000ff08187210 */ /* 0x000fca0007ffe1ff */
[----:B------:R-:W-:-:S04]  /*0e90*/  IMAD R9, R10, R24, R9 ;  /* 0x000000180a097224 */ /* 0x000fc800078e0209 */
[----:B------:R-:W-:-:S04]  /*0ea0*/  IMAD R9, R9, c[0x0][0xebc], R22 ;  /* 0x0003af0009097a24 */ /* 0x000fc800078e0216 */
[----:B------:R-:W-:-:S04]  /*0eb0*/  IMAD R8, R8, c[0x0][0xeb8], R9 ;  /* 0x0003ae0008087a24 */ /* 0x000fc800078e0209 */
[----:B--2---:R-:W-:-:S04]  /*0ec0*/  IMAD R9, R3, c[0x0][0xecc], R8 ;  /* 0x0003b30003097a24 */ /* 0x004fc800078e0208 */
[----:B------:R-:W-:-:S05]  /*0ed0*/  IMAD.WIDE.U32 R8, R9, R0, c[0x0][0x160] ;  /* 0x0000580009087625 */ /* 0x000fca00078e0000 */
[----:B---3--:R0:W-:Y:S01]  /*0ee0*/  STG.E [R8.64], R21 ;  /* 0x0000001508007986 */ /* 0x0081e2000c101904 */
[----:B------:R-:W-:Y:S05]  /*0ef0*/  @P3 BRA `(.L_x_204) ;  /* 0xfffffd2000003947 */ /* 0x000fea000383ffff */
.L_x_203:
[----:B------:R-:W-:Y:S05]  /*0f00*/  BSYNC B0 ;  /* 0x0000000000007941 */ /* 0x000fea0003800000 */
.L_x_202:
[----:B------:R-:W-:-:S05]  /*0f10*/  LOP3.LUT R5, RZ, R5, RZ, 0x33, !PT ;  /* 0x00000005ff057212 */ /* 0x000fca00078e33ff */
[----:B------:R-:W-:-:S05]  /*0f20*/  IMAD.IADD R5, R2, 0x1, R5 ;  /* 0x0000000102057824 */ /* 0x000fca00078e0205 */
[----:B------:R-:W-:-:S13]  /*0f30*/  ISETP.GE.U32.AND P0, PT, R5, 0x3, PT ;  /* 0x000000030500780c */ /* 0x000fda0003f06070 */
[----:B------:R-:W-:Y:S05]  /*0f40*/  @!P0 EXIT ;  /* 0x000000000000894d */ /* 0x000fea0003800000 */
[----:B0-----:R-:W-:-:S05]  /*0f50*/  IMAD.MOV.U32 R8, RZ, RZ, c[0x0][0xec8] ;  /* 0x0003b200ff087624 */ /* 0x001fca00078e00ff */
[----:B------:R-:W-:-:S04]  /*0f60*/  ISETP.NE.AND P0, PT, R8, 0x3, PT ;  /* 0x000000030800780c */ /* 0x000fc80003f05270 */
[C---:B-1----:R-:W-:Y:S02]  /*0f70*/  SEL R5, R7.reuse, c[0x0][0xeb4], !P0 ;  /* 0x0003ad0007057a07 */ /* 0x042fe40004000000 */
[C---:B------:R-:W-:Y:S02]  /*0f80*/  ISETP.NE.AND P0, PT, R8.reuse, 0x2, PT ;  /* 0x000000020800780c */ /* 0x040fe40003f05270 */
[----:B------:R-:W0:Y:S01]  /*0f90*/  I2F.U32.RP R4, R5 ;  /* 0x0000000500047306 */ /* 0x000e220000209000 */
[----:B------:R-:W-:Y:S02]  /*0fa0*/  IADD3 R17, RZ, -R5, RZ ;  /* 0x80000005ff117210 */ /* 0x000fe40007ffe0ff */
[C---:B------:R-:W-:Y:S02]  /*0fb0*/  SEL R6, R7.reuse, c[0x0][0xeb0], !P0 ;  /* 0x0003ac0007067a07 */ /* 0x040fe40004000000 */
[----:B------:R-:W-:Y:S02]  /*0fc0*/  ISETP.NE.AND P0, PT, R8, 0x1, PT ;  /* 0x000000010800780c */ /* 0x000fe40003f05270 */
[----:B------:R-:W-:Y:S01]  /*0fd0*/  ISETP.NE.U32.AND P1, PT, R6, RZ, PT ;  /* 0x000000ff0600720c */ /* 0x000fe20003f25070 */
[----:B------:R-:W-:Y:S01]  /*0fe0*/  I2F.U32.RP R16, R6 ;  /* 0x0000000600107306 */ /* 0x000fe20000209000 */
[----:B------:R-:W-:Y:S01]  /*0ff0*/  SEL R7, R7, c[0x0][0xeac], !P0 ;  /* 0x0003ab0007077a07 */ /* 0x000fe20004000000 */
[----:B------:R-:W-:Y:S01]  /*1000*/  IMAD.MOV R21, RZ, RZ, -R6 ;  /* 0x000000ffff157224 */ /* 0x000fe200078e0a06 */
[----:B------:R-:W-:-:S02]  /*1010*/  ISETP.NE.U32.AND P0, PT, R5, RZ, PT ;  /* 0x000000ff0500720c */ /* 0x000fc40003f05070 */
[----:B------:R-:W-:-:S03]  /*1020*/  ISETP.NE.U32.AND P2, PT, R7, RZ, PT ;  /* 0x000000ff0700720c */ /* 0x000fc60003f45070 */
[----:B------:R-:W1:Y:S08]  /*1030*/  I2F.U32.RP R18, R7 ;  /* 0x0000000700127306 */ /* 0x000e700000209000 */
[----:B0-----:R-:W0:Y:S08]  /*1040*/  MUFU.RCP R4, R4 ;  /* 0x0000000400047308 */ /* 0x001e300000001000 */
[----:B-1----:R-:W1:Y:S08]  /*1050*/  MUFU.RCP R18, R18 ;  /* 0x0000001200127308 */ /* 0x002e700000001000 */
[----:B------:R-:W4:Y:S01]  /*1060*/  MUFU.RCP R16, R16 ;  /* 0x0000001000107308 */ /* 0x000f220000001000 */
[----:B0-----:R-:W-:Y:S01]  /*1070*/  IADD3 R8, R4, 0xffffffe, RZ ;  /* 0x0ffffffe04087810 */ /* 0x001fe20007ffe0ff */
[----:B------:R-:W-:-:S06]  /*1080*/  IMAD.MOV R4, RZ, RZ, -R7 ;  /* 0x000000ffff047224 */ /* 0x000fcc00078e0a07 */
[----:B------:R0:W5:Y:S01]  /*1090*/  F2I.FTZ.U32.TRUNC.NTZ R9, R8 ;  /* 0x0000000800097305 */ /* 0x000162000021f000 */
[----:B-1----:R-:W-:Y:S02]  /*10a0*/  IADD3 R10, R18, 0xffffffe, RZ ;  /* 0x0ffffffe120a7810 */ /* 0x002fe40007ffe0ff */
[----:B------:R-:W-:Y:S02]  /*10b0*/  LOP3.LUT R18, RZ, R6, RZ, 0x33, !PT ;  /* 0x00000006ff127212 */ /* 0x000fe400078e33ff */
[----:B----4-:R-:W-:-:S03]  /*10c0*/  IADD3 R14, R16, 0xffffffe, RZ ;  /* 0x0ffffffe100e7810 */ /* 0x010fc60007ffe0ff */
[----:B------:R1:W4:Y:S01]  /*10d0*/  F2I.FTZ.U32.TRUNC.NTZ R11, R10 ;  /* 0x0000000a000b7305 */ /* 0x000322000021f000 */
[----:B0-----:R-:W-:Y:S01]  /*10e0*/  HFMA2.MMA R8, -RZ, RZ, 0, 0 ;  /* 0x00000000ff087435 */ /* 0x001fe200000001ff */
[----:B-----5:R-:W-:-:S06]  /*10f0*/  IMAD R17, R17, R9, RZ ;  /* 0x0000000911117224 */ /* 0x020fcc00078e02ff */
[----:B------:R0:W5:Y:S01]  /*1100*/  F2I.FTZ.U32.TRUNC.NTZ R15, R14 ;  /* 0x0000000e000f7305 */ /* 0x000162000021f000 */
[----:B-1----:R-:W-:Y:S02]  /*1110*/  MOV R10, RZ ;  /* 0x000000ff000a7202 */ /* 0x002fe40000000f00 */
[----:B------:R-:W-:-:S04]  /*1120*/  IMAD.HI.U32 R8, R9, R17, R8 ;  /* 0x0000001109087227 */ /* 0x000fc800078e0008 */
[----:B------:R-:W-:Y:S01]  /*1130*/  IMAD.MOV.U32 R17, RZ, RZ, R4 ;  /* 0x000000ffff117224 */ /* 0x000fe200078e0004 */
[----:B------:R-:W-:Y:S01]  /*1140*/  LOP3.LUT R4, RZ, R7, RZ, 0x33, !PT ;  /* 0x00000007ff047212 */ /* 0x000fe200078e33ff */
[----:B0-----:R-:W-:Y:S02]  /*1150*/  IMAD.MOV.U32 R14, RZ, RZ, RZ ;  /* 0x000000ffff0e7224 */ /* 0x001fe400078e00ff */
[----:B----4-:R-:W-:-:S04]  /*1160*/  IMAD R17, R17, R11, RZ ;  /* 0x0000000b11117224 */ /* 0x010fc800078e02ff */
[----:B------:R-:W-:Y:S01]  /*1170*/  IMAD.HI.U32 R10, R11, R17, R10 ;  /* 0x000000110b0a7227 */ /* 0x000fe200078e000a */
[----:B------:R-:W-:-:S03]  /*1180*/  LOP3.LUT R11, RZ, R5, RZ, 0x33, !PT ;  /* 0x00000005ff0b7212 */ /* 0x000fc600078e33ff */
[----:B-----5:R-:W-:-:S04]  /*1190*/  IMAD R9, R21, R15, RZ ;  /* 0x0000000f15097224 */ /* 0x020fc800078e02ff */
[----:B------:R-:W-:-:S04]  /*11a0*/  IMAD.HI.U32 R9, R15, R9, R14 ;  /* 0x000000090f097227 */ /* 0x000fc800078e000e */
.L_x_205:
[----:B0--3--:R-:W-:-:S05]  /*11b0*/  IMAD.WIDE.U32 R14, R19, 0x4, R12 ;  /* 0x00000004130e7825 */ /* 0x009fca00078e000c */
[----:B------:R0:W3:Y:S01]  /*11c0*/  LDG.E R23, [R14.64] ;  /* 0x000000040e177981 */ /* 0x0000e2000c1e1900 */
[----:B------:R-:W-:-:S04]  /*11d0*/  IMAD.HI.U32 R16, R8, R19, RZ ;  /* 0x0000001308107227 */ /* 0x000fc800078e00ff */
[----:B------:R-:W-:-:S04]  /*11e0*/  IMAD.MOV R20, RZ, RZ, -R16 ;  /* 0x000000ffff147224 */ /* 0x000fc800078e0a10 */
[----:B------:R-:W-:-:S05]  /*11f0*/  IMAD R20, R5, R20, R19 ;  /* 0x0000001405147224 */ /* 0x000fca00078e0213 */
[----:B------:R-:W-:-:S13]  /*1200*/  ISETP.GE.U32.AND P3, PT, R20, R5, PT ;  /* 0x000000051400720c */ /* 0x000fda0003f66070 */
[----:B------:R-:W-:Y:S01]  /*1210*/  @P3 IMAD.IADD R20, R20, 0x1, -R5 ;  /* 0x0000000114143824 */ /* 0x000fe200078e0a05 */
[----:B------:R-:W-:-:S04]  /*1220*/  @P3 IADD3 R16, R16, 0x1, RZ ;  /* 0x0000000110103810 */ /* 0x000fc80007ffe0ff */
[----:B------:R-:W-:Y:S02]  /*1230*/  ISETP.GE.U32.AND P4, PT, R20, R5, PT ;  /* 0x000000051400720c */ /* 0x000fe40003f86070 */
[----:B------:R-:W-:-:S11]  /*1240*/  IADD3 R20, R19, 0x1, RZ ;  /* 0x0000000113147810 */ /* 0x000fd60007ffe0ff */
[----:B------:R-:W-:-:S04]  /*1250*/  @P4 IADD3 R16, R16, 0x1, RZ ;  /* 0x0000000110104810 */ /* 0x000fc80007ffe0ff */
[----:B------:R-:W-:-:S05]  /*1260*/  SEL R17, R11, R16, !P0 ;  /* 0x000000100b117207 */ /* 0x000fca0004000000 */
[----:B------:R-:W-:-:S05]  /*1270*/  IMAD.HI.U32 R21, R9, R17, RZ ;  /* 0x0000001109157227 */ /* 0x000fca00078e00ff */
[----:B0-----:R-:W-:-:S05]  /*1280*/  IADD3 R14, -R21, RZ, RZ ;  /* 0x000000ff150e7210 */ /* 0x001fca0007ffe1ff */
        /* <DEDUP_REMOVED lines=12> */
[----:B------:R-:W-:-:S13]  /*1350*/  ISETP.GE.U32.AND P3, PT, R14, R7, PT ;  /* 0x000000070e00720c */ /* 0x000fda0003f66070 */
[----:B------:R-:W-:Y:S02]  /*1360*/  @P3 IADD3 R14, -R7, R14, RZ ;  /* 0x0000000e070e3210 */ /* 0x000fe40007ffe1ff */
[----:B------:R-:W-:Y:S02]  /*1370*/  @P3 IADD3 R21, R21, 0x1, RZ ;  /* 0x0000000115153810 */ /* 0x000fe40007ffe0ff */
[----:B------:R-:W-:Y:S01]  /*1380*/  ISETP.GE.U32.AND P4, PT, R14, R7, PT ;  /* 0x000000070e00720c */ /* 0x000fe20003f86070 */
[----:B------:R-:W-:-:S04]  /*1390*/  IMAD.MOV R14, RZ, RZ, -R17 ;  /* 0x000000ffff0e7224 */ /* 0x000fc800078e0a11 */
[----:B------:R-:W-:-:S04]  /*13a0*/  IMAD R14, R5, R14, R19 ;  /* 0x0000000e050e7224 */ /* 0x000fc800078e0213 */
[----:B------:R-:W-:-:S04]  /*13b0*/  IMAD R14, R14, c[0x0][0xec4], RZ ;  /* 0x0003b1000e0e7a24 */ /* 0x000fc800078e02ff */
[----:B------:R-:W-:Y:S01]  /*13c0*/  @P4 IADD3 R21, R21, 0x1, RZ ;  /* 0x0000000115154810 */ /* 0x000fe20007ffe0ff */
[----:B------:R-:W-:-:S03]  /*13d0*/  IMAD R14, R15, c[0x0][0xec0], R14 ;  /* 0x0003b0000f0e7a24 */ /* 0x000fc600078e020e */
[----:B------:R-:W-:-:S04]  /*13e0*/  SEL R21, R4, R21, !P2 ;  /* 0x0000001504157207 */ /* 0x000fc80005000000 */
[----:B------:R-:W-:-:S05]  /*13f0*/  IADD3 R17, -R21, RZ, RZ ;  /* 0x000000ff15117210 */ /* 0x000fca0007ffe1ff */
[----:B------:R-:W-:-:S04]  /*1400*/  IMAD R17, R7, R17, R16 ;  /* 0x0000001107117224 */ /* 0x000fc800078e0210 */
[----:B------:R-:W-:Y:S02]  /*1410*/  IMAD R14, R17, c[0x0][0xebc], R14 ;  /* 0x0003af00110e7a24 */ /* 0x000fe400078e020e */
[----:B------:R-:W-:-:S04]  /*1420*/  IMAD.WIDE.U32 R16, R20, 0x4, R12 ;  /* 0x0000000414107825 */ /* 0x000fc800078e000c */
[----:B------:R-:W-:-:S04]  /*1430*/  IMAD R14, R21, c[0x0][0xeb8], R14 ;  /* 0x0003ae00150e7a24 */ /* 0x000fc800078e020e */
[----:B--2---:R-:W-:-:S04]  /*1440*/  IMAD R15, R3, c[0x0][0xecc], R14 ;  /* 0x0003b300030f7a24 */ /* 0x004fc800078e020e */
[----:B------:R-:W-:-:S05]  /*1450*/  IMAD.WIDE.U32 R14, R15, R0, c[0x0][0x160] ;  /* 0x000058000f0e7625 */ /* 0x000fca00078e0000 */
[----:B---3--:R0:W-:Y:S04]  /*1460*/  STG.E [R14.64], R23 ;  /* 0x000000170e007986 */ /* 0x0081e8000c101904 */
[----:B------:R1:W2:Y:S01]  /*1470*/  LDG.E R21, [R16.64] ;  /* 0x0000000410157981 */ /* 0x0002a2000c1e1900 */
        /* <DEDUP_REMOVED lines=41> */
[----:B--2---:R0:W-:Y:S04]  /*1710*/  STG.E [R14.64], R21 ;  /* 0x000000150e007986 */ /* 0x0041e8000c101904 */
        /* <DEDUP_REMOVED lines=64> */
[----:B-1----:R-:W-:Y:S02]  /*1b20*/  IMAD.MOV R16, RZ, RZ, -R15 ;  /* 0x000000ffff107224 */ /* 0x002fe400078e0a0f */
[--C-:B------:R-:W-:Y:S02]  /*1b30*/  IMAD.MOV R22, RZ, RZ, -R14.reuse ;  /* 0x000000ffff167224 */ /* 0x100fe400078e0a0e */
[----:B------:R-:W-:-:S05]  /*1b40*/  IMAD R16, R7, R16, R14 ;  /* 0x0000001007107224 */ /* 0x000fca00078e020e */
[----:B------:R-:W-:-:S13]  /*1b50*/  ISETP.GE.U32.AND P3, PT, R16, R7, PT ;  /* 0x000000071000720c */ /* 0x000fda0003f66070 */
[----:B------:R-:W-:Y:S02]  /*1b60*/  @P3 IADD3 R16, -R7, R16, RZ ;  /* 0x0000001007103210 */ /* 0x000fe40007ffe1ff */
[----:B------:R-:W-:Y:S02]  /*1b70*/  @P3 IADD3 R15, R15, 0x1, RZ ;  /* 0x000000010f0f3810 */ /* 0x000fe40007ffe0ff */
[----:B------:R-:W-:Y:S01]  /*1b80*/  ISETP.GE.U32.AND P4, PT, R16, R7, PT ;  /* 0x000000071000720c */ /* 0x000fe20003f86070 */
[--C-:B------:R-:W-:Y:S01]  /*1b90*/  IMAD.MOV R16, RZ, RZ, -R21.reuse ;  /* 0x000000ffff107224 */ /* 0x100fe200078e0a15 */
[----:B------:R-:W-:Y:S01]  /*1ba0*/  ISETP.GE.U32.AND P3, PT, R19, R2, PT ;  /* 0x000000021300720c */ /* 0x000fe20003f66070 */
        /* <DEDUP_REMOVED lines=9> */
[----:B------:R-:W-:-:S04]  /*1c40*/  IMAD R20, R15, c[0x0][0xeb8], R20 ;  /* 0x0003ae000f147a24 */ /* 0x000fc800078e0214 */
[----:B------:R-:W-:-:S04]  /*1c50*/  IMAD R15, R3, c[0x0][0xecc], R20 ;  /* 0x0003b300030f7a24 */ /* 0x000fc800078e0214 */
[----:B------:R-:W-:-:S05]  /*1c60*/  IMAD.WIDE.U32 R14, R15, R0, c[0x0][0x160] ;  /* 0x000058000f0e7625 */ /* 0x000fca00078e0000 */
[----:B--2---:R0:W-:Y:S01]  /*1c70*/  STG.E [R14.64], R17 ;  /* 0x000000110e007986 */ /* 0x0041e2000c101904 */
[----:B------:R-:W-:Y:S05]  /*1c80*/  @!P3 BRA `(.L_x_205) ;  /* 0xfffff5200000b947 */ /* 0x000fea000383ffff */
[----:B------:R-:W-:Y:S05]  /*1c90*/  EXIT ;  /* 0x000000000000794d */ /* 0x000fea0003800000 */
.L_x_206:
        /* <DEDUP_REMOVED lines=14> */
.L_x_998:


//--------------------- .text._ZN2at6native40_GLOBAL__N__2351210d_8_Shape_cu_49f7391c35CatArrayBatchedCopy_alignedK_contigINS1_10OpaqueTypeILj4EEEjLi4ELi64ELi64ELi16EEEvPT_NS1_25CatArrInputTensorMetadataIS5_T0_XT2_EXT3_EEENS1_16TensorSizeStrideIS8_Lj4EEEiS8_ --------------------------
	.section	.text._ZN2at6native40_GLOBAL__N__2351210d_8_Shape_cu_49f7391c35CatArrayBatchedCopy_alignedK_contigINS1_10OpaqueTypeILj4EEEjLi4ELi64ELi64ELi16EEEvPT_NS1_25CatArrInputTensorMetadataIS5_T0_XT2_EXT3_EEENS1_16TensorSizeStrideIS8_Lj4EEEiS8_,"ax",@progbits
	.sectioninfo	@"SHI_REGISTERS=32"
	.align	128
.text._ZN2at6native40_GLOBAL__N__2351210d_8_Shape_cu_49f7391c35CatArrayBatchedCopy_alignedK_contigINS1_10OpaqueTypeILj4EEEjLi4ELi64ELi64ELi16EEEvPT_NS1_25CatArrInputTensorMetadataIS5_T0_XT2_EXT3_EEENS1_16TensorSizeStrideIS8_Lj4EEEiS8_:
        .type           _ZN2at6native40_GLOBAL__N__2351210d_8_Shape_cu_49f7391c35CatArrayBatchedCopy_alignedK_contigINS1_10OpaqueTypeILj4EEEjLi4ELi64ELi64ELi16EEEvPT_NS1_25CatArrInputTensorMetadataIS5_T0_XT2_EXT3_EEENS1_16TensorSizeStrideIS8_Lj4EEEiS8_,@function
        .size           _ZN2at6native40_GLOBAL__N__2351210d_8_Shape_cu_49f7391c35CatArrayBatchedCopy_alignedK_contigINS1_10OpaqueTypeILj4EEEjLi4ELi64ELi64ELi16EEEvPT_NS1_25CatArrInputTensorMetadataIS5_T0_XT2_EXT3_EEENS1_16TensorSizeStrideIS8_Lj4EEEiS8_,(.L_x_999 - _ZN2at6native40_GLOBAL__N__2351210d_8_Shape_cu_49f7391c35CatArrayBatchedCopy_alignedK_contigINS1_10OpaqueTypeILj4EEEjLi4ELi64ELi64ELi16EEEvPT_NS1_25CatArrInputTensorMetadataIS5_T0_XT2_EXT3_EEENS1_16TensorSizeStrideIS8_Lj4EEEiS8_)
        .other          _ZN2at6native40_GLOBAL__N__2351210d_8_Shape_cu_49f7391c35CatArrayBatchedCopy_alignedK_contigINS1_10OpaqueTypeILj4EEEjLi4ELi64ELi64ELi16EEEvPT_NS1_25CatArrInputTensorMetadataIS5_T0_XT2_EXT3_EEENS1_16TensorSizeStrideIS8_Lj4EEEiS8_,@"STO_CUDA_ENTRY STV_DEFAULT"
_ZN2at6native40_GLOBAL__N__2351210d_8_Shape_cu_49f7391c35CatArrayBatchedCopy_alignedK_contigINS1_10OpaqueTypeILj4EEEjLi4ELi64ELi64ELi16EEEvPT_NS1_25CatArrInputTensorMetadataIS5_T0_XT2_EXT3_EEENS1_16TensorSizeStrideIS8_Lj4EEEiS8_:
        /* <DEDUP_REMOVED lines=20> */
[----:B0-----:R-:W-:Y:S01]  /*0140*/  IMAD.MOV.U32 R4, RZ, RZ, c[0x0][0xec8] ;  /* 0x0003b200ff047624 */ /* 0x001fe200078e00ff */
[----:B------:R-:W-:-:S04]  /*0150*/  MOV R20, c[0x0][0x0] ;  /* 0x0000000000147a02 */ /* 0x000fc80000000f00 */
[----:B------:R-:W-:Y:S01]  /*0160*/  ISETP.NE.AND P0, PT, R4, 0x3, PT ;  /* 0x000000030400780c */ /* 0x000fe20003f05270 */
[----:B------:R-:W-:Y:S01]  /*0170*/  IMAD R20, R20, c[0x0][0xc], RZ ;  /* 0x0000030014147a24 */ /* 0x000fe200078e02ff */
[C---:B------:R-:W-:Y:S02]  /*0180*/  ISETP.NE.AND P1, PT, R4.reuse, 0x2, PT ;  /* 0x000000020400780c */ /* 0x040fe40003f25270 */
[----:B------:R-:W-:Y:S02]  /*0190*/  ISETP.NE.AND P2, PT, R4, 0x1, PT ;  /* 0x000000010400780c */ /* 0x000fe40003f45270 */
[C---:B-1----:R-:W-:Y:S02]  /*01a0*/  SEL R22, R18.reuse, c[0x0][0xeb4], !P0 ;  /* 0x0003ad0012167a07 */ /* 0x042fe40004000000 */
[C---:B------:R-:W-:Y:S02]  /*01b0*/  SEL R23, R18.reuse, c[0x0][0xeb0], !P1 ;  /* 0x0003ac0012177a07 */ /* 0x040fe40004800000 */
[----:B------:R-:W-:-:S02]  /*01c0*/  SEL R19, R18, c[0x0][0xeac], !P2 ;  /* 0x0003ab0012137a07 */ /* 0x000fc40005000000 */
.L_x_209:
[----:B0-----:R-:W0:Y:S01]  /*01d0*/  I2F.U32.RP R4, R22 ;  /* 0x0000001600047306 */ /* 0x001e220000209000 */
[----:B------:R-:W-:Y:S01]  /*01e0*/  IMAD.MOV R9, RZ, RZ, -R22 ;  /* 0x000000ffff097224 */ /* 0x000fe200078e0a16 */
[C---:B------:R-:W-:Y:S01]  /*01f0*/  IADD3 R15, R21.reuse, 0x1, RZ ;  /* 0x00000001150f7810 */ /* 0x040fe20007ffe0ff */
[----:B------:R-:W-:Y:S01]  /*0200*/  IMAD.MOV.U32 R6, RZ, RZ, RZ ;  /* 0x000000ffff067224 */ /* 0x000fe200078e00ff */
[----:B------:R-:W-:-:S02]  /*0210*/  IADD3 R11, R21, 0x2, RZ ;  /* 0x00000002150b7810 */ /* 0x000fc40007ffe0ff */
[----:B------:R-:W-:Y:S02]  /*0220*/  ISETP.NE.U32.AND P1, PT, R22, RZ, PT ;  /* 0x000000ff1600720c */ /* 0x000fe40003f25070 */
[----:B------:R-:W1:Y:S08]  /*0230*/  I2F.U32.RP R5, R23 ;  /* 0x0000001700057306 */ /* 0x000e700000209000 */
[----:B0-----:R-:W0:Y:S08]  /*0240*/  MUFU.RCP R4, R4 ;  /* 0x0000000400047308 */ /* 0x001e300000001000 */
[----:B-1----:R-:W1:Y:S01]  /*0250*/  MUFU.RCP R5, R5 ;  /* 0x0000000500057308 */ /* 0x002e620000001000 */
[----:B0-----:R-:W-:-:S07]  /*0260*/  IADD3 R7, R4, 0xffffffe, RZ ;  /* 0x0ffffffe04077810 */ /* 0x001fce0007ffe0ff */
[----:B------:R-:W0:Y:S01]  /*0270*/  I2F.U32.RP R10, R19 ;  /* 0x00000013000a7306 */ /* 0x000e220000209000 */
[----:B-1----:R-:W-:-:S07]  /*0280*/  IADD3 R8, R5, 0xffffffe, RZ ;  /* 0x0ffffffe05087810 */ /* 0x002fce0007ffe0ff */
[----:B------:R-:W1:Y:S01]  /*0290*/  F2I.FTZ.U32.TRUNC.NTZ R7, R7 ;  /* 0x0000000700077305 */ /* 0x000e62000021f000 */
[----:B------:R-:W-:-:S07]  /*02a0*/  IMAD.MOV R5, RZ, RZ, -R23 ;  /* 0x000000ffff057224 */ /* 0x000fce00078e0a17 */
[----:B0-----:R-:W-:Y:S01]  /*02b0*/  MUFU.RCP R10, R10 ;  /* 0x0000000a000a7308 */ /* 0x001fe20000001000 */
[----:B-1----:R-:W-:-:S04]  /*02c0*/  IMAD R9, R9, R7, RZ ;  /* 0x0000000709097224 */ /* 0x002fc800078e02ff */
[----:B------:R-:W-:-:S03]  /*02d0*/  IMAD.HI.U32 R6, R7, R9, R6 ;  /* 0x0000000907067227 */ /* 0x000fc600078e0006 */
[----:B------:R0:W1:Y:S03]  /*02e0*/  F2I.FTZ.U32.TRUNC.NTZ R9, R8 ;  /* 0x0000000800097305 */ /* 0x000066000021f000 */
[----:B------:R-:W-:-:S05]  /*02f0*/  IMAD.HI.U32 R17, R6, R15, RZ ;  /* 0x0000000f06117227 */ /* 0x000fca00078e00ff */
[----:B------:R-:W-:Y:S01]  /*0300*/  IADD3 R4, -R17, RZ, RZ ;  /* 0x000000ff11047210 */ /* 0x000fe20007ffe1ff */
[----:B0-----:R-:W-:-:S04]  /*0310*/  IMAD.MOV.U32 R8, RZ, RZ, RZ ;  /* 0x000000ffff087224 */ /* 0x001fc800078e00ff */
[----:B------:R-:W-:Y:S01]  /*0320*/  IMAD R7, R22, R4, R15 ;  /* 0x0000000416077224 */ /* 0x000fe200078e020f */
[----:B------:R-:W-:Y:S01]  /*0330*/  LOP3.LUT R4, RZ, R22, RZ, 0x33, !PT ;  /* 0x00000016ff047212 */ /* 0x000fe200078e33ff */
[----:B-1----:R-:W-:-:S03]  /*0340*/  IMAD R5, R5, R9, RZ ;  /* 0x0000000905057224 */ /* 0x002fc600078e02ff */
[----:B------:R-:W-:Y:S01]  /*0350*/  ISETP.GE.U32.AND P0, PT, R7, R22, PT ;  /* 0x000000160700720c */ /* 0x000fe20003f06070 */
[----:B------:R-:W-:Y:S01]  /*0360*/  IMAD.HI.U32 R5, R9, R5, R8 ;  /* 0x0000000509057227 */ /* 0x000fe200078e0008 */
[----:B------:R-:W-:-:S04]  /*0370*/  IADD3 R8, R10, 0xffffffe, RZ ;  /* 0x0ffffffe0a087810 */ /* 0x000fc80007ffe0ff */
[----:B------:R0:W1:Y:S07]  /*0380*/  F2I.FTZ.U32.TRUNC.NTZ R9, R8 ;  /* 0x0000000800097305 */ /* 0x00006e000021f000 */
[----:B------:R-:W-:Y:S01]  /*0390*/  @P0 IMAD.IADD R7, R7, 0x1, -R22 ;  /* 0x0000000107070824 */ /* 0x000fe200078e0a16 */
[----:B------:R-:W-:Y:S01]  /*03a0*/  @P0 IADD3 R17, R17, 0x1, RZ ;  /* 0x0000000111110810 */ /* 0x000fe20007ffe0ff */
[----:B0-----:R-:W-:-:S03]  /*03b0*/  HFMA2.MMA R8, -RZ, RZ, 0, 0 ;  /* 0x00000000ff087435 */ /* 0x001fc600000001ff */
[----:B------:R-:W-:Y:S01]  /*03c0*/  ISETP.GE.U32.AND P2, PT, R7, R22, PT ;  /* 0x000000160700720c */ /* 0x000fe20003f46070 */
[----:B------:R-:W-:-:S05]  /*03d0*/  IMAD.HI.U32 R7, R6, R11, RZ ;  /* 0x0000000b06077227 */ /* 0x000fca00078e00ff */
[----:B------:R-:W-:-:S05]  /*03e0*/  IADD3 R25, -R7, RZ, RZ ;  /* 0x000000ff07197210 */ /* 0x000fca0007ffe1ff */
[----:B------:R-:W-:Y:S02]  /*03f0*/  IMAD R25, R22, R25, R11 ;  /* 0x0000001916197224 */ /* 0x000fe400078e020b */
[----:B------:R-:W-:-:S03]  /*0400*/  @P2 IADD3 R17, R17, 0x1, RZ ;  /* 0x0000000111112810 */ /* 0x000fc60007ffe0ff */
[----:B------:R-:W-:Y:S02]  /*0410*/  ISETP.GE.U32.AND P2, PT, R25, R22, PT ;  /* 0x000000161900720c */ /* 0x000fe40003f46070 */
[----:B------:R-:W-:Y:S01]  /*0420*/  SEL R26, R4, R17, !P1 ;  /* 0x00000011041a7207 */ /* 0x000fe20004800000 */
[----:B------:R-:W-:-:S04]  /*0430*/  IMAD.MOV R17, RZ, RZ, -R19 ;  /* 0x000000ffff117224 */ /* 0x000fc800078e0a13 */
[----:B------:R-:W-:-:S04]  /*0440*/  IMAD.HI.U32 R14, R5, R26, RZ ;  /* 0x0000001a050e7227 */ /* 0x000fc800078e00ff */
[----:B------:R-:W-:Y:S02]  /*0450*/  IMAD.MOV R16, RZ, RZ, -R14 ;  /* 0x000000ffff107224 */ /* 0x000fe400078e0a0e */
[----:B------:R-:W-:Y:S02]  /*0460*/  @P2 IADD3 R25, -R22, R25, RZ ;  /* 0x0000001916192210 */ /* 0x000fe40007ffe1ff */
[----:B------:R-:W-:Y:S01]  /*0470*/  IMAD R16, R23, R16, R26 ;  /* 0x0000001017107224 */ /* 0x000fe200078e021a */
[----:B------:R-:W-:Y:S02]  /*0480*/  @P2 IADD3 R7, R7, 0x1, RZ ;  /* 0x0000000107072810 */ /* 0x000fe40007ffe0ff */
[----:B------:R-:W-:Y:S01]  /*0490*/  ISETP.GE.U32.AND P3, PT, R25, R22, PT ;  /* 0x000000161900720c */ /* 0x000fe20003f66070 */
[----:B------:R-:W-:Y:S01]  /*04a0*/  IMAD.HI.U32 R25, R6, R21, RZ ;  /* 0x0000001506197227 */ /* 0x000fe200078e00ff */
[----:B------:R-:W-:-:S11]  /*04b0*/  ISETP.GE.U32.AND P0, PT, R16, R23, PT ;  /* 0x000000171000720c */ /* 0x000fd60003f06070 */
[----:B------:R-:W-:Y:S02]  /*04c0*/  @P3 IADD3 R7, R7, 0x1, RZ ;  /* 0x0000000107073810 */ /* 0x000fe40007ffe0ff */
[----:B------:R-:W-:Y:S01]  /*04d0*/  @P0 IMAD.IADD R16, R16, 0x1, -R23 ;  /* 0x0000000110100824 */ /* 0x000fe200078e0a17 */
[----:B------:R-:W-:Y:S02]  /*04e0*/  @P0 IADD3 R14, R14, 0x1, RZ ;  /* 0x000000010e0e0810 */ /* 0x000fe40007ffe0ff */
[----:B------:R-:W-:Y:S01]  /*04f0*/  SEL R24, R4, R7, !P1 ;  /* 0x0000000704187207 */ /* 0x000fe20004800000 */
[----:B-1----:R-:W-:Y:S01]  /*0500*/  IMAD R7, R17, R9, RZ ;  /* 0x0000000911077224 */ /* 0x002fe200078e02ff */
[----:B------:R-:W-:Y:S01]  /*0510*/  ISETP.GE.U32.AND P2, PT, R16, R23, PT ;  /* 0x000000171000720c */ /* 0x000fe20003f46070 */
[----:B------:R-:W-:Y:S01]  /*0520*/  IMAD.MOV R17, RZ, RZ, -R26 ;  /* 0x000000ffff117224 */ /* 0x000fe200078e0a1a */
[----:B------:R-:W-:Y:S01]  /*0530*/  ISETP.NE.U32.AND P0, PT, R23, RZ, PT ;  /* 0x000000ff1700720c */ /* 0x000fe20003f05070 */
[----:B------:R-:W-:-:S04]  /*0540*/  IMAD.HI.U32 R16, R5, R24, RZ ;  /* 0x0000001805107227 */ /* 0x000fc800078e00ff */
[----:B------:R-:W-:Y:S01]  /*0550*/  IMAD.HI.U32 R8, R9, R7, R8 ;  /* 0x0000000709087227 */ /* 0x000fe200078e0008 */
[----:B------:R-:W-:-:S03]  /*0560*/  LOP3.LUT R7, RZ, R23, RZ, 0x33, !PT ;  /* 0x00000017ff077212 */ /* 0x000fc600078e33ff */
[----:B------:R-:W-:Y:S02]  /*0570*/  IMAD.MOV R9, RZ, RZ, -R16 ;  /* 0x000000ffff097224 */ /* 0x000fe400078e0a10 */
[----:B------:R-:W-:Y:S01]  /*0580*/  @P2 IADD3 R14, R14, 0x1, RZ ;  /* 0x000000010e0e2810 */ /* 0x000fe20007ffe0ff */
[----:B------:R-:W-:Y:S02]  /*0590*/  IMAD R15, R22, R17, R15 ;  /* 0x00000011160f7224 */ /* 0x000fe400078e020f */
[--C-:B------:R-:W-:Y:S01]  /*05a0*/  IMAD R9, R23, R9, R24.reuse ;  /* 0x0000000917097224 */ /* 0x100fe200078e0218 */
[----:B------:R-:W-:Y:S01]  /*05b0*/  SEL R14, R7, R14, !P0 ;  /* 0x0000000e070e7207 */ /* 0x000fe20004000000 */
[----:B------:R-:W-:Y:S02]  /*05c0*/  IMAD R15, R15, c[0x0][0xec4], RZ ;  /* 0x0003b1000f0f7a24 */ /* 0x000fe400078e02ff */
[----:B------:R-:W-:Y:S01]  /*05d0*/  IMAD.MOV R17, RZ, RZ, -R24 ;  /* 0x000000ffff117224 */ /* 0x000fe200078e0a18 */
[----:B------:R-:W-:Y:S01]  /*05e0*/  ISETP.GE.U32.AND P2, PT, R9, R23, PT ;  /* 0x000000170900720c */ /* 0x000fe20003f46070 */
[----:B------:R-:W-:-:S04]  /*05f0*/  IMAD.HI.U32 R10, R8, R14, RZ ;  /* 0x0000000e080a7227 */ /* 0x000fc800078e00ff */
[----:B------:R-:W-:Y:S02]  /*0600*/  IMAD.MOV R28, RZ, RZ, -R10 ;  /* 0x000000ffff1c7224 */ /* 0x000fe400078e0a0a */
[----:B------:R-:W-:Y:S02]  /*0610*/  IMAD R11, R22, R17, R11 ;  /* 0x00000011160b7224 */ /* 0x000fe400078e020b */
[----:B------:R-:W-:Y:S02]  /*0620*/  IMAD R28, R19, R28, R14 ;  /* 0x0000001c131c7224 */ /* 0x000fe400078e020e */
[----:B------:R-:W-:Y:S02]  /*0630*/  IMAD R11, R11, c[0x0][0xec4], RZ ;  /* 0x0003b1000b0b7a24 */ /* 0x000fe400078e02ff */
[----:B------:R-:W-:Y:S02]  /*0640*/  @P2 IADD3 R9, -R23, R9, RZ ;  /* 0x0000000917092210 */ /* 0x000fe40007ffe1ff */
[----:B------:R-:W-:-:S02]  /*0650*/  ISETP.GE.U32.AND P5, PT, R28, R19, PT ;  /* 0x000000131c00720c */ /* 0x000fc40003fa6070 */
[----:B------:R-:W-:Y:S01]  /*0660*/  ISETP.GE.U32.AND P3, PT, R9, R23, PT ;  /* 0x000000170900720c */ /* 0x000fe20003f66070 */
[----:B------:R-:W-:Y:S01]  /*0670*/  IMAD.MOV R9, RZ, RZ, -R14 ;  /* 0x000000ffff097224 */ /* 0x000fe200078e0a0e */
[----:B------:R-:W-:-:S03]  /*0680*/  @P2 IADD3 R16, R16, 0x1, RZ ;  /* 0x0000000110102810 */ /* 0x000fc60007ffe0ff */
[----:B------:R-:W-:Y:S01]  /*0690*/  IMAD R26, R23, R9, R26 ;  /* 0x00000009171a7224 */ /* 0x000fe200078e021a */
[----:B------:R-:W-:-:S03]  /*06a0*/  IADD3 R9, -R25, RZ, RZ ;  /* 0x000000ff19097210 */ /* 0x000fc60007ffe1ff */
[----:B------:R-:W-:Y:S02]  /*06b0*/  IMAD R15, R26, c[0x0][0xec0], R15 ;  /* 0x0003b0001a0f7a24 */ /* 0x000fe400078e020f */
[----:B------:R-:W-:Y:S01]  /*06c0*/  IMAD R9, R22, R9, R21 ;  /* 0x0000000916097224 */ /* 0x000fe200078e0215 */
[----:B------:R-:W-:Y:S01]  /*06d0*/  @P5 IADD3 R10, R10, 0x1, RZ ;  /* 0x000000010a0a5810 */ /* 0x000fe20007ffe0ff */
[----:B------:R-:W-:Y:S01]  /*06e0*/  @P5 IMAD.IADD R28, R28, 0x1, -R19 ;  /* 0x000000011c1c5824 */ /* 0x000fe200078e0a13 */
[----:B------:R-:W-:Y:S02]  /*06f0*/  @P3 IADD3 R16, R16, 0x1, RZ ;  /* 0x0000000110103810 */ /* 0x000fe40007ffe0ff */
[----:B------:R-:W-:Y:S02]  /*0700*/  ISETP.GE.U32.AND P6, PT, R9, R22, PT ;  /* 0x000000160900720c */ /* 0x000fe40003fc6070 */
[----:B------:R-:W-:Y:S02]  /*0710*/  SEL R16, R7, R16, !P0 ;  /* 0x0000001007107207 */ /* 0x000fe40004000000 */
[----:B------:R-:W-:-:S02]  /*0720*/  ISETP.GE.U32.AND P2, PT, R28, R19, PT ;  /* 0x000000131c00720c */ /* 0x000fc40003f46070 */
[----:B------:R-:W-:Y:S01]  /*0730*/  IADD3 R17, -R16, RZ, RZ ;  /* 0x000000ff10117210 */ /* 0x000fe20007ffe1ff */
[----:B------:R-:W-:Y:S01]  /*0740*/  IMAD.HI.U32 R26, R8, R16, RZ ;  /* 0x00000010081a7227 */ /* 0x000fe200078e00ff */
[----:B------:R-:W-:-:S03]  /*0750*/  ISETP.NE.U32.AND P5, PT, R19, RZ, PT ;  /* 0x000000ff1300720c */ /* 0x000fc60003fa5070 */
[----:B------:R-:W-:Y:S02]  /*0760*/  IMAD.MOV R28, RZ, RZ, -R26 ;  /* 0x000000ffff1c7224 */ /* 0x000fe400078e0a1a */
[----:B------:R-:W-:Y:S01]  /*0770*/  @P6 IMAD.IADD R9, R9, 0x1, -R22 ;  /* 0x0000000109096824 */ /* 0x000fe200078e0a16 */
[----:B------:R-:W-:Y:S01]  /*0780*/  @P6 IADD3 R25, R25, 0x1, RZ ;  /* 0x0000000119196810 */ /* 0x000fe20007ffe0ff */
[----:B------:R-:W-:Y:S02]  /*0790*/  IMAD R28, R19, R28, R16 ;  /* 0x0000001c131c7224 */ /* 0x000fe400078e0210 */
[----:B------:R-:W-:Y:S01]  /*07a0*/  IMAD R24, R23, R17, R24 ;  /* 0x0000001117187224 */ /* 0x000fe200078e0218 */
[----:B------:R-:W-:Y:S02]  /*07b0*/  ISETP.GE.U32.AND P3, PT, R9, R22, PT ;  /* 0x000000160900720c */ /* 0x000fe40003f66070 */
[----:B------:R-:W-:Y:S01]  /*07c0*/  ISETP.GE.U32.AND P4, PT, R28, R19, PT ;  /* 0x000000131c00720c */ /* 0x000fe20003f86070 */
[----:B------:R-:W-:Y:S01]  /*07d0*/  IMAD R17, R24, c[0x0][0xec0], R11 ;  /* 0x0003b00018117a24 */ /* 0x000fe200078e020b */
[----:B------:R-:W-:-:S02]  /*07e0*/  @P2 IADD3 R10, R10, 0x1, RZ ;  /* 0x000000010a0a2810 */ /* 0x000fc40007ffe0ff */
[----:B------:R-:W-:-:S04]  /*07f0*/  LOP3.LUT R9, RZ, R19, RZ, 0x33, !PT ;  /* 0x00000013ff097212 */ /* 0x000fc800078e33ff */
[----:B------:R-:W-:-:S03]  /*0800*/  SEL R10, R9, R10, !P5 ;  /* 0x0000000a090a7207 */ /* 0x000fc60006800000 */
[----:B------:R-:W-:Y:S02]  /*0810*/  @P3 IADD3 R25, R25, 0x1, RZ ;  /* 0x0000000119193810 */ /* 0x000fe40007ffe0ff */
[C---:B------:R-:W-:Y:S01]  /*0820*/  @P4 IADD3 R28, -R19.reuse, R28, RZ ;  /* 0x0000001c131c4210 */ /* 0x040fe20007ffe1ff */
[----:B------:R-:W-:Y:S01]  /*0830*/  IMAD.MOV R11, RZ, RZ, -R10 ;  /* 0x000000ffff0b7224 */ /* 0x000fe200078e0a0a */
[----:B------:R-:W-:Y:S02]  /*0840*/  SEL R24, R4, R25, !P1 ;  /* 0x0000001904187207 */ /* 0x000fe40004800000 */
[----:B------:R-:W-:Y:S01]  /*0850*/  ISETP.GE.U32.AND P6, PT, R28, R19, PT ;  /* 0x000000131c00720c */ /* 0x000fe20003fc6070 */
[----:B------:R-:W-:Y:S01]  /*0860*/  IMAD R11, R19, R11, R14 ;  /* 0x0000000b130b7224 */ /* 0x000fe200078e020e */
[----:B------:R-:W-:Y:S01]  /*0870*/  @P4 IADD3 R26, R26, 0x1, RZ ;  /* 0x000000011a1a4810 */ /* 0x000fe20007ffe0ff */
[----:B------:R-:W-:Y:S01]  /*0880*/  IMAD.HI.U32 R28, R5, R24, RZ ;  /* 0x00000018051c7227 */ /* 0x000fe200078e00ff */
[----:B------:R-:W-:-:S03]  /*0890*/  IADD3 R25, R21, 0x3, RZ ;  /* 0x0000000315197810 */ /* 0x000fc60007ffe0ff */
[----:B------:R-:W-:Y:S02]  /*08a0*/  IMAD.MOV R14, RZ, RZ, -R28 ;  /* 0x000000ffff0e7224 */ /* 0x000fe400078e0a1c */
[----:B------:R-:W-:Y:S02]  /*08b0*/  IMAD R11, R11, c[0x0][0xebc], R15 ;  /* 0x0003af000b0b7a24 */ /* 0x000fe400078e020f */
[----:B------:R-:W-:Y:S02]  /*08c0*/  IMAD R14, R23, R14, R24 ;  /* 0x0000000e170e7224 */ /* 0x000fe400078e0218 */
[----:B------:R-:W-:Y:S01]  /*08d0*/  @P6 IADD3 R26, R26, 0x1, RZ ;  /* 0x000000011a1a6810 */ /* 0x000fe20007ffe0ff */
[----:B------:R-:W-:Y:S02]  /*08e0*/  IMAD.HI.U32 R27, R6, R25, RZ ;  /* 0x00000019061b7227 */ /* 0x000fe400078e00ff */
[----:B------:R-:W-:Y:S02]  /*08f0*/  ISETP.GE.U32.AND P2, PT, R14, R23, PT ;  /* 0x000000170e00720c */ /* 0x000fe40003f46070 */
[----:B------:R-:W-:-:S04]  /*0900*/  IMAD.MOV R29, RZ, RZ, -R27 ;  /* 0x000000ffff1d7224 */ /* 0x000fc800078e0a1b */
[----:B------:R-:W-:-:S07]  /*0910*/  IMAD R29, R22, R29, R25 ;  /* 0x0000001d161d7224 */ /* 0x000fce00078e0219 */
[----:B------:R-:W-:Y:S02]  /*0920*/  @P2 IADD3 R14, -R23, R14, RZ ;  /* 0x0000000e170e2210 */ /* 0x000fe40007ffe1ff */
[----:B------:R-:W-:Y:S02]  /*0930*/  @P2 IADD3 R28, R28, 0x1, RZ ;  /* 0x000000011c1c2810 */ /* 0x000fe40007ffe0ff */
[----:B------:R-:W-:Y:S02]  /*0940*/  ISETP.GE.U32.AND P3, PT, R14, R23, PT ;  /* 0x000000170e00720c */ /* 0x000fe40003f66070 */
[----:B------:R-:W-:-:S05]  /*0950*/  SEL R14, R9, R26, !P5 ;  /* 0x0000001a090e7207 */ /* 0x000fca0006800000 */
[----:B------:R-:W-:-:S04]  /*0960*/  IMAD.MOV R15, RZ, RZ, -R14 ;  /* 0x000000ffff0f7224 */ /* 0x000fc800078e0a0e */
[----:B------:R-:W-:Y:S02]  /*0970*/  IMAD R16, R19, R15, R16 ;  /* 0x0000000f13107224 */ /* 0x000fe400078e0210 */
[----:B------:R-:W-:Y:S01]  /*0980*/  @P3 IADD3 R28, R28, 0x1, RZ ;  /* 0x000000011c1c3810 */ /* 0x000fe20007ffe0ff */
[----:B------:R-:W-:Y:S02]  /*0990*/  IMAD.MOV R15, RZ, RZ, -R24 ;  /* 0x000000ffff0f7224 */ /* 0x000fe400078e0a18 */
[----:B------:R-:W-:Y:S01]  /*09a0*/  IMAD R17, R16, c[0x0][0xebc], R17 ;  /* 0x0003af0010117a24 */ /* 0x000fe200078e0211 */
[----:B------:R-:W-:Y:S01]  /*09b0*/  SEL R26, R7, R28, !P0 ;  /* 0x0000001c071a7207 */ /* 0x000fe20004000000 */
[----:B------:R-:W-:-:S03]  /*09c0*/  IMAD R15, R22, R15, R21 ;  /* 0x0000000f160f7224 */ /* 0x000fc600078e0215 */
[----:B------:R-:W-:Y:S01]  /*09d0*/  IADD3 R28, -R26, RZ, RZ ;  /* 0x000000ff1a1c7210 */ /* 0x000fe20007ffe1ff */
[----:B------:R-:W-:-:S04]  /*09e0*/  IMAD R15, R15, c[0x0][0xec4], RZ ;  /* 0x0003b1000f0f7a24 */ /* 0x000fc800078e02ff */
[----:B------:R-:W-:Y:S02]  /*09f0*/  IMAD R28, R23, R28, R24 ;  /* 0x0000001c171c7224 */ /* 0x000fe400078e0218 */
[----:B------:R-:W-:-:S04]  /*0a00*/  IMAD.HI.U32 R24, R8, R26, RZ ;  /* 0x0000001a08187227 */ /* 0x000fc800078e00ff */
[----:B------:R-:W-:Y:S02]  /*0a10*/  IMAD R15, R28, c[0x0][0xec0], R15 ;  /* 0x0003b0001c0f7a24 */ /* 0x000fe400078e020f */
[----:B------:R-:W-:-:S04]  /*0a20*/  IMAD.MOV R28, RZ, RZ, -R24 ;  /* 0x000000ffff1c7224 */ /* 0x000fc800078e0a18 */
[----:B------:R-:W-:-:S05]  /*0a30*/  IMAD R28, R19, R28, R26 ;  /* 0x0000001c131c7224 */ /* 0x000fca00078e021a */
[----:B------:R-:W-:-:S13]  /*0a40*/  ISETP.GE.U32.AND P2, PT, R28, R19, PT ;  /* 0x000000131c00720c */ /* 0x000fda0003f46070 */
[----:B------:R-:W-:Y:S01]  /*0a50*/  @P2 IMAD.IADD R28, R28, 0x1, -R19 ;  /* 0x000000011c1c2824 */ /* 0x000fe200078e0a13 */
[----:B------:R-:W-:Y:S02]  /*0a60*/  @P2 IADD3 R24, R24, 0x1, RZ ;  /* 0x0000000118182810 */ /* 0x000fe40007ffe0ff */
[----:B------:R-:W-:Y:S02]  /*0a70*/  ISETP.GE.U32.AND P2, PT, R29, R22, PT ;  /* 0x000000161d00720c */ /* 0x000fe40003f46070 */
[----:B------:R-:W-:-:S11]  /*0a80*/  ISETP.GE.U32.AND P3, PT, R28, R19, PT ;  /* 0x000000131c00720c */ /* 0x000fd60003f66070 */
[----:B------:R-:W-:Y:S01]  /*0a90*/  @P2 IMAD.IADD R29, R29, 0x1, -R22 ;  /* 0x000000011d1d2824 */ /* 0x000fe200078e0a16 */
[----:B------:R-:W-:Y:S02]  /*0aa0*/  @P2 IADD3 R27, R27, 0x1, RZ ;  /* 0x000000011b1b2810 */ /* 0x000fe40007ffe0ff */
[----:B------:R-:W-:Y:S02]  /*0ab0*/  @P3 IADD3 R24, R24, 0x1, RZ ;  /* 0x0000000118183810 */ /* 0x000fe40007ffe0ff */
[----:B------:R-:W-:Y:S02]  /*0ac0*/  ISETP.GE.U32.AND P3, PT, R29, R22, PT ;  /* 0x000000161d00720c */ /* 0x000fe40003f66070 */
[----:B------:R-:W-:-:S04]  /*0ad0*/  SEL R16, R9, R24, !P5 ;  /* 0x0000001809107207 */ /* 0x000fc80006800000 */
[----:B------:R-:W-:-:S05]  /*0ae0*/  IADD3 R24, -R16, RZ, RZ ;  /* 0x000000ff10187210 */ /* 0x000fca0007ffe1ff */
[----:B------:R-:W-:Y:S02]  /*0af0*/  IMAD R24, R19, R24, R26 ;  /* 0x0000001813187224 */ /* 0x000fe400078e021a */
        /* <DEDUP_REMOVED lines=15> */
[----:B------:R-:W-:Y:S02]  /*0bf0*/  IMAD R6, R23, R6, R4 ;  /* 0x0000000617067224 */ /* 0x000fe400078e0204 */
[----:B---3--:R-:W-:-:S04]  /*0c00*/  IMAD.WIDE.U32 R4, R21, 0x4, R12 ;  /* 0x0000000415047825 */ /* 0x008fc800078e000c */
[----:B------:R-:W-:Y:S02]  /*0c10*/  IMAD R25, R6, c[0x0][0xec0], R25 ;  /* 0x0003b00006197a24 */ /* 0x000fe400078e0219 */
[----:B------:R-:W3:Y:S01]  /*0c20*/  LDG.E.128 R4, [R4.64] ;  /* 0x0000000404047981 */ /* 0x000ee2000c1e1d00 */
[----:B------:R-:W-:-:S04]  /*0c30*/  IMAD.HI.U32 R8, R8, R26, RZ ;  /* 0x0000001a08087227 */ /* 0x000fc800078e00ff */
[----:B------:R-:W-:Y:S02]  /*0c40*/  IMAD R15, R24, c[0x0][0xebc], R15 ;  /* 0x0003af00180f7a24 */ /* 0x000fe400078e020f */
[----:B------:R-:W-:Y:S02]  /*0c50*/  IMAD.MOV R24, RZ, RZ, -R8 ;  /* 0x000000ffff187224 */ /* 0x000fe400078e0a08 */
[----:B------:R-:W-:Y:S02]  /*0c60*/  IMAD R16, R16, c[0x0][0xeb8], R15 ;  /* 0x0003ae0010107a24 */ /* 0x000fe400078e020f */
[----:B------:R-:W-:Y:S02]  /*0c70*/  IMAD R24, R19, R24, R26 ;  /* 0x0000001813187224 */ /* 0x000fe400078e021a */
[----:B------:R-:W-:Y:S02]  /*0c80*/  IMAD R10, R10, c[0x0][0xeb8], R11 ;  /* 0x0003ae000a0a7a24 */ /* 0x000fe400078e020b */
[----:B------:R-:W-:Y:S01]  /*0c90*/  IMAD R14, R14, c[0x0][0xeb8], R17 ;  /* 0x0003ae000e0e7a24 */ /* 0x000fe200078e0211 */
[----:B------:R-:W-:Y:S01]  /*0ca0*/  ISETP.GE.U32.AND P0, PT, R24, R19, PT ;  /* 0x000000131800720c */ /* 0x000fe20003f06070 */
[----:B--2---:R-:W-:-:S02]  /*0cb0*/  IMAD R11, R3, c[0x0][0xecc], R10 ;  /* 0x0003b300030b7a24 */ /* 0x004fc400078e020a */
[----:B------:R-:W-:Y:S02]  /*0cc0*/  IMAD R15, R3, c[0x0][0xecc], R14 ;  /* 0x0003b300030f7a24 */ /* 0x000fe400078e020e */
[----:B------:R-:W-:-:S04]  /*0cd0*/  IMAD.WIDE.U32 R10, R11, R0, c[0x0][0x160] ;  /* 0x000058000b0a7625 */ /* 0x000fc800078e0000 */
[----:B------:R-:W-:-:S04]  /*0ce0*/  IMAD.WIDE.U32 R14, R15, R0, c[0x0][0x160] ;  /* 0x000058000f0e7625 */ /* 0x000fc800078e0000 */
[----:B------:R-:W-:Y:S01]  /*0cf0*/  @P0 IMAD.IADD R24, R24, 0x1, -R19 ;  /* 0x0000000118180824 */ /* 0x000fe200078e0a13 */
[----:B------:R-:W-:Y:S01]  /*0d00*/  @P0 IADD3 R8, R8, 0x1, RZ ;  /* 0x0000000108080810 */ /* 0x000fe20007ffe0ff */
[----:B------:R-:W-:-:S03]  /*0d10*/  IMAD R21, R20, 0x4, R21 ;  /* 0x0000000414157824 */ /* 0x000fc600078e0215 */
[----:B------:R-:W-:-:S13]  /*0d20*/  ISETP.GE.U32.AND P1, PT, R24, R19, PT ;  /* 0x000000131800720c */ /* 0x000fda0003f26070 */
[----:B------:R-:W-:-:S04]  /*0d30*/  @P1 IADD3 R8, R8, 0x1, RZ ;  /* 0x0000000108081810 */ /* 0x000fc80007ffe0ff */
[----:B------:R-:W-:-:S04]  /*0d40*/  SEL R9, R9, R8, !P5 ;  /* 0x0000000809097207 */ /* 0x000fc80006800000 */
[----:B------:R-:W-:-:S05]  /*0d50*/  IADD3 R8, -R9, RZ, RZ ;  /* 0x000000ff09087210 */ /* 0x000fca0007ffe1ff */
[----:B------:R-:W-:-:S04]  /*0d60*/  IMAD R26, R19, R8, R26 ;  /* 0x00000008131a7224 */ /* 0x000fc800078e021a */
[----:B------:R-:W-:Y:S01]  /*0d70*/  IMAD R26, R26, c[0x0][0xebc], R25 ;  /* 0x0003af001a1a7a24 */ /* 0x000fe200078e0219 */
[----:B------:R-:W-:-:S03]  /*0d80*/  IADD3 R25, R21, 0x4, RZ ;  /* 0x0000000415197810 */ /* 0x000fc60007ffe0ff */
[----:B------:R-:W-:Y:S01]  /*0d90*/  IMAD R26, R9, c[0x0][0xeb8], R26 ;  /* 0x0003ae00091a7a24 */ /* 0x000fe200078e021a */
[----:B------:R-:W-:Y:S01]  /*0da0*/  ISETP.GT.U32.AND P0, PT, R25, R2, PT ;  /* 0x000000021900720c */ /* 0x000fe20003f04070 */
[C---:B------:R-:W-:Y:S02]  /*0db0*/  IMAD R9, R3.reuse, c[0x0][0xecc], R16 ;  /* 0x0003b30003097a24 */ /* 0x040fe400078e0210 */
[----:B------:R-:W-:Y:S02]  /*0dc0*/  IMAD R17, R3, c[0x0][0xecc], R26 ;  /* 0x0003b30003117a24 */ /* 0x000fe400078e021a */
[----:B------:R-:W-:-:S04]  /*0dd0*/  IMAD.WIDE.U32 R8, R9, R0, c[0x0][0x160] ;  /* 0x0000580009087625 */ /* 0x000fc800078e0000 */
[----:B------:R-:W-:Y:S01]  /*0de0*/  IMAD.WIDE.U32 R16, R17, R0, c[0x0][0x160] ;  /* 0x0000580011107625 */ /* 0x000fe200078e0000 */
[----:B---3--:R0:W-:Y:S04]  /*0df0*/  STG.E [R8.64], R4 ;  /* 0x0000000408007986 */ /* 0x0081e8000c101904 */
[----:B------:R0:W-:Y:S04]  /*0e00*/  STG.E [R10.64], R5 ;  /* 0x000000050a007986 */ /* 0x0001e8000c101904 */
[----:B------:R0:W-:Y:S04]  /*0e10*/  STG.E [R14.64], R6 ;  /* 0x000000060e007986 */ /* 0x0001e8000c101904 */
[----:B------:R0:W-:Y:S01]  /*0e20*/  STG.E [R16.64], R7 ;  /* 0x0000000710007986 */ /* 0x0001e2000c101904 */
[----:B------:R-:W-:Y:S05]  /*0e30*/  @!P0 BRA `(.L_x_209) ;  /* 0xfffff39000008947 */ /* 0x000fea000383ffff */
.L_x_208:
[----:B0-----:R-:W-:Y:S05]  /*0e40*/  BSYNC B0 ;  /* 0x0000000000007941 */ /* 0x001fea0003800000 */
.L_x_207:
        /* <DEDUP_REMOVED lines=28> */
[----:B------:R-:W-:Y:S02]  /*1010*/  LOP3.LUT R16, RZ, R7, RZ, 0x33, !PT ;  /* 0x00000007ff107212 */ /* 0x000fe400078e33ff */
[----:B----4-:R-:W-:-:S03]  /*1020*/  IADD3 R4, R19, 0xffffffe, RZ ;  /* 0x0ffffffe13047810 */ /* 0x010fc60007ffe0ff */
[----:B------:R1:W4:Y:S01]  /*1030*/  F2I.FTZ.U32.TRUNC.NTZ R15, R14 ;  /* 0x0000000e000f7305 */ /* 0x000322000021f000 */
[----:B------:R-:W-:Y:S01]  /*1040*/  IADD3 R19, RZ, -R7, RZ ;  /* 0x80000007ff137210 */ /* 0x000fe20007ffe0ff */
[----:B0-----:R-:W-:Y:S02]  /*1050*/  IMAD.MOV.U32 R10, RZ, RZ, RZ ;  /* 0x000000ffff0a7224 */ /* 0x001fe400078e00ff */
[----:B-----5:R-:W-:-:S04]  /*1060*/  IMAD R9, R9, R11, RZ ;  /* 0x0000000b09097224 */ /* 0x020fc800078e02ff */
[----:B------:R0:W5:Y:S01]  /*1070*/  F2I.FTZ.U32.TRUNC.NTZ R5, R4 ;  /* 0x0000000400057305 */ /* 0x000162000021f000 */
[----:B-1----:R-:W-:Y:S01]  /*1080*/  HFMA2.MMA R14, -RZ, RZ, 0, 0 ;  /* 0x00000000ff0e7435 */ /* 0x002fe200000001ff */
[----:B------:R-:W-:-:S04]  /*1090*/  IMAD.HI.U32 R10, R11, R9, R10 ;  /* 0x000000090b0a7227 */ /* 0x000fc800078e000a */
[----:B----4-:R-:W-:Y:S02]  /*10a0*/  IMAD R19, R19, R15, RZ ;  /* 0x0000000f13137224 */ /* 0x010fe400078e02ff */
[----:B0-----:R-:W-:-:S03]  /*10b0*/  IMAD.MOV.U32 R4, RZ, RZ, RZ ;  /* 0x000000ffff047224 */ /* 0x001fc600078e00ff */
[----:B------:R-:W-:Y:S01]  /*10c0*/  IMAD.HI.U32 R9, R15, R19, R14 ;  /* 0x000000130f097227 */ /* 0x000fe200078e000e */
[----:B------:R-:W-:Y:S02]  /*10d0*/  LOP3.LUT R15, RZ, R6, RZ, 0x33, !PT ;  /* 0x00000006ff0f7212 */ /* 0x000fe400078e33ff */
[----:B------:R-:W-:Y:S01]  /*10e0*/  LOP3.LUT R14, RZ, R8, RZ, 0x33, !PT ;  /* 0x00000008ff0e7212 */ /* 0x000fe200078e33ff */
[----:B-----5:R-:W-:Y:S02]  /*10f0*/  IMAD R11, R23, R5, RZ ;  /* 0x00000005170b7224 */ /* 0x020fe400078e02ff */
[----:B------:R-:W-:Y:S02]  /*1100*/  IMAD.MOV.U32 R19, RZ, RZ, R21 ;  /* 0x000000ffff137224 */ /* 0x000fe400078e0015 */
[----:B------:R-:W-:-:S04]  /*1110*/  IMAD.HI.U32 R11, R5, R11, R4 ;  /* 0x0000000b050b7227 */ /* 0x000fc800078e0004 */
.L_x_212:
[----:B0--3--:R-:W-:-:S05]  /*1120*/  IMAD.WIDE.U32 R4, R19, 0x4, R12 ;  /* 0x0000000413047825 */ /* 0x009fca00078e000c */
[----:B------:R0:W3:Y:S01]  /*1130*/  LDG.E R23, [R4.64] ;  /* 0x0000000404177981 */ /* 0x0000e2000c1e1900 */
        /* <DEDUP_REMOVED lines=12> */
[----:B0-----:R-:W-:Y:S02]  /*1200*/  IMAD.MOV R4, RZ, RZ, -R25 ;  /* 0x000000ffff047224 */ /* 0x001fe400078e0a19 */
        /* <DEDUP_REMOVED lines=21> */
[----:B------:R-:W-:-:S04]  /*1360*/  IMAD R25, R7, R24, R20 ;  /* 0x0000001807197224 */ /* 0x000fc800078e0214 */
[----:B------:R-:W-:Y:S02]  /*1370*/  IMAD.MOV R20, RZ, RZ, -R4 ;  /* 0x000000ffff147224 */ /* 0x000fe400078e0a04 */
[----:B------:R-:W-:Y:S02]  /*1380*/  IMAD R22, R25, c[0x0][0xec0], R22 ;  /* 0x0003b00019167a24 */ /* 0x000fe400078e0216 */
[----:B------:R-:W-:-:S04]  /*1390*/  IMAD R5, R8, R20, R5 ;  /* 0x0000001408057224 */ /* 0x000fc800078e0205 */
[----:B------:R-:W-:-:S04]  /*13a0*/  IMAD R5, R5, c[0x0][0xebc], R22 ;  /* 0x0003af0005057a24 */ /* 0x000fc800078e0216 */
[----:B------:R-:W-:-:S04]  /*13b0*/  IMAD R4, R4, c[0x0][0xeb8], R5 ;  /* 0x0003ae0004047a24 */ /* 0x000fc800078e0205 */
[----:B--2---:R-:W-:-:S04]  /*13c0*/  IMAD R5, R3, c[0x0][0xecc], R4 ;  /* 0x0003b30003057a24 */ /* 0x004fc800078e0204 */
[----:B------:R-:W-:-:S05]  /*13d0*/  IMAD.WIDE.U32 R4, R5, R0, c[0x0][0x160] ;  /* 0x0000580005047625 */ /* 0x000fca00078e0000 */
[----:B---3--:R0:W-:Y:S01]  /*13e0*/  STG.E [R4.64], R23 ;  /* 0x0000001704007986 */ /* 0x0081e2000c101904 */
[----:B------:R-:W-:Y:S05]  /*13f0*/  @P3 BRA `(.L_x_212) ;  /* 0xfffffd2000003947 */ /* 0x000fea000383ffff */
.L_x_211:
[----:B------:R-:W-:Y:S05]  /*1400*/  BSYNC B0 ;  /* 0x0000000000007941 */ /* 0x000fea0003800000 */
.L_x_210:
[----:B0-----:R-:W-:-:S04]  /*1410*/  LOP3.LUT R5, RZ, R21, RZ, 0x33, !PT ;  /* 0x00000015ff057212 */ /* 0x001fc800078e33ff */
[----:B------:R-:W-:-:S04]  /*1420*/  IADD3 R5, R2, R5, RZ ;  /* 0x0000000502057210 */ /* 0x000fc80007ffe0ff */
[----:B------:R-:W-:-:S13]  /*1430*/  ISETP.GE.U32.AND P0, PT, R5, 0x3, PT ;  /* 0x000000030500780c */ /* 0x000fda0003f06070 */
[----:B------:R-:W-:Y:S05]  /*1440*/  @!P0 EXIT ;  /* 0x000000000000894d */ /* 0x000fea0003800000 */
[----:B------:R-:W-:-:S05]  /*1450*/  IMAD.MOV.U32 R7, RZ, RZ, c[0x0][0xec8] ;  /* 0x0003b200ff077624 */ /* 0x000fca00078e00ff */
[----:B------:R-:W-:-:S04]  /*1460*/  ISETP.NE.AND P0, PT, R7, 0x3, PT ;  /* 0x000000030700780c */ /* 0x000fc80003f05270 */
[C---:B-1----:R-:W-:Y:S02]  /*1470*/  SEL R5, R18.reuse, c[0x0][0xeb4], !P0 ;  /* 0x0003ad0012057a07 */ /* 0x042fe40004000000 */
[C---:B------:R-:W-:Y:S02]  /*1480*/  ISETP.NE.AND P0, PT, R7.reuse, 0x2, PT ;  /* 0x000000020700780c */ /* 0x040fe40003f05270 */
[----:B------:R-:W0:Y:S01]  /*1490*/  I2F.U32.RP R4, R5 ;  /* 0x0000000500047306 */ /* 0x000e220000209000 */
[----:B------:R-:W-:Y:S01]  /*14a0*/  IMAD.MOV R17, RZ, RZ, -R5 ;  /* 0x000000ffff117224 */ /* 0x000fe200078e0a05 */
[----:B------:R-:W-:Y:S02]  /*14b0*/  SEL R6, R18, c[0x0][0xeb0], !P0 ;  /* 0x0003ac0012067a07 */ /* 0x000fe40004000000 */
[----:B------:R-:W-:Y:S02]  /*14c0*/  ISETP.NE.AND P0, PT, R7, 0x1, PT ;  /* 0x000000010700780c */ /* 0x000fe40003f05270 */
[----:B------:R-:W-:-:S02]  /*14d0*/  IADD3 R21, RZ, -R6, RZ ;  /* 0x80000006ff157210 */ /* 0x000fc40007ffe0ff */
[----:B------:R-:W-:Y:S01]  /*14e0*/  SEL R7, R18, c[0x0][0xeac], !P0 ;  /* 0x0003ab0012077a07 */ /* 0x000fe20004000000 */
[----:B------:R-:W-:Y:S01]  /*14f0*/  I2F.U32.RP R16, R6 ;  /* 0x0000000600107306 */ /* 0x000fe20000209000 */
[----:B------:R-:W-:Y:S02]  /*1500*/  ISETP.NE.U32.AND P0, PT, R5, RZ, PT ;  /* 0x000000ff0500720c */ /* 0x000fe40003f05070 */
[----:B------:R-:W-:Y:S02]  /*1510*/  ISETP.NE.U32.AND P1, PT, R6, RZ, PT ;  /* 0x000000ff0600720c */ /* 0x000fe40003f25070 */
        /* <DEDUP_REMOVED lines=12> */
[----:B0-----:R-:W-:Y:S02]  /*15e0*/  IMAD.MOV.U32 R8, RZ, RZ, RZ ;  /* 0x000000ffff087224 */ /* 0x001fe400078e00ff */
[----:B-----5:R-:W-:-:S05]  /*15f0*/  IMAD R17, R17, R9, RZ ;  /* 0x0000000911117224 */ /* 0x020fca00078e02ff */
[----:B------:R0:W5:Y:S01]  /*1600*/  F2I.FTZ.U32.TRUNC.NTZ R15, R14 ;  /* 0x0000000e000f7305 */ /* 0x000162000021f000 */
[----:B-1----:R-:W-:Y:S02]  /*1610*/  IMAD.MOV.U32 R10, RZ, RZ, RZ ;  /* 0x000000ffff0a7224 */ /* 0x002fe400078e00ff */
[----:B------:R-:W-:Y:S01]  /*1620*/  IMAD.HI.U32 R8, R9, R17, R8 ;  /* 0x0000001109087227 */ /* 0x000fe200078e0008 */
[----:B------:R-:W-:Y:S02]  /*1630*/  MOV R17, R4 ;  /* 0x0000000400117202 */ /* 0x000fe40000000f00 */
[----:B------:R-:W-:-:S03]  /*1640*/  LOP3.LUT R4, RZ, R7, RZ, 0x33, !PT ;  /* 0x00000007ff047212 */ /* 0x000fc600078e33ff */
[----:B----4-:R-:W-:Y:S02]  /*1650*/  IMAD R17, R17, R11, RZ ;  /* 0x0000000b11117224 */ /* 0x010fe400078e02ff */
[----:B0-----:R-:W-:Y:S02]  /*1660*/  IMAD.MOV.U32 R14, RZ, RZ, RZ ;  /* 0x000000ffff0e7224 */ /* 0x001fe400078e00ff */
[----:B------:R-:W-:Y:S01]  /*1670*/  IMAD.HI.U32 R10, R11, R17, R10 ;  /* 0x000000110b0a7227 */ /* 0x000fe200078e000a */
[----:B------:R-:W-:-:S03]  /*1680*/  LOP3.LUT R11, RZ, R5, RZ, 0x33, !PT ;  /* 0x00000005ff0b7212 */ /* 0x000fc600078e33ff */
[----:B-----5:R-:W-:-:S04]  /*1690*/  IMAD R9, R21, R15, RZ ;  /* 0x0000000f15097224 */ /* 0x020fc800078e02ff */
[----:B------:R-:W-:-:S04]  /*16a0*/  IMAD.HI.U32 R9, R15, R9, R14 ;  /* 0x000000090f097227 */ /* 0x000fc800078e000e */
.L_x_213:
[----:B0--3--:R-:W-:-:S05]  /*16b0*/  IMAD.WIDE.U32 R14, R19, 0x4, R12 ;  /* 0x00000004130e7825 */ /* 0x009fca00078e000c */
[----:B------:R0:W3:Y:S01]  /*16c0*/  LDG.E R23, [R14.64] ;  /* 0x000000040e177981 */ /* 0x0000e2000c1e1900 */
        /* <DEDUP_REMOVED lines=25> */
[----:B------:R-:W-:Y:S01]  /*1860*/  @P3 IMAD.IADD R14, R14, 0x1, -R7 ;  /* 0x000000010e0e3824 */ /* 0x000fe200078e0a07 */
[----:B------:R-:W-:-:S04]  /*1870*/  @P3 IADD3 R21, R21, 0x1, RZ ;  /* 0x0000000115153810 */ /* 0x000fc80007ffe0ff */
[----:B------:R-:W-:Y:S02]  /*1880*/  ISETP.GE.U32.AND P4, PT, R14, R7, PT ;  /* 0x000000070e00720c */ /* 0x000fe40003f86070 */
[----:B------:R-:W-:-:S05]  /*1890*/  IADD3 R14, -R17, RZ, RZ ;  /* 0x000000ff110e7210 */ /* 0x000fca0007ffe1ff */
[----:B------:R-:W-:-:S04]  /*18a0*/  IMAD R14, R5, R14, R19 ;  /* 0x0000000e050e7224 */ /* 0x000fc800078e0213 */
[----:B------:R-:W-:Y:S02]  /*18b0*/  IMAD R14, R14, c[0x0][0xec4], RZ ;  /* 0x0003b1000e0e7a24 */ /* 0x000fe400078e02ff */
[----:B------:R-:W-:Y:S02]  /*18c0*/  @P4 IADD3 R21, R21, 0x1, RZ ;  /* 0x0000000115154810 */ /* 0x000fe40007ffe0ff */
[----:B------:R-:W-:Y:S02]  /*18d0*/  IMAD R14, R15, c[0x0][0xec0], R14 ;  /* 0x0003b0000f0e7a24 */ /* 0x000fe400078e020e */
[----:B------:R-:W-:-:S05]  /*18e0*/  SEL R21, R4, R21, !P2 ;  /* 0x0000001504157207 */ /* 0x000fca0005000000 */
[----:B------:R-:W-:-:S04]  /*18f0*/  IMAD.MOV R17, RZ, RZ, -R21 ;  /* 0x000000ffff117224 */ /* 0x000fc800078e0a15 */
        /* <DEDUP_REMOVED lines=91> */
[----:B------:R-:W-:-:S04]  /*1eb0*/  IMAD.WIDE.U32 R14, R15, R0, c[0x0][0x160] ;  /* 0x000058000f0e7625 */ /* 0x000fc800078e0000 */
[----:B------:R-:W-:Y:S01]  /*1ec0*/  IMAD.HI.U32 R22, R8, R20, RZ ;  /* 0x0000001408167227 */ /* 0x000fe200078e00ff */
[----:B--2---:R0:W-:Y:S04]  /*1ed0*/  STG.E [R14.64], R23 ;  /* 0x000000170e007986 */ /* 0x0041e8000c101904 */
[----:B------:R1:W2:Y:S01]  /*1ee0*/  LDG.E R17, [R16.64] ;  /* 0x0000000410117981 */ /* 0x0002a2000c1e1900 */
[----:B------:R-:W-:Y:S02]  /*1ef0*/  IADD3 R24, -R22, RZ, RZ ;  /* 0x000000ff16187210 */ /* 0x000fe40007ffe1ff */
[----:B------:R-:W-:-:S03]  /*1f00*/  IADD3 R19, R19, 0x4, RZ ;  /* 0x0000000413137810 */ /* 0x000fc60007ffe0ff */
        /* <DEDUP_REMOVED lines=18> */
[----:B-1----:R-:W-:-:S05]  /*2030*/  IADD3 R16, -R15, RZ, RZ ;  /* 0x000000ff0f107210 */ /* 0x002fca0007ffe1ff */
[----:B------:R-:W-:-:S05]  /*2040*/  IMAD R16, R7, R16, R14 ;  /* 0x0000001007107224 */ /* 0x000fca00078e020e */
[----:B------:R-:W-:-:S13]  /*2050*/  ISETP.GE.U32.AND P3, PT, R16, R7, PT ;  /* 0x000000071000720c */ /* 0x000fda0003f66070 */
[----:B------:R-:W-:Y:S01]  /*2060*/  @P3 IMAD.IADD R16, R16, 0x1, -R7 ;  /* 0x0000000110103824 */ /* 0x000fe200078e0a07 */
[----:B------:R-:W-:Y:S02]  /*2070*/  @P3 IADD3 R15, R15, 0x1, RZ ;  /* 0x000000010f0f3810 */ /* 0x000fe40007ffe0ff */
[----:B------:R-:W-:Y:S02]  /*2080*/  ISETP.GE.U32.AND P3, PT, R19, R2, PT ;  /* 0x000000021300720c */ /* 0x000fe40003f66070 */
        /* <DEDUP_REMOVED lines=17> */
.L_x_214:
        /* <DEDUP_REMOVED lines=14> */
.L_x_999:


//--------------------- .text._ZN2at6native40_GLOBAL__N__2351210d_8_Shape_cu_49f7391c30CatArrayBatchedCopy_vectorizedINS1_10OpaqueTypeILj4EEEjLi4ELi64ELi64ELi16ELi4EEEvPcNS1_25CatArrInputTensorMetadataIT_T0_XT2_EXT3_EEENS1_16TensorSizeStrideIS8_Lj4EEEiS8_ --------------------------
	.section	.text._ZN2at6native40_GLOBAL__N__2351210d_8_Shape_cu_49f7391c30CatArrayBatchedCopy_vectorizedINS1_10OpaqueTypeILj4EEEjLi4ELi64ELi64ELi16ELi4EEEvPcNS1_25CatArrInputTensorMetadataIT_T0_XT2_EXT3_EEENS1_16TensorSizeStrideIS8_Lj4EEEiS8_,"ax",@progbits
	.sectioninfo	@"SHI_REGISTERS=26"
	.align	128
.text._ZN2at6native40_GLOBAL__N__2351210d_8_Shape_cu_49f7391c30CatArrayBatchedCopy_vectorizedINS1_10OpaqueTypeILj4EEEjLi4ELi64ELi64ELi16ELi4EEEvPcNS1_25CatArrInputTensorMetadataIT_T0_XT2_EXT3_EEENS1_16TensorSizeStrideIS8_Lj4EEEiS8_:
        .type           _ZN2at6native40_GLOBAL__N__2351210d_8_Shape_cu_49f7391c30CatArrayBatchedCopy_vectorizedINS1_10OpaqueTypeILj4EEEjLi4ELi64ELi64ELi16ELi4EEEvPcNS1_25CatArrInputTensorMetadataIT_T0_XT2_EXT3_EEENS1_16TensorSizeStrideIS8_Lj4EEEiS8_,@function
        .size           _ZN2at6native40_GLOBAL__N__2351210d_8_Shape_cu_49f7391c30CatArrayBatchedCopy_vectorizedINS1_10OpaqueTypeILj4EEEjLi4ELi64ELi64ELi16ELi4EEEvPcNS1_25CatArrInputTensorMetadataIT_T0_XT2_EXT3_EEENS1_16TensorSizeStrideIS8_Lj4EEEiS8_,(.L_x_1000 - _ZN2at6native40_GLOBAL__N__2351210d_8_Shape_cu_49f7391c30CatArrayBatchedCopy_vectorizedINS1_10OpaqueTypeILj4EEEjLi4ELi64ELi64ELi16ELi4EEEvPcNS1_25CatArrInputTensorMetadataIT_T0_XT2_EXT3_EEENS1_16TensorSizeStrideIS8_Lj4EEEiS8_)
        .other          _ZN2at6native40_GLOBAL__N__2351210d_8_Shape_cu_49f7391c30CatArrayBatchedCopy_vectorizedINS1_10OpaqueTypeILj4EEEjLi4ELi64ELi64ELi16ELi4EEEvPcNS1_25CatArrInputTensorMetadataIT_T0_XT2_EXT3_EEENS1_16TensorSizeStrideIS8_Lj4EEEiS8_,@"STO_CUDA_ENTRY STV_DEFAULT"
_ZN2at6native40_GLOBAL__N__2351210d_8_Shape_cu_49f7391c30CatArrayBatchedCopy_vectorizedINS1_10OpaqueTypeILj4EEEjLi4ELi64ELi64ELi16ELi4EEEvPcNS1_25CatArrInputTensorMetadataIT_T0_XT2_EXT3_EEENS1_16TensorSizeStrideIS8_Lj4EEEiS8_:
        /* <DEDUP_REMOVED lines=22> */
[----:B------:R-:W-:Y:S01]  /*0160*/  I2F.U32.RP R8, R10 ;  /* 0x0000000a00087306 */ /* 0x000fe20000209000 */
[----:B------:R-:W-:Y:S02]  /*0170*/  IADD3 R13, RZ, -R10, RZ ;  /* 0x8000000aff0d7210 */ /* 0x000fe40007ffe0ff */
[----:B------:R-:W-:Y:S02]  /*0180*/  SEL R11, R3, c[0x0][0xeb0], !P0 ;  /* 0x0003ac00030b7a07 */ /* 0x000fe40004000000 */
[----:B------:R-:W-:Y:S02]  /*0190*/  ISETP.NE.AND P0, PT, R4, 0x1, PT ;  /* 0x000000010400780c */ /* 0x000fe40003f05270 */
[----:B------:R-:W-:Y:S01]  /*01a0*/  ISETP.NE.U32.AND P1, PT, R11, RZ, PT ;  /* 0x000000ff0b00720c */ /* 0x000fe20003f25070 */
[----:B------:R-:W0:Y:S01]  /*01b0*/  I2F.U32.RP R9, R11 ;  /* 0x0000000b00097306 */ /* 0x000e220000209000 */
[----:B------:R-:W-:-:S02]  /*01c0*/  SEL R12, R3, c[0x0][0xeac], !P0 ;  /* 0x0003ab00030c7a07 */ /* 0x000fc40004000000 */
[----:B------:R-:W-:Y:S02]  /*01d0*/  ISETP.NE.U32.AND P0, PT, R10, RZ, PT ;  /* 0x000000ff0a00720c */ /* 0x000fe40003f05070 */
[----:B------:R-:W-:Y:S01]  /*01e0*/  ISETP.NE.U32.AND P2, PT, R12, RZ, PT ;  /* 0x000000ff0c00720c */ /* 0x000fe20003f45070 */
[----:B------:R-:W-:Y:S01]  /*01f0*/  IMAD.MOV R19, RZ, RZ, -R12 ;  /* 0x000000ffff137224 */ /* 0x000fe200078e0a0c */
[----:B------:R-:W-:Y:S01]  /*0200*/  LOP3.LUT R20, RZ, R11, RZ, 0x33, !PT ;  /* 0x0000000bff147212 */ /* 0x000fe200078e33ff */
[----:B------:R-:W1:Y:S01]  /*0210*/  I2F.U32.RP R3, R12 ;  /* 0x0000000c00037306 */ /* 0x000e620000209000 */
[----:B------:R-:W-:-:S07]  /*0220*/  LOP3.LUT R16, RZ, R12, RZ, 0x33, !PT ;  /* 0x0000000cff107212 */ /* 0x000fce00078e33ff */
[----:B0-----:R-:W0:Y:S08]  /*0230*/  MUFU.RCP R9, R9 ;  /* 0x0000000900097308 */ /* 0x001e300000001000 */
[----:B------:R-:W2:Y:S08]  /*0240*/  MUFU.RCP R8, R8 ;  /* 0x0000000800087308 */ /* 0x000eb00000001000 */
[----:B-1----:R-:W1:Y:S01]  /*0250*/  MUFU.RCP R3, R3 ;  /* 0x0000000300037308 */ /* 0x002e620000001000 */
[----:B0-----:R-:W-:Y:S01]  /*0260*/  IADD3 R14, R9, 0xffffffe, RZ ;  /* 0x0ffffffe090e7810 */ /* 0x001fe20007ffe0ff */
[----:B------:R-:W-:-:S06]  /*0270*/  IMAD.MOV R9, RZ, RZ, -R11 ;  /* 0x000000ffff097224 */ /* 0x000fcc00078e0a0b */
[----:B------:R0:W3:Y:S01]  /*0280*/  F2I.FTZ.U32.TRUNC.NTZ R15, R14 ;  /* 0x0000000e000f7305 */ /* 0x0000e2000021f000 */
[----:B--2---:R-:W-:Y:S02]  /*0290*/  IADD3 R4, R8, 0xffffffe, RZ ;  /* 0x0ffffffe08047810 */ /* 0x004fe40007ffe0ff */
[----:B-1----:R-:W-:-:S05]  /*02a0*/  IADD3 R6, R3, 0xffffffe, RZ ;  /* 0x0ffffffe03067810 */ /* 0x002fca0007ffe0ff */
[----:B------:R1:W2:Y:S01]  /*02b0*/  F2I.FTZ.U32.TRUNC.NTZ R5, R4 ;  /* 0x0000000400057305 */ /* 0x0002a2000021f000 */
[----:B------:R-:W4:Y:S01]  /*02c0*/  LDC.64 R2, c[0x0][R2+0x168] ;  /* 0x00005a0002027b82 */ /* 0x000f220000000a00 */
[----:B0-----:R-:W-:Y:S02]  /*02d0*/  IMAD.MOV.U32 R14, RZ, RZ, RZ ;  /* 0x000000ffff0e7224 */ /* 0x001fe400078e00ff */
[----:B---3--:R-:W-:-:S04]  /*02e0*/  IMAD R9, R9, R15, RZ ;  /* 0x0000000f09097224 */ /* 0x008fc800078e02ff */
[----:B------:R0:W3:Y:S01]  /*02f0*/  F2I.FTZ.U32.TRUNC.NTZ R7, R6 ;  /* 0x0000000600077305 */ /* 0x0000e2000021f000 */
[----:B-1----:R-:W-:Y:S01]  /*0300*/  HFMA2.MMA R4, -RZ, RZ, 0, 0 ;  /* 0x00000000ff047435 */ /* 0x002fe200000001ff */
[----:B------:R-:W-:-:S04]  /*0310*/  IMAD.HI.U32 R14, R15, R9, R14 ;  /* 0x000000090f0e7227 */ /* 0x000fc800078e000e */
[----:B--2---:R-:W-:Y:S02]  /*0320*/  IMAD R13, R13, R5, RZ ;  /* 0x000000050d0d7224 */ /* 0x004fe400078e02ff */
[----:B0-----:R-:W-:-:S03]  /*0330*/  IMAD.MOV.U32 R6, RZ, RZ, RZ ;  /* 0x000000ffff067224 */ /* 0x001fc600078e00ff */
[----:B------:R-:W-:-:S04]  /*0340*/  IMAD.HI.U32 R13, R5, R13, R4 ;  /* 0x0000000d050d7227 */ /* 0x000fc800078e0004 */
[----:B---3--:R-:W-:Y:S01]  /*0350*/  IMAD R15, R19, R7, RZ ;  /* 0x00000007130f7224 */ /* 0x008fe200078e02ff */
[----:B------:R-:W-:-:S03]  /*0360*/  LOP3.LUT R19, RZ, R10, RZ, 0x33, !PT ;  /* 0x0000000aff137212 */ /* 0x000fc600078e33ff */
[----:B----4-:R-:W-:-:S04]  /*0370*/  IMAD.HI.U32 R15, R7, R15, R6 ;  /* 0x0000000f070f7227 */ /* 0x010fc800078e0006 */
.L_x_215:
        /* <DEDUP_REMOVED lines=39> */
[----:B------:R-:W-:-:S04]  /*05f0*/  LEA.HI R23, P3, R18, R23, RZ, 0x1e ;  /* 0x0000001712177211 */ /* 0x000fc8000787f0ff */
        /* <DEDUP_REMOVED lines=9> */
.L_x_216:
        /* <DEDUP_REMOVED lines=15> */
.L_x_1000:


//--------------------- .text._ZN2at6native40_GLOBAL__N__2351210d_8_Shape_cu_49f7391c19CatArrayBatchedCopyINS1_10OpaqueTypeILj4EEEjLi3ELi64ELi64EEEvPT_NS1_25CatArrInputTensorMetadataIS5_T0_XT2_EXT3_EEENS1_16TensorSizeStrideIS8_Lj4EEEiS8_ --------------------------
	.section	.text._ZN2at6native40_GLOBAL__N__2351210d_8_Shape_cu_49f7391c19CatArrayBatchedCopyINS1_10OpaqueTypeILj4EEEjLi3ELi64ELi64EEEvPT_NS1_25CatArrInputTensorMetadataIS5_T0_XT2_EXT3_EEENS1_16TensorSizeStrideIS8_Lj4EEEiS8_,"ax",@progbits
	.sectioninfo	@"SHI_REGISTERS=30"
	.align	128
.text._ZN2at6native40_GLOBAL__N__2351210d_8_Shape_cu_49f7391c19CatArrayBatchedCopyINS1_10OpaqueTypeILj4EEEjLi3ELi64ELi64EEEvPT_NS1_25CatArrInputTensorMetadataIS5_T0_XT2_EXT3_EEENS1_16TensorSizeStrideIS8_Lj4EEEiS8_:
        .type           _ZN2at6native40_GLOBAL__N__2351210d_8_Shape_cu_49f7391c19CatArrayBatchedCopyINS1_10OpaqueTypeILj4EEEjLi3ELi64ELi64EEEvPT_NS1_25CatArrInputTensorMetadataIS5_T0_XT2_EXT3_EEENS1_16TensorSizeStrideIS8_Lj4EEEiS8_,@function
        .size           _ZN2at6native40_GLOBAL__N__2351210d_8_Shape_cu_49f7391c19CatArrayBatchedCopyINS1_10OpaqueTypeILj4EEEjLi3ELi64ELi64EEEvPT_NS1_25CatArrInputTensorMetadataIS5_T0_XT2_EXT3_EEENS1_16TensorSizeStrideIS8_Lj4EEEiS8_,(.L_x_1001 - _ZN2at6native40_GLOBAL__N__2351210d_8_Shape_cu_49f7391c19CatArrayBatchedCopyINS1_10OpaqueTypeILj4EEEjLi3ELi64ELi64EEEvPT_NS1_25CatArrInputTensorMetadataIS5_T0_XT2_EXT3_EEENS1_16TensorSizeStrideIS8_Lj4EEEiS8_)
        .other          _ZN2at6native40_GLOBAL__N__2351210d_8_Shape_cu_49f7391c19CatArrayBatchedCopyINS1_10OpaqueTypeILj4EEEjLi3ELi64ELi64EEEvPT_NS1_25CatArrInputTensorMetadataIS5_T0_XT2_EXT3_EEENS1_16TensorSizeStrideIS8_Lj4EEEiS8_,@"STO_CUDA_ENTRY STV_DEFAULT"
_ZN2at6native40_GLOBAL__N__2351210d_8_Shape_cu_49f7391c19CatArrayBatchedCopyINS1_10OpaqueTypeILj4EEEjLi3ELi64ELi64EEEvPT_NS1_25CatArrInputTensorMetadataIS5_T0_XT2_EXT3_EEENS1_16TensorSizeStrideIS8_Lj4EEEiS8_:
        /* <DEDUP_REMOVED lines=32> */
[----:B0-----:R-:W-:-:S02]  /*0200*/  IADD3 R4, R0, 0xffffffe, RZ ;  /* 0x0ffffffe00047810 */ /* 0x001fc40007ffe0ff */
[----:B------:R-:W-:-:S05]  /*0210*/  LOP3.LUT R0, RZ, R14, RZ, 0x33, !PT ;  /* 0x0000000eff007212 */ /* 0x000fca00078e33ff */
[----:B------:R0:W2:Y:S01]  /*0220*/  F2I.FTZ.U32.TRUNC.NTZ R5, R4 ;  /* 0x0000000400057305 */ /* 0x0000a2000021f000 */
[----:B-1----:R-:W-:-:S07]  /*0230*/  IADD3 R6, R8, 0xffffffe, RZ ;  /* 0x0ffffffe08067810 */ /* 0x002fce0007ffe0ff */
[----:B------:R1:W5:Y:S01]  /*0240*/  F2I.FTZ.U32.TRUNC.NTZ R7, R6 ;  /* 0x0000000600077305 */ /* 0x000362000021f000 */
[----:B0-----:R-:W-:Y:S02]  /*0250*/  IMAD.MOV.U32 R4, RZ, RZ, RZ ;  /* 0x000000ffff047224 */ /* 0x001fe400078e00ff */
[----:B--2---:R-:W-:Y:S01]  /*0260*/  IMAD R9, R9, R5, RZ ;  /* 0x0000000509097224 */ /* 0x004fe200078e02ff */
[----:B-1----:R-:W-:-:S03]  /*0270*/  HFMA2.MMA R6, -RZ, RZ, 0, 0 ;  /* 0x00000000ff067435 */ /* 0x002fc600000001ff */
[----:B------:R-:W-:-:S04]  /*0280*/  IMAD.HI.U32 R5, R5, R9, R4 ;  /* 0x0000000905057227 */ /* 0x000fc800078e0004 */
[----:B-----5:R-:W-:-:S04]  /*0290*/  IMAD R11, R11, R7, RZ ;  /* 0x000000070b0b7224 */ /* 0x020fc800078e02ff */
[----:B------:R-:W-:Y:S01]  /*02a0*/  IMAD.HI.U32 R4, R7, R11, R6 ;  /* 0x0000000b07047227 */ /* 0x000fe200078e0006 */
[----:B------:R-:W-:-:S03]  /*02b0*/  LOP3.LUT R6, RZ, R15, RZ, 0x33, !PT ;  /* 0x0000000fff067212 */ /* 0x000fc600078e33ff */
.L_x_218:
[----:B0---4-:R-:W-:-:S05]  /*02c0*/  IMAD.WIDE.U32 R8, R16, 0x4, R2 ;  /* 0x0000000410087825 */ /* 0x011fca00078e0002 */
        /* <DEDUP_REMOVED lines=11> */
[----:B0-----:R-:W-:Y:S01]  /*0380*/  IMAD.MOV R8, RZ, RZ, -R11 ;  /* 0x000000ffff087224 */ /* 0x001fe200078e0a0b */
        /* <DEDUP_REMOVED lines=15> */
[----:B------:R-:W-:Y:S02]  /*0480*/  IMAD R16, R11, c[0x0][0x0], R16 ;  /* 0x000000000b107a24 */ /* 0x000fe400078e0210 */
[----:B---3--:R-:W-:-:S03]  /*0490*/  IMAD R9, R17, c[0x0][0xecc], R8 ;  /* 0x0003b30011097a24 */ /* 0x008fc600078e0208 */
[----:B------:R-:W-:Y:S01]  /*04a0*/  ISETP.GE.U32.AND P0, PT, R16, R21, PT ;  /* 0x000000151000720c */ /* 0x000fe20003f06070 */
[----:B------:R-:W-:-:S05]  /*04b0*/  IMAD.WIDE.U32 R8, R9, R18, c[0x0][0x160] ;  /* 0x0000580009087625 */ /* 0x000fca00078e0012 */
[----:B--2---:R0:W-:Y:S07]  /*04c0*/  STG.E [R8.64], R7 ;  /* 0x0000000708007986 */ /* 0x0041ee000c101904 */
[----:B------:R-:W-:Y:S05]  /*04d0*/  @!P0 BRA `(.L_x_218) ;  /* 0xfffffde000008947 */ /* 0x000fea000383ffff */
[----:B------:R-:W-:Y:S05]  /*04e0*/  EXIT ;  /* 0x000000000000794d */ /* 0x000fea0003800000 */
.L_x_217:
[----:B--2---:R-:W0:Y:S01]  /*04f0*/  LDC R0, c[0x0][R6+0x6b0] ;  /* 0x0001ac0006007b82 */ /* 0x004e220000000800 */
[----:B------:R-:W1:Y:S01]  /*0500*/  I2F.U32.RP R9, R15 ;  /* 0x0000000f00097306 */ /* 0x000e620000209000 */
[----:B------:R-:W-:Y:S01]  /*0510*/  IMAD.MOV R23, RZ, RZ, -R15 ;  /* 0x000000ffff177224 */ /* 0x000fe200078e0a0f */
[----:B------:R-:W-:-:S02]  /*0520*/  IADD3 R25, RZ, -R14, RZ ;  /* 0x8000000eff197210 */ /* 0x000fc40007ffe0ff */
[----:B------:R-:W-:Y:S02]  /*0530*/  LOP3.LUT R22, RZ, R15, RZ, 0x33, !PT ;  /* 0x0000000fff167212 */ /* 0x000fe400078e33ff */
[----:B------:R-:W-:Y:S02]  /*0540*/  LOP3.LUT R24, RZ, R14, RZ, 0x33, !PT ;  /* 0x0000000eff187212 */ /* 0x000fe400078e33ff */
        /* <DEDUP_REMOVED lines=9> */
[----:B-1----:R-:W-:-:S07]  /*05e0*/  IADD3 R4, R9, 0xffffffe, RZ ;  /* 0x0ffffffe09047810 */ /* 0x002fce0007ffe0ff */
[----:B------:R1:W4:Y:S01]  /*05f0*/  F2I.FTZ.U32.TRUNC.NTZ R5, R4 ;  /* 0x0000000400057305 */ /* 0x000322000021f000 */
[----:B0-----:R-:W-:-:S07]  /*0600*/  IADD3 R7, R11, 0xffffffe, RZ ;  /* 0x0ffffffe0b077810 */ /* 0x001fce0007ffe0ff */
[----:B-----5:R-:W0:Y:S01]  /*0610*/  MUFU.RCP R0, R0 ;  /* 0x0000000000007308 */ /* 0x020e220000001000 */
[----:B-1----:R-:W-:Y:S01]  /*0620*/  HFMA2.MMA R4, -RZ, RZ, 0, 0 ;  /* 0x00000000ff047435 */ /* 0x002fe200000001ff */
[----:B--2---:R-:W-:-:S06]  /*0630*/  ISETP.NE.U32.AND P3, PT, R19, RZ, PT ;  /* 0x000000ff1300720c */ /* 0x004fcc0003f65070 */
[----:B------:R-:W1:Y:S01]  /*0640*/  I2F.U32.RP R12, R19 ;  /* 0x00000013000c7306 */ /* 0x000e620000209000 */
[----:B----4-:R-:W-:-:S07]  /*0650*/  IMAD R23, R23, R5, RZ ;  /* 0x0000000517177224 */ /* 0x010fce00078e02ff */
[----:B------:R-:W2:Y:S01]  /*0660*/  F2I.FTZ.U32.TRUNC.NTZ R7, R7 ;  /* 0x0000000700077305 */ /* 0x000ea2000021f000 */
[----:B0-----:R-:W-:Y:S01]  /*0670*/  IADD3 R8, R0, 0xffffffe, RZ ;  /* 0x0ffffffe00087810 */ /* 0x001fe20007ffe0ff */
[----:B------:R-:W-:-:S06]  /*0680*/  IMAD.MOV R0, RZ, RZ, -R13 ;  /* 0x000000ffff007224 */ /* 0x000fcc00078e0a0d */
[----:B-1----:R-:W0:Y:S08]  /*0690*/  MUFU.RCP R12, R12 ;  /* 0x0000000c000c7308 */ /* 0x002e300000001000 */
[----:B------:R1:W4:Y:S01]  /*06a0*/  F2I.FTZ.U32.TRUNC.NTZ R9, R8 ;  /* 0x0000000800097305 */ /* 0x000322000021f000 */
[----:B--2---:R-:W-:Y:S01]  /*06b0*/  IMAD R25, R25, R7, RZ ;  /* 0x0000000719197224 */ /* 0x004fe200078e02ff */
[----:B0-----:R-:W-:Y:S01]  /*06c0*/  IADD3 R10, R12, 0xffffffe, RZ ;  /* 0x0ffffffe0c0a7810 */ /* 0x001fe20007ffe0ff */
[----:B------:R-:W-:-:S02]  /*06d0*/  IMAD.HI.U32 R12, R5, R23, R4 ;  /* 0x00000017050c7227 */ /* 0x000fc400078e0004 */
[----:B------:R0:W2:Y:S03]  /*06e0*/  LDC.64 R4, c[0x0][R6+0x6b8] ;  /* 0x0001ae0006047b82 */ /* 0x0000a60000000a00 */
[----:B------:R-:W5:Y:S01]  /*06f0*/  F2I.FTZ.U32.TRUNC.NTZ R11, R10 ;  /* 0x0000000a000b7305 */ /* 0x000f62000021f000 */
[----:B------:R-:W-:Y:S02]  /*0700*/  IMAD.MOV.U32 R23, RZ, RZ, R0 ;  /* 0x000000ffff177224 */ /* 0x000fe400078e0000 */
[----:B-1----:R-:W-:Y:S02]  /*0710*/  IMAD.MOV.U32 R8, RZ, RZ, RZ ;  /* 0x000000ffff087224 */ /* 0x002fe400078e00ff */
[----:B----4-:R-:W-:Y:S01]  /*0720*/  IMAD R23, R23, R9, RZ ;  /* 0x0000000917177224 */ /* 0x010fe200078e02ff */
[----:B------:R0:W1:Y:S03]  /*0730*/  LDC R0, c[0x0][R6+0x6c0] ;  /* 0x0001b00006007b82 */ /* 0x0000660000000800 */
[----:B------:R-:W-:Y:S01]  /*0740*/  IMAD.HI.U32 R23, R9, R23, R8 ;  /* 0x0000001709177227 */ /* 0x000fe200078e0008 */
[----:B0-----:R-:W-:-:S03]  /*0750*/  HFMA2.MMA R6, -RZ, RZ, 0, 0 ;  /* 0x00000000ff067435 */ /* 0x001fc600000001ff */
[----:B-----5:R-:W-:-:S07]  /*0760*/  IMAD R10, R19, R11, RZ ;  /* 0x0000000b130a7224 */ /* 0x020fce00078e02ff */
[----:B------:R-:W-:Y:S01]  /*0770*/  IMAD.HI.U32 R20, R7, R25, R6 ;  /* 0x0000001907147227 */ /* 0x000fe200078e0006 */
[----:B------:R-:W-:Y:S02]  /*0780*/  IADD3 R7, -R10, RZ, RZ ;  /* 0x000000ff0a077210 */ /* 0x000fe40007ffe1ff */
[----:B------:R-:W-:Y:S01]  /*0790*/  LOP3.LUT R25, RZ, R13, RZ, 0x33, !PT ;  /* 0x0000000dff197212 */ /* 0x000fe200078e33ff */
[----:B------:R-:W-:-:S04]  /*07a0*/  IMAD.MOV.U32 R10, RZ, RZ, RZ ;  /* 0x000000ffff0a7224 */ /* 0x000fc800078e00ff */
[----:B------:R-:W-:Y:S01]  /*07b0*/  IMAD.HI.U32 R11, R11, R7, R10 ;  /* 0x000000070b0b7227 */ /* 0x000fe200078e000a */
[----:B-12---:R-:W-:-:S03]  /*07c0*/  LOP3.LUT R10, RZ, R19, RZ, 0x33, !PT ;  /* 0x00000013ff0a7212 */ /* 0x006fc600078e33ff */
.L_x_219:
        /* <DEDUP_REMOVED lines=11> */
[----:B------:R-:W-:Y:S02]  /*0880*/  IMAD R27, R14, R6, R9 ;  /* 0x000000060e1b7224 */ /* 0x000fe400078e0209 */
[----:B------:R-:W-:-:S03]  /*0890*/  IMAD.HI.U32 R6, R23, R16, RZ ;  /* 0x0000001017067227 */ /* 0x000fc600078e00ff */
[----:B------:R-:W-:Y:S01]  /*08a0*/  ISETP.GE.U32.AND P6, PT, R27, R14, PT ;  /* 0x0000000e1b00720c */ /* 0x000fe20003fc6070 */
[----:B------:R-:W-:-:S04]  /*08b0*/  IMAD.MOV R8, RZ, RZ, -R6 ;  /* 0x000000ffff087224 */ /* 0x000fc800078e0a06 */
[----:B------:R-:W-:-:S05]  /*08c0*/  IMAD R8, R13, R8, R16 ;  /* 0x000000080d087224 */ /* 0x000fca00078e0210 */
[----:B------:R-:W-:-:S03]  /*08d0*/  ISETP.GE.U32.AND P4, PT, R8, R13, PT ;  /* 0x0000000d0800720c */ /* 0x000fc60003f86070 */
[----:B------:R-:W-:Y:S02]  /*08e0*/  @P6 IADD3 R27, -R14, R27, RZ ;  /* 0x0000001b0e1b6210 */ /* 0x000fe40007ffe1ff */
[----:B------:R-:W-:Y:S02]  /*08f0*/  @P6 IADD3 R7, R7, 0x1, RZ ;  /* 0x0000000107076810 */ /* 0x000fe40007ffe0ff */
[----:B------:R-:W-:-:S06]  /*0900*/  ISETP.GE.U32.AND P5, PT, R27, R14, PT ;  /* 0x0000000e1b00720c */ /* 0x000fcc0003fa6070 */
[----:B------:R-:W-:Y:S01]  /*0910*/  @P4 IMAD.IADD R8, R8, 0x1, -R13 ;  /* 0x0000000108084824 */ /* 0x000fe200078e0a0d */
[----:B------:R-:W-:-:S04]  /*0920*/  @P4 IADD3 R6, R6, 0x1, RZ ;  /* 0x0000000106064810 */ /* 0x000fc80007ffe0ff */
[----:B------:R-:W-:Y:S02]  /*0930*/  ISETP.GE.U32.AND P6, PT, R8, R13, PT ;  /* 0x0000000d0800720c */ /* 0x000fe40003fc6070 */
[----:B------:R-:W-:-:S04]  /*0940*/  @P5 IADD3 R7, R7, 0x1, RZ ;  /* 0x0000000107075810 */ /* 0x000fc80007ffe0ff */
[----:B------:R-:W-:-:S04]  /*0950*/  SEL R8, R24, R7, !P1 ;  /* 0x0000000718087207 */ /* 0x000fc80004800000 */
[----:B------:R-:W-:-:S03]  /*0960*/  IADD3 R7, -R8, RZ, RZ ;  /* 0x000000ff08077210 */ /* 0x000fc60007ffe1ff */
[----:B------:R-:W-:Y:S02]  /*0970*/  @P6 IADD3 R6, R6, 0x1, RZ ;  /* 0x0000000106066810 */ /* 0x000fe40007ffe0ff */
[--C-:B------:R-:W-:Y:S02]  /*0980*/  IMAD R7, R14, R7, R9.reuse ;  /* 0x000000070e077224 */ /* 0x100fe400078e0209 */
[----:B------:R-:W-:Y:S01]  /*0990*/  IMAD.MOV R9, RZ, RZ, -R9 ;  /* 0x000000ffff097224 */ /* 0x000fe200078e0a09 */
[----:B------:R-:W-:-:S03]  /*09a0*/  SEL R6, R25, R6, !P2 ;  /* 0x0000000619067207 */ /* 0x000fc60005000000 */
[----:B------:R-:W-:-:S04]  /*09b0*/  IMAD R9, R15, R9, R16 ;  /* 0x000000090f097224 */ /* 0x000fc800078e0210 */
[----:B------:R-:W-:Y:S02]  /*09c0*/  IMAD R26, R9, c[0x0][0xec0], RZ ;  /* 0x0003b000091a7a24 */ /* 0x000fe400078e02ff */
[----:B------:R-:W-:-:S04]  /*09d0*/  IMAD.HI.U32 R9, R11, R6, RZ ;  /* 0x000000060b097227 */ /* 0x000fc800078e00ff */
[----:B------:R-:W-:Y:S01]  /*09e0*/  IMAD R7, R7, c[0x0][0xebc], R26 ;  /* 0x0003af0007077a24 */ /* 0x000fe200078e021a */
[----:B------:R-:W-:-:S03]  /*09f0*/  IADD3 R26, -R9, RZ, RZ ;  /* 0x000000ff091a7210 */ /* 0x000fc60007ffe1ff */
[----:B------:R-:W-:Y:S02]  /*0a00*/  IMAD R8, R8, c[0x0][0xeb8], R7 ;  /* 0x0003ae0008087a24 */ /* 0x000fe400078e0207 */
[----:B------:R-:W-:-:S05]  /*0a10*/  IMAD R26, R19, R26, R6 ;  /* 0x0000001a131a7224 */ /* 0x000fca00078e0206 */
[----:B------:R-:W-:-:S13]  /*0a20*/  ISETP.GE.U32.AND P4, PT, R26, R19, PT ;  /* 0x000000131a00720c */ /* 0x000fda0003f86070 */
[----:B------:R-:W-:Y:S01]  /*0a30*/  @P4 IMAD.IADD R26, R26, 0x1, -R19 ;  /* 0x000000011a1a4824 */ /* 0x000fe200078e0a13 */
[----:B------:R-:W-:-:S04]  /*0a40*/  @P4 IADD3 R9, R9, 0x1, RZ ;  /* 0x0000000109094810 */ /* 0x000fc80007ffe0ff */
[----:B------:R-:W-:-:S13]  /*0a50*/  ISETP.GE.U32.AND P5, PT, R26, R19, PT ;  /* 0x000000131a00720c */ /* 0x000fda0003fa6070 */
[----:B------:R-:W-:-:S04]  /*0a60*/  @P5 IADD3 R9, R9, 0x1, RZ ;  /* 0x0000000109095810 */ /* 0x000fc80007ffe0ff */
[----:B------:R-:W-:Y:S02]  /*0a70*/  SEL R7, R10, R9, !P3 ;  /* 0x000000090a077207 */ /* 0x000fe40005800000 */
[----:B------:R-:W-:-:S03]  /*0a80*/  IADD3 R9, -R6, RZ, RZ ;  /* 0x000000ff06097210 */ /* 0x000fc60007ffe1ff */
[----:B------:R-:W-:Y:S02]  /*0a90*/  IMAD.MOV R26, RZ, RZ, -R7 ;  /* 0x000000ffff1a7224 */ /* 0x000fe400078e0a07 */
[----:B------:R-:W-:Y:S02]  /*0aa0*/  IMAD R9, R13, R9, R16 ;  /* 0x000000090d097224 */ /* 0x000fe400078e0210 */
[----:B------:R-:W-:Y:S02]  /*0ab0*/  IMAD R26, R19, R26, R6 ;  /* 0x0000001a131a7224 */ /* 0x000fe400078e0206 */
[----:B------:R-:W-:-:S04]  /*0ac0*/  IMAD R6, R0, R9, RZ ;  /* 0x0000000900067224 */ /* 0x000fc800078e02ff */
[----:B------:R-:W-:-:S04]  /*0ad0*/  IMAD R6, R5, R26, R6 ;  /* 0x0000001a05067224 */ /* 0x000fc800078e0206 */
[----:B------:R-:W-:-:S04]  /*0ae0*/  IMAD R7, R4, R7, R6 ;  /* 0x0000000704077224 */ /* 0x000fc800078e0206 */
[----:B------:R-:W-:-:S06]  /*0af0*/  IMAD.WIDE.U32 R6, R7, 0x4, R2 ;  /* 0x0000000407067825 */ /* 0x000fcc00078e0002 */
[----:B------:R-:W2:Y:S01]  /*0b00*/  LDG.E R7, [R6.64] ;  /* 0x0000000406077981 */ /* 0x000ea2000c1e1900 */
[----:B---3--:R-:W-:Y:S01]  /*0b10*/  IMAD R9, R17, c[0x0][0xecc], R8 ;  /* 0x0003b30011097a24 */ /* 0x008fe200078e0208 */
[----:B------:R-:W-:-:S03]  /*0b20*/  MOV R27, c[0x0][0xc] ;  /* 0x00000300001b7a02 */ /* 0x000fc60000000f00 */
[----:B------:R-:W-:-:S04]  /*0b30*/  IMAD.WIDE.U32 R8, R9, R18, c[0x0][0x160] ;  /* 0x0000580009087625 */ /* 0x000fc800078e0012 */
[----:B------:R-:W-:-:S05]  /*0b40*/  IMAD R16, R27, c[0x0][0x0], R16 ;  /* 0x000000001b107a24 */ /* 0x000fca00078e0210 */
[----:B------:R-:W-:Y:S01]  /*0b50*/  ISETP.GE.U32.AND P4, PT, R16, R21, PT ;  /* 0x000000151000720c */ /* 0x000fe20003f86070 */
[----:B--2---:R0:W-:-:S12]  /*0b60*/  STG.E [R8.64], R7 ;  /* 0x0000000708007986 */ /* 0x0041d8000c101904 */
[----:B------:R-:W-:Y:S05]  /*0b70*/  @!P4 BRA `(.L_x_219) ;  /* 0xfffffc500000c947 */ /* 0x000fea000383ffff */
[----:B------:R-:W-:Y:S05]  /*0b80*/  EXIT ;  /* 0x000000000000794d */ /* 0x000fea0003800000 */
.L_x_220:
        /* <DEDUP_REMOVED lines=15> */
.L_x_1001:


//--------------------- .text._ZN2at6native40_GLOBAL__N__2351210d_8_Shape_cu_49f7391c26CatArrayBatchedCopy_contigINS1_10OpaqueTypeILj4EEEjLi3ELi64ELi64EEEvPT_NS1_25CatArrInputTensorMetadataIS5_T0_XT2_EXT3_EEENS1_16TensorSizeStrideIS8_Lj4EEEiS8_ --------------------------
	.section	.text._ZN2at6native40_GLOBAL__N__2351210d_8_Shape_cu_49f7391c26CatArrayBatchedCopy_contigINS1_10OpaqueTypeILj4EEEjLi3ELi64ELi64EEEvPT_NS1_25CatArrInputTensorMetadataIS5_T0_XT2_EXT3_EEENS1_16TensorSizeStrideIS8_Lj4EEEiS8_,"ax",@progbits
	.sectioninfo	@"SHI_REGISTERS=22"
	.align	128
.text._ZN2at6native40_GLOBAL__N__2351210d_8_Shape_cu_49f7391c26CatArrayBatchedCopy_contigINS1_10OpaqueTypeILj4EEEjLi3ELi64ELi64EEEvPT_NS1_25CatArrInputTensorMetadataIS5_T0_XT2_EXT3_EEENS1_16TensorSizeStrideIS8_Lj4EEEiS8_:
        .type           _ZN2at6native40_GLOBAL__N__2351210d_8_Shape_cu_49f7391c26CatArrayBatchedCopy_contigINS1_10OpaqueTypeILj4EEEjLi3ELi64ELi64EEEvPT_NS1_25CatArrInputTensorMetadataIS5_T0_XT2_EXT3_EEENS1_16TensorSizeStrideIS8_Lj4EEEiS8_,@function
        .size           _ZN2at6native40_GLOBAL__N__2351210d_8_Shape_cu_49f7391c26CatArrayBatchedCopy_contigINS1_10OpaqueTypeILj4EEEjLi3ELi64ELi64EEEvPT_NS1_25CatArrInputTensorMetadataIS5_T0_XT2_EXT3_EEENS1_16TensorSizeStrideIS8_Lj4EEEiS8_,(.L_x_1002 - _ZN2at6native40_GLOBAL__N__2351210d_8_Shape_cu_49f7391c26CatArrayBatchedCopy_contigINS1_10OpaqueTypeILj4EEEjLi3ELi64ELi64EEEvPT_NS1_25CatArrInputTensorMetadataIS5_T0_XT2_EXT3_EEENS1_16TensorSizeStrideIS8_Lj4EEEiS8_)
        .other          _ZN2at6native40_GLOBAL__N__2351210d_8_Shape_cu_49f7391c26CatArrayBatchedCopy_contigINS1_10OpaqueTypeILj4EEEjLi3ELi64ELi64EEEvPT_NS1_25CatArrInputTensorMetadataIS5_T0_XT2_EXT3_EEENS1_16TensorSizeStrideIS8_Lj4EEEiS8_,@"STO_CUDA_ENTRY STV_DEFAULT"
_ZN2at6native40_GLOBAL__N__2351210d_8_Shape_cu_49f7391c26CatArrayBatchedCopy_contigINS1_10OpaqueTypeILj4EEEjLi3ELi64ELi64EEEvPT_NS1_25CatArrInputTensorMetadataIS5_T0_XT2_EXT3_EEENS1_16TensorSizeStrideIS8_Lj4EEEiS8_:
        /* <DEDUP_REMOVED lines=23> */
[----:B------:R-:W-:Y:S01]  /*0170*/  IMAD.MOV R17, RZ, RZ, -R6 ;  /* 0x000000ffff117224 */ /* 0x000fe200078e0a06 */
[----:B------:R-:W3:Y:S01]  /*0180*/  I2F.U32.RP R14, R6 ;  /* 0x00000006000e7306 */ /* 0x000ee20000209000 */
[----:B------:R-:W-:-:S07]  /*0190*/  ISETP.NE.U32.AND P1, PT, R6, RZ, PT ;  /* 0x000000ff0600720c */ /* 0x000fce0003f25070 */
[----:B-1----:R-:W1:Y:S08]  /*01a0*/  MUFU.RCP R12, R12 ;  /* 0x0000000c000c7308 */ /* 0x002e700000001000 */
[----:B---3--:R-:W3:Y:S01]  /*01b0*/  MUFU.RCP R14, R14 ;  /* 0x0000000e000e7308 */ /* 0x008ee20000001000 */
[----:B-1----:R-:W-:-:S07]  /*01c0*/  IADD3 R8, R12, 0xffffffe, RZ ;  /* 0x0ffffffe0c087810 */ /* 0x002fce0007ffe0ff */
[----:B------:R1:W4:Y:S01]  /*01d0*/  F2I.FTZ.U32.TRUNC.NTZ R9, R8 ;  /* 0x0000000800097305 */ /* 0x000322000021f000 */
[----:B---3--:R-:W-:-:S07]  /*01e0*/  IADD3 R10, R14, 0xffffffe, RZ ;  /* 0x0ffffffe0e0a7810 */ /* 0x008fce0007ffe0ff */
[----:B------:R3:W5:Y:S01]  /*01f0*/  F2I.FTZ.U32.TRUNC.NTZ R11, R10 ;  /* 0x0000000a000b7305 */ /* 0x000762000021f000 */
[----:B-1----:R-:W-:Y:S01]  /*0200*/  HFMA2.MMA R8, -RZ, RZ, 0, 0 ;  /* 0x00000000ff087435 */ /* 0x002fe200000001ff */
[----:B----4-:R-:W-:Y:S02]  /*0210*/  IMAD R15, R15, R9, RZ ;  /* 0x000000090f0f7224 */ /* 0x010fe400078e02ff */
[----:B---3--:R-:W-:-:S07]  /*0220*/  IMAD.MOV.U32 R10, RZ, RZ, RZ ;  /* 0x000000ffff0a7224 */ /* 0x008fce00078e00ff */
[----:B------:R-:W-:-:S04]  /*0230*/  IMAD.HI.U32 R8, R9, R15, R8 ;  /* 0x0000000f09087227 */ /* 0x000fc800078e0008 */
[----:B-----5:R-:W-:-:S04]  /*0240*/  IMAD R17, R17, R11, RZ ;  /* 0x0000000b11117224 */ /* 0x020fc800078e02ff */
[----:B------:R-:W-:Y:S01]  /*0250*/  IMAD.HI.U32 R9, R11, R17, R10 ;  /* 0x000000110b097227 */ /* 0x000fe200078e000a */
[----:B------:R-:W-:Y:S02]  /*0260*/  LOP3.LUT R11, RZ, R5, RZ, 0x33, !PT ;  /* 0x00000005ff0b7212 */ /* 0x000fe400078e33ff */
[----:B0-2---:R-:W-:Y:S02]  /*0270*/  LOP3.LUT R10, RZ, R6, RZ, 0x33, !PT ;  /* 0x00000006ff0a7212 */ /* 0x005fe400078e33ff */
.L_x_221:
        /* <DEDUP_REMOVED lines=10> */
[----:B------:R-:W-:Y:S02]  /*0320*/  SEL R17, R11, R16, !P0 ;  /* 0x000000100b117207 */ /* 0x000fe40004000000 */
[----:B------:R-:W-:Y:S02]  /*0330*/  MOV R16, c[0x0][0xc] ;  /* 0x0000030000107a02 */ /* 0x000fe40000000f00 */
[----:B0-----:R-:W-:Y:S01]  /*0340*/  IADD3 R14, -R17, RZ, RZ ;  /* 0x000000ff110e7210 */ /* 0x001fe20007ffe1ff */
[----:B------:R-:W-:-:S04]  /*0350*/  IMAD.HI.U32 R19, R9, R17, RZ ;  /* 0x0000001109137227 */ /* 0x000fc800078e00ff */
[--C-:B------:R-:W-:Y:S01]  /*0360*/  IMAD R14, R5, R14, R13.reuse ;  /* 0x0000000e050e7224 */ /* 0x100fe200078e020d */
[----:B------:R-:W-:Y:S01]  /*0370*/  IADD3 R15, -R19, RZ, RZ ;  /* 0x000000ff130f7210 */ /* 0x000fe20007ffe1ff */
[----:B------:R-:W-:Y:S02]  /*0380*/  IMAD R13, R16, c[0x0][0x0], R13 ;  /* 0x00000000100d7a24 */ /* 0x000fe400078e020d */
[----:B------:R-:W-:Y:S02]  /*0390*/  IMAD R14, R14, c[0x0][0xec0], RZ ;  /* 0x0003b0000e0e7a24 */ /* 0x000fe400078e02ff */
[----:B------:R-:W-:-:S05]  /*03a0*/  IMAD R15, R6, R15, R17 ;  /* 0x0000000f060f7224 */ /* 0x000fca00078e0211 */
        /* <DEDUP_REMOVED lines=16> */
.L_x_222:
        /* <DEDUP_REMOVED lines=13> */
.L_x_1002:


//--------------------- .text._ZN2at6native40_GLOBAL__N__2351210d_8_Shape_cu_49f7391c35CatArrayBatchedCopy_alignedK_contigINS1_10OpaqueTypeILj4EEEjLi3ELi64ELi64ELi8EEEvPT_NS1_25CatArrInputTensorMetadataIS5_T0_XT2_EXT3_EEENS1_16TensorSizeStrideIS8_Lj4EEEiS8_ --------------------------
	.section	.text._ZN2at6native40_GLOBAL__N__2351210d_8_Shape_cu_49f7391c35CatArrayBatchedCopy_alignedK_contigINS1_10OpaqueTypeILj4EEEjLi3ELi64ELi64ELi8EEEvPT_NS1_25CatArrInputTensorMetadataIS5_T0_XT2_EXT3_EEENS1_16TensorSizeStrideIS8_Lj4EEEiS8_,"ax",@progbits
	.sectioninfo	@"SHI_REGISTERS=31"
	.align	128
.text._ZN2at6native40_GLOBAL__N__2351210d_8_Shape_cu_49f7391c35CatArrayBatchedCopy_alignedK_contigINS1_10OpaqueTypeILj4EEEjLi3ELi64ELi64ELi8EEEvPT_NS1_25CatArrInputTensorMetadataIS5_T0_XT2_EXT3_EEENS1_16TensorSizeStrideIS8_Lj4EEEiS8_:
        .type           _ZN2at6native40_GLOBAL__N__2351210d_8_Shape_cu_49f7391c35CatArrayBatchedCopy_alignedK_contigINS1_10OpaqueTypeILj4EEEjLi3ELi64ELi64ELi8EEEvPT_NS1_25CatArrInputTensorMetadataIS5_T0_XT2_EXT3_EEENS1_16TensorSizeStrideIS8_Lj4EEEiS8_,@function
        .size           _ZN2at6native40_GLOBAL__N__2351210d_8_Shape_cu_49f7391c35CatArrayBatchedCopy_alignedK_contigINS1_10OpaqueTypeILj4EEEjLi3ELi64ELi64ELi8EEEvPT_NS1_25CatArrInputTensorMetadataIS5_T0_XT2_EXT3_EEENS1_16TensorSizeStrideIS8_Lj4EEEiS8_,(.L_x_1003 - _ZN2at6native40_GLOBAL__N__2351210d_8_Shape_cu_49f7391c35CatArrayBatchedCopy_alignedK_contigINS1_10OpaqueTypeILj4EEEjLi3ELi64ELi64ELi8EEEvPT_NS1_25CatArrInputTensorMetadataIS5_T0_XT2_EXT3_EEENS1_16TensorSizeStrideIS8_Lj4EEEiS8_)
        .other          _ZN2at6native40_GLOBAL__N__2351210d_8_Shape_cu_49f7391c35CatArrayBatchedCopy_alignedK_contigINS1_10OpaqueTypeILj4EEEjLi3ELi64ELi64ELi8EEEvPT_NS1_25CatArrInputTensorMetadataIS5_T0_XT2_EXT3_EEENS1_16TensorSizeStrideIS8_Lj4EEEiS8_,@"STO_CUDA_ENTRY STV_DEFAULT"
_ZN2at6native40_GLOBAL__N__2351210d_8_Shape_cu_49f7391c35CatArrayBatchedCopy_alignedK_contigINS1_10OpaqueTypeILj4EEEjLi3ELi64ELi64ELi8EEEvPT_NS1_25CatArrInputTensorMetadataIS5_T0_XT2_EXT3_EEENS1_16TensorSizeStrideIS8_Lj4EEEiS8_:
        /* <DEDUP_REMOVED lines=42> */
[----:B------:R-:W-:Y:S01]  /*02a0*/  IMAD.HI.U32 R16, R17, R7, R16 ;  /* 0x0000000711107227 */ /* 0x000fe200078e0010 */
[----:B------:R-:W-:-:S03]  /*02b0*/  LOP3.LUT R17, RZ, R15, RZ, 0x33, !PT ;  /* 0x0000000fff117212 */ /* 0x000fc600078e33ff */
[----:B-----5:R-:W-:-:S04]  /*02c0*/  IMAD R9, R11, R19, RZ ;  /* 0x000000130b097224 */ /* 0x020fc800078e02ff */
[----:B------:R-:W-:Y:S01]  /*02d0*/  IMAD.HI.U32 R18, R19, R9, R18 ;  /* 0x0000000913127227 */ /* 0x000fe200078e0012 */
[----:B------:R-:W-:-:S03]  /*02e0*/  LOP3.LUT R19, RZ, R14, RZ, 0x33, !PT ;  /* 0x0000000eff137212 */ /* 0x000fc600078e33ff */
.L_x_225:
[----:B---3--:R-:W-:-:S06]  /*02f0*/  IMAD.WIDE.U32 R6, R13, 0x4, R2 ;  /* 0x000000040d067825 */ /* 0x008fcc00078e0002 */
[----:B------:R-:W3:Y:S01]  /*0300*/  LDG.E.64 R6, [R6.64] ;  /* 0x0000000406067981 */ /* 0x000ee2000c1e1b00 */
[----:B0-----:R-:W-:Y:S01]  /*0310*/  IADD3 R9, R13, 0x1, RZ ;  /* 0x000000010d097810 */ /* 0x001fe20007ffe0ff */
        /* <DEDUP_REMOVED lines=23> */
[----:B------:R-:W-:Y:S02]  /*0490*/  IMAD R28, R15, R28, R24 ;  /* 0x0000001c0f1c7224 */ /* 0x000fe400078e0218 */
[----:B------:R-:W-:Y:S01]  /*04a0*/  IMAD.MOV R11, RZ, RZ, -R22 ;  /* 0x000000ffff0b7224 */ /* 0x000fe200078e0a16 */
[-C--:B------:R-:W-:Y:S01]  /*04b0*/  ISETP.GE.U32.AND P2, PT, R8, R15.reuse, PT ;  /* 0x0000000f0800720c */ /* 0x080fe20003f46070 */
[----:B------:R-:W-:Y:S01]  /*04c0*/  IMAD.MOV R23, RZ, RZ, -R24 ;  /* 0x000000ffff177224 */ /* 0x000fe200078e0a18 */
[----:B------:R-:W-:Y:S01]  /*04d0*/  ISETP.GE.U32.AND P4, PT, R28, R15, PT ;  /* 0x0000000f1c00720c */ /* 0x000fe20003f86070 */
[----:B------:R-:W-:-:S02]  /*04e0*/  IMAD R11, R14, R11, R13 ;  /* 0x0000000b0e0b7224 */ /* 0x000fc400078e020d */
[----:B------:R-:W-:Y:S02]  /*04f0*/  IMAD R9, R14, R23, R9 ;  /* 0x000000170e097224 */ /* 0x000fe400078e0209 */
[----:B------:R-:W-:Y:S02]  /*0500*/  IMAD R11, R11, c[0x0][0xec0], RZ ;  /* 0x0003b0000b0b7a24 */ /* 0x000fe400078e02ff */
[----:B------:R-:W-:Y:S02]  /*0510*/  IMAD R9, R9, c[0x0][0xec0], RZ ;  /* 0x0003b00009097a24 */ /* 0x000fe400078e02ff */
[----:B------:R-:W-:Y:S02]  /*0520*/  IMAD R13, R20, 0x2, R13 ;  /* 0x00000002140d7824 */ /* 0x000fe400078e020d */
[----:B------:R-:W-:Y:S01]  /*0530*/  @P2 IMAD.IADD R8, R8, 0x1, -R15 ;  /* 0x0000000108082824 */ /* 0x000fe200078e0a0f */
[----:B------:R-:W-:Y:S02]  /*0540*/  @P2 IADD3 R10, R10, 0x1, RZ ;  /* 0x000000010a0a2810 */ /* 0x000fe40007ffe0ff */
[----:B------:R-:W-:-:S02]  /*0550*/  @P4 IADD3 R28, -R15, R28, RZ ;  /* 0x0000001c0f1c4210 */ /* 0x000fc40007ffe1ff */
        /* <DEDUP_REMOVED lines=15> */
[C---:B--2---:R-:W-:Y:S02]  /*0650*/  IMAD R8, R0.reuse, c[0x0][0xecc], R11 ;  /* 0x0003b30000087a24 */ /* 0x044fe400078e020b */
[----:B------:R-:W-:Y:S02]  /*0660*/  IMAD R10, R0, c[0x0][0xecc], R9 ;  /* 0x0003b300000a7a24 */ /* 0x000fe400078e0209 */
[----:B------:R-:W-:-:S04]  /*0670*/  IMAD.WIDE.U32 R8, R8, R5, c[0x0][0x160] ;  /* 0x0000580008087625 */ /* 0x000fc800078e0005 */
[----:B------:R-:W-:-:S04]  /*0680*/  IMAD.WIDE.U32 R10, R10, R5, c[0x0][0x160] ;  /* 0x000058000a0a7625 */ /* 0x000fc800078e0005 */
[----:B---3--:R-:W-:Y:S01]  /*0690*/  IMAD.MOV.U32 R21, RZ, RZ, R6 ;  /* 0x000000ffff157224 */ /* 0x008fe200078e0006 */
[----:B------:R-:W-:Y:S02]  /*06a0*/  MOV R23, R7 ;  /* 0x0000000700177202 */ /* 0x000fe40000000f00 */
[----:B------:R-:W-:Y:S02]  /*06b0*/  IADD3 R7, R13, 0x2, RZ ;  /* 0x000000020d077810 */ /* 0x000fe40007ffe0ff */
[----:B------:R0:W-:Y:S02]  /*06c0*/  STG.E [R8.64], R21 ;  /* 0x0000001508007986 */ /* 0x0001e4000c101904 */
[----:B------:R-:W-:Y:S02]  /*06d0*/  ISETP.GT.U32.AND P2, PT, R7, R4, PT ;  /* 0x000000040700720c */ /* 0x000fe40003f44070 */
[----:B------:R0:W-:Y:S11]  /*06e0*/  STG.E [R10.64], R23 ;  /* 0x000000170a007986 */ /* 0x0001f6000c101904 */
[----:B------:R-:W-:Y:S05]  /*06f0*/  @!P2 BRA `(.L_x_225) ;  /* 0xfffffbf00000a947 */ /* 0x000fea000383ffff */
.L_x_224:
[----:B0-----:R-:W-:Y:S05]  /*0700*/  BSYNC B0 ;  /* 0x0000000000007941 */ /* 0x001fea0003800000 */
.L_x_223:
        /* <DEDUP_REMOVED lines=9> */
[C---:B-1----:R-:W-:Y:S02]  /*07a0*/  SEL R6, R12.reuse, c[0x0][0xeb0], !P0 ;  /* 0x0003ac000c067a07 */ /* 0x042fe40004000000 */
        /* <DEDUP_REMOVED lines=22> */
[----:B------:R-:W-:-:S05]  /*0910*/  MOV R7, R13 ;  /* 0x0000000d00077202 */ /* 0x000fca0000000f00 */
.L_x_228:
        /* <DEDUP_REMOVED lines=15> */
[----:B------:R-:W-:Y:S01]  /*0a10*/  IMAD R8, R6, R8, R7 ;  /* 0x0000000806087224 */ /* 0x000fe200078e0207 */
[----:B------:R-:W-:Y:S01]  /*0a20*/  IADD3 R7, R7, 0x1, RZ ;  /* 0x0000000107077810 */ /* 0x000fe20007ffe0ff */
[----:B------:R-:W-:Y:S02]  /*0a30*/  IMAD R9, R10, R9, R21 ;  /* 0x000000090a097224 */ /* 0x000fe400078e0215 */
[----:B------:R-:W-:-:S03]  /*0a40*/  IMAD R8, R8, c[0x0][0xec0], RZ ;  /* 0x0003b00008087a24 */ /* 0x000fc600078e02ff */
        /* <DEDUP_REMOVED lines=15> */
.L_x_227:
[----:B------:R-:W-:Y:S05]  /*0b40*/  BSYNC B0 ;  /* 0x0000000000007941 */ /* 0x000fea0003800000 */
.L_x_226:
        /* <DEDUP_REMOVED lines=25> */
[----:B-1----:R-:W-:-:S03]  /*0ce0*/  HFMA2.MMA R8, -RZ, RZ, 0, 0 ;  /* 0x00000000ff087435 */ /* 0x002fc600000001ff */
[----:B------:R-:W-:-:S04]  /*0cf0*/  IMAD.HI.U32 R14, R15, R11, R14 ;  /* 0x0000000b0f0e7227 */ /* 0x000fc800078e000e */
[----:B-----5:R-:W-:-:S04]  /*0d00*/  IMAD R17, R17, R9, RZ ;  /* 0x0000000911117224 */ /* 0x020fc800078e02ff */
[----:B------:R-:W-:-:S04]  /*0d10*/  IMAD.HI.U32 R15, R9, R17, R8 ;  /* 0x00000011090f7227 */ /* 0x000fc800078e0008 */
.L_x_229:
[----:B0--3--:R-:W-:-:S05]  /*0d20*/  IMAD.WIDE.U32 R8, R7, 0x4, R2 ;  /* 0x0000000407087825 */ /* 0x009fca00078e0002 */
[----:B------:R0:W3:Y:S01]  /*0d30*/  LDG.E R19, [R8.64] ;  /* 0x0000000408137981 */ /* 0x0000e2000c1e1900 */
        /* <DEDUP_REMOVED lines=26> */
[----:B--2---:R-:W-:Y:S02]  /*0ee0*/  IMAD R8, R0, c[0x0][0xecc], R11 ;  /* 0x0003b30000087a24 */ /* 0x004fe400078e020b */
[----:B------:R-:W-:-:S04]  /*0ef0*/  IMAD.WIDE.U32 R10, R21, 0x4, R2 ;  /* 0x00000004150a7825 */ /* 0x000fc800078e0002 */
[----:B------:R-:W-:-:S05]  /*0f00*/  IMAD.WIDE.U32 R8, R8, R5, c[0x0][0x160] ;  /* 0x0000580008087625 */ /* 0x000fca00078e0005 */
[----:B---3--:R0:W-:Y:S04]  /*0f10*/  STG.E [R8.64], R19 ;  /* 0x0000001308007986 */ /* 0x0081e8000c101904 */
[----:B------:R1:W2:Y:S01]  /*0f20*/  LDG.E R17, [R10.64] ;  /* 0x000000040a117981 */ /* 0x0002a2000c1e1900 */
        /* <DEDUP_REMOVED lines=23> */
[----:B------:R-:W-:Y:S01]  /*10a0*/  IMAD R18, R18, c[0x0][0xebc], R21 ;  /* 0x0003af0012127a24 */ /* 0x000fe200078e0215 */
[----:B------:R-:W-:-:S03]  /*10b0*/  IADD3 R21, R7, 0x2, RZ ;  /* 0x0000000207157810 */ /* 0x000fc60007ffe0ff */
[----:B------:R-:W-:Y:S02]  /*10c0*/  IMAD R9, R9, c[0x0][0xeb8], R18 ;  /* 0x0003ae0009097a24 */ /* 0x000fe400078e0212 */
[----:B-1----:R-:W-:-:S04]  /*10d0*/  IMAD.WIDE.U32 R10, R21, 0x4, R2 ;  /* 0x00000004150a7825 */ /* 0x002fc800078e0002 */
[----:B------:R-:W-:-:S04]  /*10e0*/  IMAD R8, R0, c[0x0][0xecc], R9 ;  /* 0x0003b30000087a24 */ /* 0x000fc800078e0209 */
[----:B------:R-:W-:-:S05]  /*10f0*/  IMAD.WIDE.U32 R8, R8, R5, c[0x0][0x160] ;  /* 0x0000580008087625 */ /* 0x000fca00078e0005 */
[----:B--2---:R0:W-:Y:S04]  /*1100*/  STG.E [R8.64], R17 ;  /* 0x0000001108007986 */ /* 0x0041e8000c101904 */
[----:B------:R1:W2:Y:S01]  /*1110*/  LDG.E R19, [R10.64] ;  /* 0x000000040a137981 */ /* 0x0002a2000c1e1900 */
[----:B------:R-:W-:-:S04]  /*1120*/  IMAD.HI.U32 R23, R14, R21, RZ ;  /* 0x000000150e177227 */ /* 0x000fc800078e00ff */
[----:B------:R-:W-:Y:S01]  /*1130*/  IMAD.MOV R25, RZ, RZ, -R23 ;  /* 0x000000ffff197224 */ /* 0x000fe200078e0a17 */
[----:B0-----:R-:W-:-:S03]  /*1140*/  IADD3 R17, R7, 0x3, RZ ;  /* 0x0000000307117810 */ /* 0x001fc60007ffe0ff */
[----:B------:R-:W-:Y:S02]  /*1150*/  IMAD R25, R6, R25, R21 ;  /* 0x0000001906197224 */ /* 0x000fe400078e0215 */
[----:B-1----:R-:W-:-:S03]  /*1160*/  IMAD.WIDE.U32 R10, R17, 0x4, R2 ;  /* 0x00000004110a7825 */ /* 0x002fc600078e0002 */
        /* <DEDUP_REMOVED lines=24> */
[----:B--2---:R0:W-:Y:S04]  /*12f0*/  STG.E [R8.64], R19 ;  /* 0x0000001308007986 */ /* 0x0041e8000c101904 */
[----:B------:R-:W2:Y:S01]  /*1300*/  LDG.E R10, [R10.64] ;  /* 0x000000040a0a7981 */ /* 0x000ea2000c1e1900 */
        /* <DEDUP_REMOVED lines=32> */
.L_x_230:
        /* <DEDUP_REMOVED lines=15> */
.L_x_1003:


//--------------------- .text._ZN2at6native40_GLOBAL__N__2351210d_8_Shape_cu_49f7391c35CatArrayBatchedCopy_alignedK_contigINS1_10OpaqueTypeILj4EEEjLi3ELi64ELi64ELi16EEEvPT_NS1_25CatArrInputTensorMetadataIS5_T0_XT2_EXT3_EEENS1_16TensorSizeStrideIS8_Lj4EEEiS8_ --------------------------
	.section	.text._ZN2at6native40_GLOBAL__N__2351210d_8_Shape_cu_49f7391c35CatArrayBatchedCopy_alignedK_contigINS1_10OpaqueTypeILj4EEEjLi3ELi64ELi64ELi16EEEvPT_NS1_25CatArrInputTensorMetadataIS5_T0_XT2_EXT3_EEENS1_16TensorSizeStrideIS8_Lj4EEEiS8_,"ax",@progbits
	.sectioninfo	@"SHI_REGISTERS=31"
	.align	128
.text._ZN2at6native40_GLOBAL__N__2351210d_8_Shape_cu_49f7391c35CatArrayBatchedCopy_alignedK_contigINS1_10OpaqueTypeILj4EEEjLi3ELi64ELi64ELi16EEEvPT_NS1_25CatArrInputTensorMetadataIS5_T0_XT2_EXT3_EEENS1_16TensorSizeStrideIS8_Lj4EEEiS8_:
        .type           _ZN2at6native40_GLOBAL__N__2351210d_8_Shape_cu_49f7391c35CatArrayBatchedCopy_alignedK_contigINS1_10OpaqueTypeILj4EEEjLi3ELi64ELi64ELi16EEEvPT_NS1_25CatArrInputTensorMetadataIS5_T0_XT2_EXT3_EEENS1_16TensorSizeStrideIS8_Lj4EEEiS8_,@function
        .size           _ZN2at6native40_GLOBAL__N__2351210d_8_Shape_cu_49f7391c35CatArrayBatchedCopy_alignedK_contigINS1_10OpaqueTypeILj4EEEjLi3ELi64ELi64ELi16EEEvPT_NS1_25CatArrInputTensorMetadataIS5_T0_XT2_EXT3_EEENS1_16TensorSizeStrideIS8_Lj4EEEiS8_,(.L_x_1004 - _ZN2at6native40_GLOBAL__N__2351210d_8_Shape_cu_49f7391c35CatArrayBatchedCopy_alignedK_contigINS1_10OpaqueTypeILj4EEEjLi3ELi64ELi64ELi16EEEvPT_NS1_25CatArrInputTensorMetadataIS5_T0_XT2_EXT3_EEENS1_16TensorSizeStrideIS8_Lj4EEEiS8_)
        .other          _ZN2at6native40_GLOBAL__N__2351210d_8_Shape_cu_49f7391c35CatArrayBatchedCopy_alignedK_contigINS1_10OpaqueTypeILj4EEEjLi3ELi64ELi64ELi16EEEvPT_NS1_25CatArrInputTensorMetadataIS5_T0_XT2_EXT3_EEENS1_16TensorSizeStrideIS8_Lj4EEEiS8_,@"STO_CUDA_ENTRY STV_DEFAULT"
_ZN2at6native40_GLOBAL__N__2351210d_8_Shape_cu_49f7391c35CatArrayBatchedCopy_alignedK_contigINS1_10OpaqueTypeILj4EEEjLi3ELi64ELi64ELi16EEEvPT_NS1_25CatArrInputTensorMetadataIS5_T0_XT2_EXT3_EEENS1_16TensorSizeStrideIS8_Lj4EEEiS8_:
        /* <DEDUP_REMOVED lines=24> */
[----:B------:R-:W-:Y:S02]  /*0180*/  ISETP.NE.AND P1, PT, R4, 0x1, PT ;  /* 0x000000010400780c */ /* 0x000fe40003f25270 */
[C---:B-1----:R-:W-:Y:S02]  /*0190*/  SEL R21, R18.reuse, c[0x0][0xeb0], !P0 ;  /* 0x0003ac0012157a07 */ /* 0x042fe40004000000 */
[----:B------:R-:W-:Y:S02]  /*01a0*/  SEL R17, R18, c[0x0][0xeac], !P1 ;  /* 0x0003ab0012117a07 */ /* 0x000fe40004800000 */
.L_x_233:
[----:B0-----:R-:W0:Y:S01]  /*01b0*/  I2F.U32.RP R8, R21 ;  /* 0x0000001500087306 */ /* 0x001e220000209000 */
[----:B------:R-:W-:Y:S01]  /*01c0*/  IMAD.MOV R7, RZ, RZ, -R21 ;  /* 0x000000ffff077224 */ /* 0x000fe200078e0a15 */
[C---:B------:R-:W-:Y:S02]  /*01d0*/  IADD3 R6, R23.reuse, 0x1, RZ ;  /* 0x0000000117067810 */ /* 0x040fe40007ffe0ff */
[----:B------:R-:W-:-:S02]  /*01e0*/  IADD3 R10, R23, 0x2, RZ ;  /* 0x00000002170a7810 */ /* 0x000fc40007ffe0ff */
[----:B------:R-:W-:Y:S02]  /*01f0*/  IADD3 R11, RZ, -R17, RZ ;  /* 0x80000011ff0b7210 */ /* 0x000fe40007ffe0ff */
[----:B------:R-:W1:Y:S01]  /*0200*/  I2F.U32.RP R9, R17 ;  /* 0x0000001100097306 */ /* 0x000e620000209000 */
[----:B------:R-:W-:-:S07]  /*0210*/  ISETP.NE.U32.AND P2, PT, R21, RZ, PT ;  /* 0x000000ff1500720c */ /* 0x000fce0003f45070 */
[----:B0-----:R-:W0:Y:S08]  /*0220*/  MUFU.RCP R8, R8 ;  /* 0x0000000800087308 */ /* 0x001e300000001000 */
[----:B-1----:R-:W-:Y:S01]  /*0230*/  MUFU.RCP R9, R9 ;  /* 0x0000000900097308 */ /* 0x002fe20000001000 */
[----:B0-----:R-:W-:-:S07]  /*0240*/  IADD3 R4, R8, 0xffffffe, RZ ;  /* 0x0ffffffe08047810 */ /* 0x001fce0007ffe0ff */
[----:B------:R0:W1:Y:S02]  /*0250*/  F2I.FTZ.U32.TRUNC.NTZ R5, R4 ;  /* 0x0000000400057305 */ /* 0x000064000021f000 */
[----:B0-----:R-:W-:Y:S02]  /*0260*/  IMAD.MOV.U32 R4, RZ, RZ, RZ ;  /* 0x000000ffff047224 */ /* 0x001fe400078e00ff */
[----:B-1----:R-:W-:-:S04]  /*0270*/  IMAD R7, R7, R5, RZ ;  /* 0x0000000507077224 */ /* 0x002fc800078e02ff */
[----:B------:R-:W-:Y:S01]  /*0280*/  IMAD.HI.U32 R7, R5, R7, R4 ;  /* 0x0000000705077227 */ /* 0x000fe200078e0004 */
[----:B------:R-:W-:-:S04]  /*0290*/  IADD3 R4, R9, 0xffffffe, RZ ;  /* 0x0ffffffe09047810 */ /* 0x000fc80007ffe0ff */
[----:B------:R-:W0:Y:S01]  /*02a0*/  F2I.FTZ.U32.TRUNC.NTZ R5, R4 ;  /* 0x0000000400057305 */ /* 0x000e22000021f000 */
[----:B------:R-:W-:-:S04]  /*02b0*/  IMAD.HI.U32 R26, R7, R6, RZ ;  /* 0x00000006071a7227 */ /* 0x000fc800078e00ff */
[----:B------:R-:W-:Y:S01]  /*02c0*/  IMAD.HI.U32 R12, R7, R10, RZ ;  /* 0x0000000a070c7227 */ /* 0x000fe200078e00ff */
[----:B------:R-:W-:-:S03]  /*02d0*/  IADD3 R8, -R26, RZ, RZ ;  /* 0x000000ff1a087210 */ /* 0x000fc60007ffe1ff */
[----:B------:R-:W-:-:S04]  /*02e0*/  IMAD.HI.U32 R14, R7, R23, RZ ;  /* 0x00000017070e7227 */ /* 0x000fc800078e00ff */
[C---:B------:R-:W-:Y:S02]  /*02f0*/  IMAD R8, R21.reuse, R8, R6 ;  /* 0x0000000815087224 */ /* 0x040fe400078e0206 */
[----:B------:R-:W-:Y:S02]  /*0300*/  IMAD.MOV R24, RZ, RZ, -R12 ;  /* 0x000000ffff187224 */ /* 0x000fe400078e0a0c */
[----:B------:R-:W-:Y:S01]  /*0310*/  IMAD.MOV R28, RZ, RZ, -R14 ;  /* 0x000000ffff1c7224 */ /* 0x000fe200078e0a0e */
[----:B------:R-:W-:Y:S01]  /*0320*/  ISETP.GE.U32.AND P3, PT, R8, R21, PT ;  /* 0x000000150800720c */ /* 0x000fe20003f66070 */
[C---:B------:R-:W-:Y:S02]  /*0330*/  IMAD R24, R21.reuse, R24, R10 ;  /* 0x0000001815187224 */ /* 0x040fe400078e020a */
[----:B------:R-:W-:Y:S02]  /*0340*/  IMAD R28, R21, R28, R23 ;  /* 0x0000001c151c7224 */ /* 0x000fe400078e0217 */
[----:B0-----:R-:W-:Y:S01]  /*0350*/  IMAD R11, R11, R5, RZ ;  /* 0x000000050b0b7224 */ /* 0x001fe200078e02ff */
[-C--:B------:R-:W-:Y:S01]  /*0360*/  ISETP.GE.U32.AND P0, PT, R24, R21.reuse, PT ;  /* 0x000000151800720c */ /* 0x080fe20003f06070 */
[----:B------:R-:W-:Y:S01]  /*0370*/  IMAD.MOV.U32 R4, RZ, RZ, RZ ;  /* 0x000000ffff047224 */ /* 0x000fe200078e00ff */
[----:B------:R-:W-:-:S03]  /*0380*/  ISETP.GE.U32.AND P1, PT, R28, R21, PT ;  /* 0x000000151c00720c */ /* 0x000fc60003f26070 */
[----:B------:R-:W-:Y:S01]  /*0390*/  IMAD.HI.U32 R11, R5, R11, R4 ;  /* 0x0000000b050b7227 */ /* 0x000fe200078e0004 */
[----:B------:R-:W-:Y:S02]  /*03a0*/  LOP3.LUT R5, RZ, R21, RZ, 0x33, !PT ;  /* 0x00000015ff057212 */ /* 0x000fe400078e33ff */
[----:B------:R-:W-:Y:S01]  /*03b0*/  @P3 IADD3 R26, R26, 0x1, RZ ;  /* 0x000000011a1a3810 */ /* 0x000fe20007ffe0ff */
[----:B------:R-:W-:-:S04]  /*03c0*/  @P3 IMAD.IADD R8, R8, 0x1, -R21 ;  /* 0x0000000108083824 */ /* 0x000fc800078e0a15 */
[--C-:B------:R-:W-:Y:S01]  /*03d0*/  @P0 IMAD.IADD R24, R24, 0x1, -R21.reuse ;  /* 0x0000000118180824 */ /* 0x100fe200078e0a15 */
[-C--:B------:R-:W-:Y:S01]  /*03e0*/  ISETP.GE.U32.AND P4, PT, R8, R21.reuse, PT ;  /* 0x000000150800720c */ /* 0x080fe20003f86070 */
[----:B------:R-:W-:Y:S01]  /*03f0*/  @P1 IMAD.IADD R28, R28, 0x1, -R21 ;  /* 0x000000011c1c1824 */ /* 0x000fe200078e0a15 */
[----:B------:R-:W-:Y:S02]  /*0400*/  IADD3 R8, R23, 0x3, RZ ;  /* 0x0000000317087810 */ /* 0x000fe40007ffe0ff */
[-C--:B------:R-:W-:Y:S02]  /*0410*/  ISETP.GE.U32.AND P5, PT, R24, R21.reuse, PT ;  /* 0x000000151800720c */ /* 0x080fe40003fa6070 */
[----:B------:R-:W-:Y:S01]  /*0420*/  ISETP.GE.U32.AND P3, PT, R28, R21, PT ;  /* 0x000000151c00720c */ /* 0x000fe20003f66070 */
[----:B------:R-:W-:Y:S01]  /*0430*/  IMAD.HI.U32 R22, R7, R8, RZ ;  /* 0x0000000807167227 */ /* 0x000fe200078e00ff */
[----:B------:R-:W-:Y:S02]  /*0440*/  @P0 IADD3 R12, R12, 0x1, RZ ;  /* 0x000000010c0c0810 */ /* 0x000fe40007ffe0ff */
[----:B------:R-:W-:-:S02]  /*0450*/  @P1 IADD3 R14, R14, 0x1, RZ ;  /* 0x000000010e0e1810 */ /* 0x000fc40007ffe0ff */
[----:B------:R-:W-:Y:S02]  /*0460*/  IADD3 R4, -R22, RZ, RZ ;  /* 0x000000ff16047210 */ /* 0x000fe40007ffe1ff */
[----:B------:R-:W-:-:S03]  /*0470*/  @P4 IADD3 R26, R26, 0x1, RZ ;  /* 0x000000011a1a4810 */ /* 0x000fc60007ffe0ff */
[----:B------:R-:W-:Y:S01]  /*0480*/  IMAD R24, R21, R4, R8 ;  /* 0x0000000415187224 */ /* 0x000fe200078e0208 */
[----:B------:R-:W-:Y:S02]  /*0490*/  SEL R26, R5, R26, !P2 ;  /* 0x0000001a051a7207 */ /* 0x000fe40005000000 */
[----:B------:R-:W-:Y:S02]  /*04a0*/  @P5 IADD3 R12, R12, 0x1, RZ ;  /* 0x000000010c0c5810 */ /* 0x000fe40007ffe0ff */
[----:B------:R-:W-:Y:S01]  /*04b0*/  ISETP.GE.U32.AND P4, PT, R24, R21, PT ;  /* 0x000000151800720c */ /* 0x000fe20003f86070 */
[----:B------:R-:W-:Y:S01]  /*04c0*/  IMAD.HI.U32 R13, R11, R26, RZ ;  /* 0x0000001a0b0d7227 */ /* 0x000fe200078e00ff */
[----:B------:R-:W-:Y:S02]  /*04d0*/  @P3 IADD3 R14, R14, 0x1, RZ ;  /* 0x000000010e0e3810 */ /* 0x000fe40007ffe0ff */
[----:B------:R-:W-:Y:S01]  /*04e0*/  SEL R12, R5, R12, !P2 ;  /* 0x0000000c050c7207 */ /* 0x000fe20005000000 */
[----:B------:R-:W-:Y:S01]  /*04f0*/  IMAD.MOV R25, RZ, RZ, -R26 ;  /* 0x000000ffff197224 */ /* 0x000fe200078e0a1a */
[----:B------:R-:W-:-:S02]  /*0500*/  IADD3 R4, -R13, RZ, RZ ;  /* 0x000000ff0d047210 */ /* 0x000fc40007ffe1ff */
[----:B------:R-:W-:Y:S01]  /*0510*/  SEL R14, R5, R14, !P2 ;  /* 0x0000000e050e7207 */ /* 0x000fe20005000000 */
[----:B------:R-:W-:-:S04]  /*0520*/  IMAD.HI.U32 R9, R11, R12, RZ ;  /* 0x0000000c0b097227 */ /* 0x000fc800078e00ff */
[----:B------:R-:W-:Y:S01]  /*0530*/  IMAD R4, R17, R4, R26 ;  /* 0x0000000411047224 */ /* 0x000fe200078e021a */
[----:B------:R-:W-:Y:S01]  /*0540*/  @P4 IADD3 R22, R22, 0x1, RZ ;  /* 0x0000000116164810 */ /* 0x000fe20007ffe0ff */
[----:B------:R-:W-:Y:S02]  /*0550*/  @P4 IMAD.IADD R24, R24, 0x1, -R21 ;  /* 0x0000000118184824 */ /* 0x000fe400078e0a15 */
[----:B------:R-:W-:Y:S01]  /*0560*/  IMAD.MOV R7, RZ, RZ, -R9 ;  /* 0x000000ffff077224 */ /* 0x000fe200078e0a09 */
[----:B------:R-:W-:Y:S01]  /*0570*/  ISETP.GE.U32.AND P3, PT, R4, R17, PT ;  /* 0x000000110400720c */ /* 0x000fe20003f66070 */
[----:B------:R-:W-:Y:S01]  /*0580*/  IMAD R25, R21, R25, R6 ;  /* 0x0000001915197224 */ /* 0x000fe200078e0206 */
[----:B------:R-:W-:Y:S01]  /*0590*/  ISETP.GE.U32.AND P1, PT, R24, R21, PT ;  /* 0x000000151800720c */ /* 0x000fe20003f26070 */
[----:B------:R-:W-:Y:S01]  /*05a0*/  IMAD R7, R17, R7, R12 ;  /* 0x0000000711077224 */ /* 0x000fe200078e020c */
[----:B------:R-:W-:Y:S01]  /*05b0*/  LOP3.LUT R24, RZ, R17, RZ, 0x33, !PT ;  /* 0x00000011ff187212 */ /* 0x000fe200078e33ff */
[----:B------:R-:W-:-:S03]  /*05c0*/  IMAD.HI.U32 R15, R11, R14, RZ ;  /* 0x0000000e0b0f7227 */ /* 0x000fc600078e00ff */
[----:B------:R-:W-:Y:S02]  /*05d0*/  ISETP.GE.U32.AND P5, PT, R7, R17, PT ;  /* 0x000000110700720c */ /* 0x000fe40003fa6070 */
[----:B------:R-:W-:-:S03]  /*05e0*/  IADD3 R28, -R15, RZ, RZ ;  /* 0x000000ff0f1c7210 */ /* 0x000fc60007ffe1ff */
[--C-:B------:R-:W-:Y:S01]  /*05f0*/  @P3 IMAD.IADD R4, R4, 0x1, -R17.reuse ;  /* 0x0000000104043824 */ /* 0x100fe200078e0a11 */
[----:B------:R-:W-:Y:S01]  /*0600*/  @P3 IADD3 R13, R13, 0x1, RZ ;  /* 0x000000010d0d3810 */ /* 0x000fe20007ffe0ff */
[C---:B------:R-:W-:Y:S01]  /*0610*/  IMAD R28, R17.reuse, R28, R14 ;  /* 0x0000001c111c7224 */ /* 0x040fe200078e020e */
[----:B------:R-:W-:Y:S02]  /*0620*/  @P1 IADD3 R22, R22, 0x1, RZ ;  /* 0x0000000116161810 */ /* 0x000fe40007ffe0ff */
[-C--:B------:R-:W-:Y:S02]  /*0630*/  ISETP.GE.U32.AND P0, PT, R4, R17.reuse, PT ;  /* 0x000000110400720c */ /* 0x080fe40003f06070 */
[----:B------:R-:W-:Y:S01]  /*0640*/  ISETP.NE.U32.AND P1, PT, R17, RZ, PT ;  /* 0x000000ff1100720c */ /* 0x000fe20003f25070 */
[----:B------:R-:W-:Y:S01]  /*0650*/  @P5 IMAD.IADD R7, R7, 0x1, -R17 ;  /* 0x0000000107075824 */ /* 0x000fe200078e0a11 */
[----:B------:R-:W-:Y:S01]  /*0660*/  SEL R22, R5, R22, !P2 ;  /* 0x0000001605167207 */ /* 0x000fe20005000000 */
[----:B---3--:R-:W-:Y:S01]  /*0670*/  IMAD.WIDE.U32 R4, R23, 0x4, R2 ;  /* 0x0000000417047825 */ /* 0x008fe200078e0002 */
[----:B------:R-:W-:-:S02]  /*0680*/  ISETP.GE.U32.AND P4, PT, R28, R17, PT ;  /* 0x000000111c00720c */ /* 0x000fc40003f86070 */
[----:B------:R-:W-:-:S05]  /*0690*/  ISETP.GE.U32.AND P2, PT, R7, R17, PT ;  /* 0x000000110700720c */ /* 0x000fca0003f46070 */
[----:B------:R-:W-:-:S04]  /*06a0*/  @P0 IADD3 R13, R13, 0x1, RZ ;  /* 0x000000010d0d0810 */ /* 0x000fc80007ffe0ff */
[----:B------:R-:W-:Y:S02]  /*06b0*/  SEL R13, R24, R13, !P1 ;  /* 0x0000000d180d7207 */ /* 0x000fe40004800000 */
[----:B------:R-:W-:-:S03]  /*06c0*/  @P4 IADD3 R28, -R17, R28, RZ ;  /* 0x0000001c111c4210 */ /* 0x000fc60007ffe1ff */
[----:B------:R-:W-:Y:S01]  /*06d0*/  IMAD.MOV R7, RZ, RZ, -R13 ;  /* 0x000000ffff077224 */ /* 0x000fe200078e0a0d */
[----:B------:R-:W-:-:S03]  /*06e0*/  ISETP.GE.U32.AND P0, PT, R28, R17, PT ;  /* 0x000000111c00720c */ /* 0x000fc60003f06070 */
[----:B------:R-:W-:Y:S02]  /*06f0*/  IMAD R26, R17, R7, R26 ;  /* 0x00000007111a7224 */ /* 0x000fe400078e021a */
[----:B------:R-:W3:Y:S01]  /*0700*/  LDG.E.128 R4, [R4.64] ;  /* 0x0000000404047981 */ /* 0x000ee2000c1e1d00 */
[----:B------:R-:W-:Y:S01]  /*0710*/  IMAD.HI.U32 R11, R11, R22, RZ ;  /* 0x000000160b0b7227 */ /* 0x000fe200078e00ff */
[----:B------:R-:W-:Y:S02]  /*0720*/  @P4 IADD3 R15, R15, 0x1, RZ ;  /* 0x000000010f0f4810 */ /* 0x000fe40007ffe0ff */
[----:B------:R-:W-:Y:S01]  /*0730*/  @P5 IADD3 R9, R9, 0x1, RZ ;  /* 0x0000000109095810 */ /* 0x000fe20007ffe0ff */
[----:B------:R-:W-:Y:S02]  /*0740*/  IMAD.MOV R28, RZ, RZ, -R11 ;  /* 0x000000ffff1c7224 */ /* 0x000fe400078e0a0b */
[----:B------:R-:W-:Y:S01]  /*0750*/  IMAD R25, R25, c[0x0][0xec0], RZ ;  /* 0x0003b00019197a24 */ /* 0x000fe200078e02ff */
[----:B------:R-:W-:Y:S01]  /*0760*/  @P0 IADD3 R15, R15, 0x1, RZ ;  /* 0x000000010f0f0810 */ /* 0x000fe20007ffe0ff */
[----:B------:R-:W-:Y:S01]  /*0770*/  IMAD R28, R17, R28, R22 ;  /* 0x0000001c111c7224 */ /* 0x000fe200078e0216 */
[----:B------:R-:W-:Y:S01]  /*0780*/  @P2 IADD3 R9, R9, 0x1, RZ ;  /* 0x0000000109092810 */ /* 0x000fe20007ffe0ff */
[----:B------:R-:W-:Y:S01]  /*0790*/  IMAD R26, R26, c[0x0][0xebc], R25 ;  /* 0x0003af001a1a7a24 */ /* 0x000fe200078e0219 */
[----:B------:R-:W-:-:S02]  /*07a0*/  SEL R15, R24, R15, !P1 ;  /* 0x0000000f180f7207 */ /* 0x000fc40004800000 */
[----:B------:R-:W-:Y:S01]  /*07b0*/  ISETP.GE.U32.AND P0, PT, R28, R17, PT ;  /* 0x000000111c00720c */ /* 0x000fe20003f06070 */
[----:B------:R-:W-:Y:S01]  /*07c0*/  IMAD R26, R13, c[0x0][0xeb8], R26 ;  /* 0x0003ae000d1a7a24 */ /* 0x000fe200078e021a */
[----:B------:R-:W-:Y:S02]  /*07d0*/  IADD3 R25, -R15, RZ, RZ ;  /* 0x000000ff0f197210 */ /* 0x000fe40007ffe1ff */
[----:B------:R-:W-:-:S03]  /*07e0*/  SEL R9, R24, R9, !P1 ;  /* 0x0000000918097207 */ /* 0x000fc60004800000 */
[--C-:B------:R-:W-:Y:S02]  /*07f0*/  IMAD R25, R17, R25, R14.reuse ;  /* 0x0000001911197224 */ /* 0x100fe400078e020e */
[----:B------:R-:W-:-:S04]  /*0800*/  IMAD.MOV R14, RZ, RZ, -R14 ;  /* 0x000000ffff0e7224 */ /* 0x000fc800078e0a0e */
[----:B------:R-:W-:Y:S01]  /*0810*/  @P0 IMAD.IADD R28, R28, 0x1, -R17 ;  /* 0x000000011c1c0824 */ /* 0x000fe200078e0a11 */
[----:B------:R-:W-:Y:S01]  /*0820*/  @P0 IADD3 R11, R11, 0x1, RZ ;  /* 0x000000010b0b0810 */ /* 0x000fe20007ffe0ff */
[--C-:B------:R-:W-:Y:S02]  /*0830*/  IMAD R14, R21, R14, R23.reuse ;  /* 0x0000000e150e7224 */ /* 0x100fe400078e0217 */
[----:B------:R-:W-:Y:S01]  /*0840*/  IMAD R23, R20, 0x4, R23 ;  /* 0x0000000414177824 */ /* 0x000fe200078e0217 */
[----:B------:R-:W-:Y:S01]  /*0850*/  ISETP.GE.U32.AND P2, PT, R28, R17, PT ;  /* 0x000000111c00720c */ /* 0x000fe20003f46070 */
[----:B------:R-:W-:-:S04]  /*0860*/  IMAD R14, R14, c[0x0][0xec0], RZ ;  /* 0x0003b0000e0e7a24 */ /* 0x000fc800078e02ff */
[----:B------:R-:W-:Y:S02]  /*0870*/  IMAD R14, R25, c[0x0][0xebc], R14 ;  /* 0x0003af00190e7a24 */ /* 0x000fe400078e020e */
[----:B------:R-:W-:Y:S02]  /*0880*/  IMAD.MOV R25, RZ, RZ, -R12 ;  /* 0x000000ffff197224 */ /* 0x000fe400078e0a0c */
[----:B------:R-:W-:Y:S02]  /*0890*/  IMAD R14, R15, c[0x0][0xeb8], R14 ;  /* 0x0003ae000f0e7a24 */ /* 0x000fe400078e020e */
[----:B------:R-:W-:Y:S01]  /*08a0*/  IMAD R10, R21, R25, R10 ;  /* 0x00000019150a7224 */ /* 0x000fe200078e020a */
[----:B------:R-:W-:Y:S02]  /*08b0*/  IADD3 R25, -R9, RZ, RZ ;  /* 0x000000ff09197210 */ /* 0x000fe40007ffe1ff */
[----:B------:R-:W-:-:S03]  /*08c0*/  @P2 IADD3 R11, R11, 0x1, RZ ;  /* 0x000000010b0b2810 */ /* 0x000fc60007ffe0ff */
[----:B------:R-:W-:Y:S01]  /*08d0*/  IMAD R12, R17, R25, R12 ;  /* 0x00000019110c7224 */ /* 0x000fe200078e020c */
[----:B------:R-:W-:Y:S02]  /*08e0*/  SEL R24, R24, R11, !P1 ;  /* 0x0000000b18187207 */ /* 0x000fe40004800000 */
[----:B------:R-:W-:-:S03]  /*08f0*/  IADD3 R11, -R22, RZ, RZ ;  /* 0x000000ff160b7210 */ /* 0x000fc60007ffe1ff */
[----:B------:R-:W-:Y:S02]  /*0900*/  IMAD.MOV R25, RZ, RZ, -R24 ;  /* 0x000000ffff197224 */ /* 0x000fe400078e0a18 */
[----:B------:R-:W-:Y:S02]  /*0910*/  IMAD R8, R21, R11, R8 ;  /* 0x0000000b15087224 */ /* 0x000fe400078e0208 */
[----:B------:R-:W-:Y:S02]  /*0920*/  IMAD R11, R10, c[0x0][0xec0], RZ ;  /* 0x0003b0000a0b7a24 */ /* 0x000fe400078e02ff */
[----:B------:R-:W-:Y:S02]  /*0930*/  IMAD R25, R17, R25, R22 ;  /* 0x0000001911197224 */ /* 0x000fe400078e0216 */
[----:B------:R-:W-:Y:S02]  /*0940*/  IMAD R8, R8, c[0x0][0xec0], RZ ;  /* 0x0003b00008087a24 */ /* 0x000fe400078e02ff */
[----:B------:R-:W-:-:S02]  /*0950*/  IMAD R12, R12, c[0x0][0xebc], R11 ;  /* 0x0003af000c0c7a24 */ /* 0x000fc400078e020b */
[----:B------:R-:W-:Y:S02]  /*0960*/  IMAD R25, R25, c[0x0][0xebc], R8 ;  /* 0x0003af0019197a24 */ /* 0x000fe400078e0208 */
[----:B------:R-:W-:Y:S02]  /*0970*/  IMAD R12, R9, c[0x0][0xeb8], R12 ;  /* 0x0003ae00090c7a24 */ /* 0x000fe400078e020c */
[----:B------:R-:W-:Y:S01]  /*0980*/  IMAD R24, R24, c[0x0][0xeb8], R25 ;  /* 0x0003ae0018187a24 */ /* 0x000fe200078e0219 */
[----:B------:R-:W-:Y:S01]  /*0990*/  IADD3 R25, R23, 0x4, RZ ;  /* 0x0000000417197810 */ /* 0x000fe20007ffe0ff */
[C---:B--2---:R-:W-:Y:S02]  /*09a0*/  IMAD R9, R19.reuse, c[0x0][0xecc], R14 ;  /* 0x0003b30013097a24 */ /* 0x044fe400078e020e */
[----:B------:R-:W-:Y:S01]  /*09b0*/  IMAD R11, R19, c[0x0][0xecc], R26 ;  /* 0x0003b300130b7a24 */ /* 0x000fe200078e021a */
[----:B------:R-:W-:Y:S01]  /*09c0*/  ISETP.GT.U32.AND P0, PT, R25, R16, PT ;  /* 0x000000101900720c */ /* 0x000fe20003f04070 */
[----:B------:R-:W-:-:S02]  /*09d0*/  IMAD R13, R19, c[0x0][0xecc], R12 ;  /* 0x0003b300130d7a24 */ /* 0x000fc400078e020c */
[----:B------:R-:W-:Y:S02]  /*09e0*/  IMAD R15, R19, c[0x0][0xecc], R24 ;  /* 0x0003b300130f7a24 */ /* 0x000fe400078e0218 */
[----:B------:R-:W-:-:S04]  /*09f0*/  IMAD.WIDE.U32 R8, R9, R0, c[0x0][0x160] ;  /* 0x0000580009087625 */ /* 0x000fc800078e0000 */
[----:B------:R-:W-:-:S04]  /*0a00*/  IMAD.WIDE.U32 R10, R11, R0, c[0x0][0x160] ;  /* 0x000058000b0a7625 */ /* 0x000fc800078e0000 */
[----:B------:R-:W-:-:S04]  /*0a10*/  IMAD.WIDE.U32 R12, R13, R0, c[0x0][0x160] ;  /* 0x000058000d0c7625 */ /* 0x000fc800078e0000 */
[----:B------:R-:W-:Y:S01]  /*0a20*/  IMAD.WIDE.U32 R14, R15, R0, c[0x0][0x160] ;  /* 0x000058000f0e7625 */ /* 0x000fe200078e0000 */
[----:B---3--:R0:W-:Y:S04]  /*0a30*/  STG.E [R8.64], R4 ;  /* 0x0000000408007986 */ /* 0x0081e8000c101904 */
[----:B------:R0:W-:Y:S04]  /*0a40*/  STG.E [R10.64], R5 ;  /* 0x000000050a007986 */ /* 0x0001e8000c101904 */
[----:B------:R0:W-:Y:S04]  /*0a50*/  STG.E [R12.64], R6 ;  /* 0x000000060c007986 */ /* 0x0001e8000c101904 */
[----:B------:R0:W-:Y:S01]  /*0a60*/  STG.E [R14.64], R7 ;  /* 0x000000070e007986 */ /* 0x0001e2000c101904 */
[----:B------:R-:W-:Y:S05]  /*0a70*/  @!P0 BRA `(.L_x_233) ;  /* 0xfffff73000008947 */ /* 0x000fea000383ffff */
.L_x_232:
[----:B0-----:R-:W-:Y:S05]  /*0a80*/  BSYNC B0 ;  /* 0x0000000000007941 */ /* 0x001fea0003800000 */
.L_x_231:
        /* <DEDUP_REMOVED lines=28> */
[----:B------:R-:W-:Y:S01]  /*0c50*/  IMAD.HI.U32 R10, R11, R9, R10 ;  /* 0x000000090b0a7227 */ /* 0x000fe200078e000a */
[----:B------:R-:W-:-:S03]  /*0c60*/  LOP3.LUT R11, RZ, R8, RZ, 0x33, !PT ;  /* 0x00000008ff0b7212 */ /* 0x000fc600078e33ff */
[----:B-----5:R-:W-:-:S04]  /*0c70*/  IMAD R5, R15, R7, RZ ;  /* 0x000000070f057224 */ /* 0x020fc800078e02ff */
[----:B------:R-:W-:-:S04]  /*0c80*/  IMAD.HI.U32 R9, R7, R5, R6 ;  /* 0x0000000507097227 */ /* 0x000fc800078e0006 */
[----:B------:R-:W-:-:S04]  /*0c90*/  IMAD.MOV.U32 R5, RZ, RZ, R23 ;  /* 0x000000ffff057224 */ /* 0x000fc800078e0017 */
.L_x_236:
[----:B0--3--:R-:W-:-:S05]  /*0ca0*/  IMAD.WIDE.U32 R6, R5, 0x4, R2 ;  /* 0x0000000405067825 */ /* 0x009fca00078e0002 */
[----:B------:R0:W3:Y:S01]  /*0cb0*/  LDG.E R15, [R6.64] ;  /* 0x00000004060f7981 */ /* 0x0000e2000c1e1900 */
        /* <DEDUP_REMOVED lines=9> */
[----:B------:R-:W-:-:S04]  /*0d50*/  SEL R17, R12, R17, !P0 ;  /* 0x000000110c117207 */ /* 0x000fc80004000000 */
[----:B0-----:R-:W-:Y:S01]  /*0d60*/  IADD3 R6, -R17, RZ, RZ ;  /* 0x000000ff11067210 */ /* 0x001fe20007ffe1ff */
[----:B------:R-:W-:-:S04]  /*0d70*/  IMAD.HI.U32 R14, R9, R17, RZ ;  /* 0x00000011090e7227 */ /* 0x000fc800078e00ff */
[----:B------:R-:W-:Y:S02]  /*0d80*/  IMAD.MOV R7, RZ, RZ, -R14 ;  /* 0x000000ffff077224 */ /* 0x000fe400078e0a0e */
        /* <DEDUP_REMOVED lines=12> */
[----:B------:R-:W-:-:S04]  /*0e50*/  IMAD R17, R8, R7, R17 ;  /* 0x0000000708117224 */ /* 0x000fc800078e0211 */
[----:B------:R-:W-:-:S04]  /*0e60*/  IMAD R17, R17, c[0x0][0xebc], R6 ;  /* 0x0003af0011117a24 */ /* 0x000fc800078e0206 */
[----:B------:R-:W-:-:S04]  /*0e70*/  IMAD R14, R14, c[0x0][0xeb8], R17 ;  /* 0x0003ae000e0e7a24 */ /* 0x000fc800078e0211 */
[----:B--2---:R-:W-:-:S04]  /*0e80*/  IMAD R7, R19, c[0x0][0xecc], R14 ;  /* 0x0003b30013077a24 */ /* 0x004fc800078e020e */
[----:B------:R-:W-:-:S05]  /*0e90*/  IMAD.WIDE.U32 R6, R7, R0, c[0x0][0x160] ;  /* 0x0000580007067625 */ /* 0x000fca00078e0000 */
[----:B---3--:R0:W-:Y:S01]  /*0ea0*/  STG.E [R6.64], R15 ;  /* 0x0000000f06007986 */ /* 0x0081e2000c101904 */
[----:B------:R-:W-:Y:S05]  /*0eb0*/  @P2 BRA `(.L_x_236) ;  /* 0xfffffde000002947 */ /* 0x000fea000383ffff */
.L_x_235:
[----:B------:R-:W-:Y:S05]  /*0ec0*/  BSYNC B0 ;  /* 0x0000000000007941 */ /* 0x000fea0003800000 */
.L_x_234:
[----:B0-----:R-:W-:-:S05]  /*0ed0*/  LOP3.LUT R7, RZ, R23, RZ, 0x33, !PT ;  /* 0x00000017ff077212 */ /* 0x001fca00078e33ff */
[----:B------:R-:W-:-:S05]  /*0ee0*/  IMAD.IADD R7, R16, 0x1, R7 ;  /* 0x0000000110077824 */ /* 0x000fca00078e0207 */
[----:B------:R-:W-:-:S13]  /*0ef0*/  ISETP.GE.U32.AND P0, PT, R7, 0x3, PT ;  /* 0x000000030700780c */ /* 0x000fda0003f06070 */
[----:B------:R-:W-:Y:S05]  /*0f00*/  @!P0 EXIT ;  /* 0x000000000000894d */ /* 0x000fea0003800000 */
        /* <DEDUP_REMOVED lines=25> */
.L_x_237:
[----:B0--3--:R-:W-:-:S05]  /*10a0*/  IMAD.WIDE.U32 R6, R5, 0x4, R2 ;  /* 0x0000000405067825 */ /* 0x009fca00078e0002 */
[----:B------:R0:W3:Y:S01]  /*10b0*/  LDG.E R17, [R6.64] ;  /* 0x0000000406117981 */ /* 0x0000e2000c1e1900 */
        /* <DEDUP_REMOVED lines=11> */
[----:B0-----:R-:W-:-:S04]  /*1170*/  IMAD.MOV R6, RZ, RZ, -R15 ;  /* 0x000000ffff067224 */ /* 0x001fc800078e0a0f */
[--C-:B------:R-:W-:Y:S02]  /*1180*/  IMAD R7, R18, R6, R9.reuse ;  /* 0x0000000612077224 */ /* 0x100fe400078e0209 */
[----:B------:R-:W-:-:S03]  /*1190*/  IMAD.MOV R6, RZ, RZ, -R9 ;  /* 0x000000ffff067224 */ /* 0x000fc600078e0a09 */
[----:B------:R-:W-:Y:S01]  /*11a0*/  ISETP.GE.U32.AND P2, PT, R7, R18, PT ;  /* 0x000000120700720c */ /* 0x000fe20003f46070 */
[----:B------:R-:W-:-:S04]  /*11b0*/  IMAD R6, R4, R6, R5 ;  /* 0x0000000604067224 */ /* 0x000fc800078e0205 */
[----:B------:R-:W-:-:S08]  /*11c0*/  IMAD R6, R6, c[0x0][0xec0], RZ ;  /* 0x0003b00006067a24 */ /* 0x000fd000078e02ff */
[----:B------:R-:W-:Y:S02]  /*11d0*/  @P2 IADD3 R7, -R18, R7, RZ ;  /* 0x0000000712072210 */ /* 0x000fe40007ffe1ff */
[----:B------:R-:W-:Y:S02]  /*11e0*/  @P2 IADD3 R15, R15, 0x1, RZ ;  /* 0x000000010f0f2810 */ /* 0x000fe40007ffe0ff */
[----:B------:R-:W-:-:S13]  /*11f0*/  ISETP.GE.U32.AND P3, PT, R7, R18, PT ;  /* 0x000000120700720c */ /* 0x000fda0003f66070 */
[----:B------:R-:W-:-:S04]  /*1200*/  @P3 IADD3 R15, R15, 0x1, RZ ;  /* 0x000000010f0f3810 */ /* 0x000fc80007ffe0ff */
[----:B------:R-:W-:-:S04]  /*1210*/  SEL R15, R10, R15, !P1 ;  /* 0x0000000f0a0f7207 */ /* 0x000fc80004800000 */
[----:B------:R-:W-:-:S05]  /*1220*/  IADD3 R7, -R15, RZ, RZ ;  /* 0x000000ff0f077210 */ /* 0x000fca0007ffe1ff */
[----:B------:R-:W-:Y:S02]  /*1230*/  IMAD R7, R18, R7, R9 ;  /* 0x0000000712077224 */ /* 0x000fe400078e0209 */
[----:B------:R-:W-:-:S04]  /*1240*/  IMAD.WIDE.U32 R8, R21, 0x4, R2 ;  /* 0x0000000415087825 */ /* 0x000fc800078e0002 */
[----:B------:R-:W-:-:S04]  /*1250*/  IMAD R6, R7, c[0x0][0xebc], R6 ;  /* 0x0003af0007067a24 */ /* 0x000fc800078e0206 */
        /* <DEDUP_REMOVED lines=28> */
[----:B------:R-:W-:Y:S01]  /*1420*/  IMAD R6, R6, c[0x0][0xebc], R21 ;  /* 0x0003af0006067a24 */ /* 0x000fe200078e0215 */
[----:B------:R-:W-:-:S03]  /*1430*/  IADD3 R21, R5, 0x2, RZ ;  /* 0x0000000205157810 */ /* 0x000fc60007ffe0ff */
[----:B------:R-:W-:Y:S02]  /*1440*/  IMAD R6, R7, c[0x0][0xeb8], R6 ;  /* 0x0003ae0007067a24 */ /* 0x000fe400078e0206 */
[----:B------:R-:W-:-:S04]  /*1450*/  IMAD.WIDE.U32 R8, R21, 0x4, R2 ;  /* 0x0000000415087825 */ /* 0x000fc800078e0002 */
[----:B------:R-:W-:-:S04]  /*1460*/  IMAD R7, R19, c[0x0][0xecc], R6 ;  /* 0x0003b30013077a24 */ /* 0x000fc800078e0206 */
[----:B------:R-:W-:-:S05]  /*1470*/  IMAD.WIDE.U32 R6, R7, R0, c[0x0][0x160] ;  /* 0x0000580007067625 */ /* 0x000fca00078e0000 */
[----:B--2---:R0:W-:Y:S04]  /*1480*/  STG.E [R6.64], R15 ;  /* 0x0000000f06007986 */ /* 0x0041e8000c101904 */
[----:B------:R1:W2:Y:S01]  /*1490*/  LDG.E R17, [R8.64] ;  /* 0x0000000408117981 */ /* 0x0002a2000c1e1900 */
[----:B------:R-:W-:-:S04]  /*14a0*/  IMAD.HI.U32 R14, R12, R21, RZ ;  /* 0x000000150c0e7227 */ /* 0x000fc800078e00ff */
[----:B------:R-:W-:Y:S01]  /*14b0*/  IMAD.MOV R23, RZ, RZ, -R14 ;  /* 0x000000ffff177224 */ /* 0x000fe200078e0a0e */
[----:B0-----:R-:W-:-:S03]  /*14c0*/  IADD3 R15, R5, 0x3, RZ ;  /* 0x00000003050f7810 */ /* 0x001fc60007ffe0ff */
        /* <DEDUP_REMOVED lines=17> */
[----:B------:R-:W-:-:S12]  /*15e0*/  IMAD.WIDE.U32 R8, R15, 0x4, R2 ;  /* 0x000000040f087825 */ /* 0x000fd800078e0002 */
        /* <DEDUP_REMOVED lines=42> */
.L_x_238:
        /* <DEDUP_REMOVED lines=15> */
.L_x_1004:


//--------------------- .text._ZN2at6native40_GLOBAL__N__2351210d_8_Shape_cu_49f7391c30CatArrayBatchedCopy_vectorizedINS1_10OpaqueTypeILj4EEEjLi3ELi64ELi64ELi16ELi4EEEvPcNS1_25CatArrInputTensorMetadataIT_T0_XT2_EXT3_EEENS1_16TensorSizeStrideIS8_Lj4EEEiS8_ --------------------------
	.section	.text._ZN2at6native40_GLOBAL__N__2351210d_8_Shape_cu_49f7391c30CatArrayBatchedCopy_vectorizedINS1_10OpaqueTypeILj4EEEjLi3ELi64ELi64ELi16ELi4EEEvPcNS1_25CatArrInputTensorMetadataIT_T0_XT2_EXT3_EEENS1_16TensorSizeStrideIS8_Lj4EEEiS8_,"ax",@progbits
	.sectioninfo	@"SHI_REGISTERS=22"
	.align	128
.text._ZN2at6native40_GLOBAL__N__2351210d_8_Shape_cu_49f7391c30CatArrayBatchedCopy_vectorizedINS1_10OpaqueTypeILj4EEEjLi3ELi64ELi64ELi16ELi4EEEvPcNS1_25CatArrInputTensorMetadataIT_T0_XT2_EXT3_EEENS1_16TensorSizeStrideIS8_Lj4EEEiS8_:
        .type           _ZN2at6native40_GLOBAL__N__2351210d_8_Shape_cu_49f7391c30CatArrayBatchedCopy_vectorizedINS1_10OpaqueTypeILj4EEEjLi3ELi64ELi64ELi16ELi4EEEvPcNS1_25CatArrInputTensorMetadataIT_T0_XT2_EXT3_EEENS1_16TensorSizeStrideIS8_Lj4EEEiS8_,@function
        .size           _ZN2at6native40_GLOBAL__N__2351210d_8_Shape_cu_49f7391c30CatArrayBatchedCopy_vectorizedINS1_10OpaqueTypeILj4EEEjLi3ELi64ELi64ELi16ELi4EEEvPcNS1_25CatArrInputTensorMetadataIT_T0_XT2_EXT3_EEENS1_16TensorSizeStrideIS8_Lj4EEEiS8_,(.L_x_1005 - _ZN2at6native40_GLOBAL__N__2351210d_8_Shape_cu_49f7391c30CatArrayBatchedCopy_vectorizedINS1_10OpaqueTypeILj4EEEjLi3ELi64ELi64ELi16ELi4EEEvPcNS1_25CatArrInputTensorMetadataIT_T0_XT2_EXT3_EEENS1_16TensorSizeStrideIS8_Lj4EEEiS8_)
        .other          _ZN2at6native40_GLOBAL__N__2351210d_8_Shape_cu_49f7391c30CatArrayBatchedCopy_vectorizedINS1_10OpaqueTypeILj4EEEjLi3ELi64ELi64ELi16ELi4EEEvPcNS1_25CatArrInputTensorMetadataIT_T0_XT2_EXT3_EEENS1_16TensorSizeStrideIS8_Lj4EEEiS8_,@"STO_CUDA_ENTRY STV_DEFAULT"
_ZN2at6native40_GLOBAL__N__2351210d_8_Shape_cu_49f7391c30CatArrayBatchedCopy_vectorizedINS1_10OpaqueTypeILj4EEEjLi3ELi64ELi64ELi16ELi4EEEvPcNS1_25CatArrInputTensorMetadataIT_T0_XT2_EXT3_EEENS1_16TensorSizeStrideIS8_Lj4EEEiS8_:
        /* <DEDUP_REMOVED lines=12> */
[----:B------:R-:W-:Y:S01]  /*00c0*/  IMAD.MOV.U32 R3, RZ, RZ, c[0x0][0xec8] ;  /* 0x0003b200ff037624 */ /* 0x000fe200078e00ff */
[----:B------:R-:W-:-:S04]  /*00d0*/  ULDC.64 UR4, c[0x0][0x118] ;  /* 0x0000460000047ab9 */ /* 0x000fc80000000a00 */
[----:B------:R-:W-:Y:S02]  /*00e0*/  ISETP.NE.AND P0, PT, R3, 0x2, PT ;  /* 0x000000020300780c */ /* 0x000fe40003f05270 */
[----:B------:R-:W1:Y:S01]  /*00f0*/  LDC R14, c[0x0][R6+0x360] ;  /* 0x0000d800060e7b82 */ /* 0x000e620000000800 */
[----:B0-----:R-:W-:-:S05]  /*0100*/  IMAD R2, R2, c[0x0][0xecc], RZ ;  /* 0x0003b30002027a24 */ /* 0x001fca00078e02ff */
[----:B------:R-:W-:Y:S01]  /*0110*/  SHF.R.U32.HI R2, RZ, 0x2, R2 ;  /* 0x00000002ff027819 */ /* 0x000fe20000011602 */
[----:B-1----:R-:W-:-:S03]  /*0120*/  IMAD R14, R14, c[0x0][0xecc], RZ ;  /* 0x0003b3000e0e7a24 */ /* 0x002fc600078e02ff */
[C---:B------:R-:W-:Y:S02]  /*0130*/  SEL R8, R2.reuse, c[0x0][0xeb0], !P0 ;  /* 0x0003ac0002087a07 */ /* 0x040fe40004000000 */
[----:B------:R-:W-:Y:S02]  /*0140*/  ISETP.NE.AND P0, PT, R3, 0x1, PT ;  /* 0x000000010300780c */ /* 0x000fe40003f05270 */
[----:B------:R-:W0:Y:S01]  /*0150*/  I2F.U32.RP R3, R8 ;  /* 0x0000000800037306 */ /* 0x000e220000209000 */
[----:B------:R-:W-:Y:S02]  /*0160*/  IADD3 R15, RZ, -R8, RZ ;  /* 0x80000008ff0f7210 */ /* 0x000fe40007ffe0ff */
[----:B------:R-:W-:Y:S01]  /*0170*/  SEL R9, R2, c[0x0][0xeac], !P0 ;  /* 0x0003ab0002097a07 */ /* 0x000fe20004000000 */
[----:B------:R-:W-:Y:S01]  /*0180*/  IMAD.SHL.U32 R2, R12, 0x8, RZ ;  /* 0x000000080c027824 */ /* 0x000fe200078e00ff */
[----:B------:R-:W-:Y:S02]  /*0190*/  ISETP.NE.U32.AND P0, PT, R8, RZ, PT ;  /* 0x000000ff0800720c */ /* 0x000fe40003f05070 */
[----:B------:R-:W-:Y:S01]  /*01a0*/  ISETP.NE.U32.AND P1, PT, R9, RZ, PT ;  /* 0x000000ff0900720c */ /* 0x000fe20003f25070 */
[----:B------:R-:W1:Y:S01]  /*01b0*/  I2F.U32.RP R7, R9 ;  /* 0x0000000900077306 */ /* 0x000e620000209000 */
[----:B------:R-:W-:Y:S01]  /*01c0*/  IMAD.MOV R17, RZ, RZ, -R9 ;  /* 0x000000ffff117224 */ /* 0x000fe200078e0a09 */
[----:B------:R-:W-:-:S06]  /*01d0*/  LOP3.LUT R12, RZ, R9, RZ, 0x33, !PT ;  /* 0x00000009ff0c7212 */ /* 0x000fcc00078e33ff */
[----:B0-----:R-:W0:Y:S08]  /*01e0*/  MUFU.RCP R3, R3 ;  /* 0x0000000300037308 */ /* 0x001e300000001000 */
[----:B-1----:R-:W1:Y:S01]  /*01f0*/  MUFU.RCP R7, R7 ;  /* 0x0000000700077308 */ /* 0x002e620000001000 */
[----:B0-----:R-:W-:Y:S02]  /*0200*/  IADD3 R10, R3, 0xffffffe, RZ ;  /* 0x0ffffffe030a7810 */ /* 0x001fe40007ffe0ff */
[----:B------:R-:W0:Y:S05]  /*0210*/  LDC.64 R2, c[0x0][R2+0x168] ;  /* 0x00005a0002027b82 */ /* 0x000e2a0000000a00 */
[----:B------:R2:W3:Y:S01]  /*0220*/  F2I.FTZ.U32.TRUNC.NTZ R11, R10 ;  /* 0x0000000a000b7305 */ /* 0x0004e2000021f000 */
[----:B-1----:R-:W-:-:S07]  /*0230*/  IADD3 R4, R7, 0xffffffe, RZ ;  /* 0x0ffffffe07047810 */ /* 0x002fce0007ffe0ff */
[----:B------:R1:W4:Y:S01]  /*0240*/  F2I.FTZ.U32.TRUNC.NTZ R5, R4 ;  /* 0x0000000400057305 */ /* 0x000322000021f000 */
[----:B--2---:R-:W-:Y:S01]  /*0250*/  HFMA2.MMA R10, -RZ, RZ, 0, 0 ;  /* 0x00000000ff0a7435 */ /* 0x004fe200000001ff */
[----:B---3--:R-:W-:Y:S01]  /*0260*/  IMAD R7, R15, R11, RZ ;  /* 0x0000000b0f077224 */ /* 0x008fe200078e02ff */
[----:B------:R-:W-:Y:S01]  /*0270*/  LOP3.LUT R15, RZ, R8, RZ, 0x33, !PT ;  /* 0x00000008ff0f7212 */ /* 0x000fe200078e33ff */
[----:B-1----:R-:W-:-:S07]  /*0280*/  IMAD.MOV.U32 R4, RZ, RZ, RZ ;  /* 0x000000ffff047224 */ /* 0x002fce00078e00ff */
[----:B------:R-:W-:-:S04]  /*0290*/  IMAD.HI.U32 R10, R11, R7, R10 ;  /* 0x000000070b0a7227 */ /* 0x000fc800078e000a */
[----:B----4-:R-:W-:-:S04]  /*02a0*/  IMAD R11, R17, R5, RZ ;  /* 0x00000005110b7224 */ /* 0x010fc800078e02ff */
[----:B0-----:R-:W-:-:S04]  /*02b0*/  IMAD.HI.U32 R11, R5, R11, R4 ;  /* 0x0000000b050b7227 */ /* 0x001fc800078e0004 */
.L_x_239:
[----:B0-----:R-:W-:-:S06]  /*02c0*/  IMAD.WIDE.U32 R4, R13, 0x10, R2 ;  /* 0x000000100d047825 */ /* 0x001fcc00078e0002 */
        /* <DEDUP_REMOVED lines=26> */
[----:B------:R-:W-:-:S05]  /*0470*/  LEA.HI R17, P2, R14, R17, RZ, 0x1e ;  /* 0x000000110e117211 */ /* 0x000fca000785f0ff */
        /* <DEDUP_REMOVED lines=9> */
.L_x_240:
        /* <DEDUP_REMOVED lines=15> */
.L_x_1005:


//--------------------- .text._ZN2at6native40_GLOBAL__N__2351210d_8_Shape_cu_49f7391c19CatArrayBatchedCopyINS1_10OpaqueTypeILj4EEEjLi2ELi64ELi64EEEvPT_NS1_25CatArrInputTensorMetadataIS5_T0_XT2_EXT3_EEENS1_16TensorSizeStrideIS8_Lj4EEEiS8_ --------------------------
	.section	.text._ZN2at6native40_GLOBAL__N__2351210d_8_Shape_cu_49f7391c19CatArrayBatchedCopyINS1_10OpaqueTypeILj4EEEjLi2ELi64ELi64EEEvPT_NS1_25CatArrInputTensorMetadataIS5_T0_XT2_EXT3_EEENS1_16TensorSizeStrideIS8_Lj4EEEiS8_,"ax",@progbits
	.sectioninfo	@"SHI_REGISTERS=22"
	.align	128
.text._ZN2at6native40_GLOBAL__N__2351210d_8_Shape_cu_49f7391c19CatArrayBatchedCopyINS1_10OpaqueTypeILj4EEEjLi2ELi64ELi64EEEvPT_NS1_25CatArrInputTensorMetadataIS5_T0_XT2_EXT3_EEENS1_16TensorSizeStrideIS8_Lj4EEEiS8_:
        .type           _ZN2at6native40_GLOBAL__N__2351210d_8_Shape_cu_49f7391c19CatArrayBatchedCopyINS1_10OpaqueTypeILj4EEEjLi2ELi64ELi64EEEvPT_NS1_25CatArrInputTensorMetadataIS5_T0_XT2_EXT3_EEENS1_16TensorSizeStrideIS8_Lj4EEEiS8_,@function
        .size           _ZN2at6native40_GLOBAL__N__2351210d_8_Shape_cu_49f7391c19CatArrayBatchedCopyINS1_10OpaqueTypeILj4EEEjLi2ELi64ELi64EEEvPT_NS1_25CatArrInputTensorMetadataIS5_T0_XT2_EXT3_EEENS1_16TensorSizeStrideIS8_Lj4EEEiS8_,(.L_x_1006 - _ZN2at6native40_GLOBAL__N__2351210d_8_Shape_cu_49f7391c19CatArrayBatchedCopyINS1_10OpaqueTypeILj4EEEjLi2ELi64ELi64EEEvPT_NS1_25CatArrInputTensorMetadataIS5_T0_XT2_EXT3_EEENS1_16TensorSizeStrideIS8_Lj4EEEiS8_)
        .other          _ZN2at6native40_GLOBAL__N__2351210d_8_Shape_cu_49f7391c19CatArrayBatchedCopyINS1_10OpaqueTypeILj4EEEjLi2ELi64ELi64EEEvPT_NS1_25CatArrInputTensorMetadataIS5_T0_XT2_EXT3_EEENS1_16TensorSizeStrideIS8_Lj4EEEiS8_,@"STO_CUDA_ENTRY STV_DEFAULT"
_ZN2at6native40_GLOBAL__N__2351210d_8_Shape_cu_49f7391c19CatArrayBatchedCopyINS1_10OpaqueTypeILj4EEEjLi2ELi64ELi64EEEvPT_NS1_25CatArrInputTensorMetadataIS5_T0_XT2_EXT3_EEENS1_16TensorSizeStrideIS8_Lj4EEEiS8_:
        /* <DEDUP_REMOVED lines=32> */
.L_x_242:
[----:B0---4-:R-:W-:-:S05]  /*0200*/  IMAD.WIDE.U32 R4, R9, 0x4, R2 ;  /* 0x0000000409047825 */ /* 0x011fca00078e0002 */
        /* <DEDUP_REMOVED lines=11> */
[----:B0-----:R-:W-:-:S04]  /*02c0*/  IMAD R4, R8, R11, R9 ;  /* 0x0000000b08047224 */ /* 0x001fc800078e0209 */
[----:B------:R-:W-:-:S04]  /*02d0*/  IMAD R5, R4, c[0x0][0xebc], RZ ;  /* 0x0003af0004057a24 */ /* 0x000fc800078e02ff */
[----:B------:R-:W-:-:S04]  /*02e0*/  IMAD R10, R10, c[0x0][0xeb8], R5 ;  /* 0x0003ae000a0a7a24 */ /* 0x000fc800078e0205 */
        /* <DEDUP_REMOVED lines=8> */
.L_x_241:
[----:B--2---:R-:W0:Y:S01]  /*0370*/  @P0 LDC R10, c[0x0][R16+0x6ac] ;  /* 0x0001ab00100a0b82 */ /* 0x004e220000000800 */
[----:B------:R-:W1:Y:S01]  /*0380*/  I2F.U32.RP R17, R8 ;  /* 0x0000000800117306 */ /* 0x000e620000209000 */
[----:B------:R-:W-:Y:S01]  /*0390*/  IMAD.MOV R19, RZ, RZ, -R8 ;  /* 0x000000ffff137224 */ /* 0x000fe200078e0a08 */
[----:B------:R-:W-:-:S05]  /*03a0*/  ISETP.NE.U32.AND P0, PT, R8, RZ, PT ;  /* 0x000000ff0800720c */ /* 0x000fca0003f05070 */
        /* <DEDUP_REMOVED lines=10> */
[----:B0-----:R-:W-:Y:S01]  /*0450*/  HFMA2.MMA R14, -RZ, RZ, 0, 0 ;  /* 0x00000000ff0e7435 */ /* 0x001fe200000001ff */
[----:B-1----:R-:W-:-:S05]  /*0460*/  IMAD R12, R10, R15, RZ ;  /* 0x0000000f0a0c7224 */ /* 0x002fca00078e02ff */
[----:B------:R-:W-:Y:S01]  /*0470*/  IADD3 R11, -R12, RZ, RZ ;  /* 0x000000ff0c0b7210 */ /* 0x000fe20007ffe1ff */
[----:B------:R-:W-:-:S04]  /*0480*/  IMAD.MOV.U32 R12, RZ, RZ, RZ ;  /* 0x000000ffff0c7224 */ /* 0x000fc800078e00ff */
[----:B------:R-:W-:Y:S01]  /*0490*/  IMAD.HI.U32 R12, R13, R19, R12 ;  /* 0x000000130d0c7227 */ /* 0x000fe200078e000c */
[----:B------:R-:W-:-:S03]  /*04a0*/  LOP3.LUT R13, RZ, R8, RZ, 0x33, !PT ;  /* 0x00000008ff0d7212 */ /* 0x000fc600078e33ff */
[----:B------:R-:W-:Y:S01]  /*04b0*/  IMAD.HI.U32 R14, R15, R11, R14 ;  /* 0x0000000b0f0e7227 */ /* 0x000fe200078e000e */
[----:B--2-4-:R-:W-:-:S05]  /*04c0*/  LOP3.LUT R11, RZ, R10, RZ, 0x33, !PT ;  /* 0x0000000aff0b7212 */ /* 0x014fca00078e33ff */
.L_x_243:
[----:B0-----:R-:W-:-:S04]  /*04d0*/  IMAD.HI.U32 R16, R14, R9, RZ ;  /* 0x000000090e107227 */ /* 0x001fc800078e00ff */
        /* <DEDUP_REMOVED lines=10> */
[----:B------:R-:W-:-:S04]  /*0580*/  IMAD R16, R5, R16, RZ ;  /* 0x0000001005107224 */ /* 0x000fc800078e02ff */
[----:B------:R-:W-:-:S04]  /*0590*/  IMAD R17, R4, R15, R16 ;  /* 0x0000000f04117224 */ /* 0x000fc800078e0210 */
[----:B------:R-:W-:-:S05]  /*05a0*/  IMAD.WIDE.U32 R16, R17, 0x4, R2 ;  /* 0x0000000411107825 */ /* 0x000fca00078e0002 */
        /* <DEDUP_REMOVED lines=13> */
[----:B------:R-:W-:-:S04]  /*0680*/  IMAD R18, R18, c[0x0][0xeb8], R19 ;  /* 0x0003ae0012127a24 */ /* 0x000fc800078e0213 */
[----:B0--3--:R-:W-:Y:S01]  /*0690*/  IMAD R17, R7, c[0x0][0xecc], R18 ;  /* 0x0003b30007117a24 */ /* 0x009fe200078e0212 */
[----:B------:R-:W-:-:S03]  /*06a0*/  MOV R18, c[0x0][0xc] ;  /* 0x0000030000127a02 */ /* 0x000fc60000000f00 */
[----:B------:R-:W-:-:S04]  /*06b0*/  IMAD.WIDE.U32 R16, R17, R0, c[0x0][0x160] ;  /* 0x0000580011107625 */ /* 0x000fc800078e0000 */
[----:B------:R-:W-:-:S05]  /*06c0*/  IMAD R9, R18, c[0x0][0x0], R9 ;  /* 0x0000000012097a24 */ /* 0x000fca00078e0209 */
[----:B------:R-:W-:Y:S01]  /*06d0*/  ISETP.GE.U32.AND P2, PT, R9, R6, PT ;  /* 0x000000060900720c */ /* 0x000fe20003f46070 */
[----:B--2---:R0:W-:-:S12]  /*06e0*/  STG.E [R16.64], R15 ;  /* 0x0000000f10007986 */ /* 0x0041d8000c101904 */
[----:B------:R-:W-:Y:S05]  /*06f0*/  @!P2 BRA `(.L_x_243) ;  /* 0xfffffdd00000a947 */ /* 0x000fea000383ffff */
[----:B------:R-:W-:Y:S05]  /*0700*/  EXIT ;  /* 0x000000000000794d */ /* 0x000fea0003800000 */
.L_x_244:
        /* <DEDUP_REMOVED lines=15> */
.L_x_1006:


//--------------------- .text._ZN2at6native40_GLOBAL__N__2351210d_8_Shape_cu_49f7391c26CatArrayBatchedCopy_contigINS1_10OpaqueTypeILj4EEEjLi2ELi64ELi64EEEvPT_NS1_25CatArrInputTensorMetadataIS5_T0_XT2_EXT3_EEENS1_16TensorSizeStrideIS8_Lj4EEEiS8_ --------------------------
	.section	.text._ZN2at6native40_GLOBAL__N__2351210d_8_Shape_cu_49f7391c26CatArrayBatchedCopy_contigINS1_10OpaqueTypeILj4EEEjLi2ELi64ELi64EEEvPT_NS1_25CatArrInputTensorMetadataIS5_T0_XT2_EXT3_EEENS1_16TensorSizeStrideIS8_Lj4EEEiS8_,"ax",@progbits
	.sectioninfo	@"SHI_REGISTERS=17"
	.align	128
.text._ZN2at6native40_GLOBAL__N__2351210d_8_Shape_cu_49f7391c26CatArrayBatchedCopy_contigINS1_10OpaqueTypeILj4EEEjLi2ELi64ELi64EEEvPT_NS1_25CatArrInputTensorMetadataIS5_T0_XT2_EXT3_EEENS1_16TensorSizeStrideIS8_Lj4EEEiS8_:
        .type           _ZN2at6native40_GLOBAL__N__2351210d_8_Shape_cu_49f7391c26CatArrayBatchedCopy_contigINS1_10OpaqueTypeILj4EEEjLi2ELi64ELi64EEEvPT_NS1_25CatArrInputTensorMetadataIS5_T0_XT2_EXT3_EEENS1_16TensorSizeStrideIS8_Lj4EEEiS8_,@function
        .size           _ZN2at6native40_GLOBAL__N__2351210d_8_Shape_cu_49f7391c26CatArrayBatchedCopy_contigINS1_10OpaqueTypeILj4EEEjLi2ELi64ELi64EEEvPT_NS1_25CatArrInputTensorMetadataIS5_T0_XT2_EXT3_EEENS1_16TensorSizeStrideIS8_Lj4EEEiS8_,(.L_x_1007 - _ZN2at6native40_GLOBAL__N__2351210d_8_Shape_cu_49f7391c26CatArrayBatchedCopy_contigINS1_10OpaqueTypeILj4EEEjLi2ELi64ELi64EEEvPT_NS1_25CatArrInputTensorMetadataIS5_T0_XT2_EXT3_EEENS1_16TensorSizeStrideIS8_Lj4EEEiS8_)
        .other          _ZN2at6native40_GLOBAL__N__2351210d_8_Shape_cu_49f7391c26CatArrayBatchedCopy_contigINS1_10OpaqueTypeILj4EEEjLi2ELi64ELi64EEEvPT_NS1_25CatArrInputTensorMetadataIS5_T0_XT2_EXT3_EEENS1_16TensorSizeStrideIS8_Lj4EEEiS8_,@"STO_CUDA_ENTRY STV_DEFAULT"
_ZN2at6native40_GLOBAL__N__2351210d_8_Shape_cu_49f7391c26CatArrayBatchedCopy_contigINS1_10OpaqueTypeILj4EEEjLi2ELi64ELi64EEEvPT_NS1_25CatArrInputTensorMetadataIS5_T0_XT2_EXT3_EEENS1_16TensorSizeStrideIS8_Lj4EEEiS8_:
        /* <DEDUP_REMOVED lines=19> */
[----:B------:R-:W-:Y:S02]  /*0130*/  IADD3 R13, RZ, -R5, RZ ;  /* 0x80000005ff0d7210 */ /* 0x000fe40007ffe0ff */
[----:B------:R-:W-:Y:S01]  /*0140*/  ISETP.NE.U32.AND P0, PT, R5, RZ, PT ;  /* 0x000000ff0500720c */ /* 0x000fe20003f05070 */
[----:B-1----:R-:W-:-:S04]  /*0150*/  IMAD R10, R10, c[0x0][0xecc], RZ ;  /* 0x0003b3000a0a7a24 */ /* 0x002fc800078e02ff */
[----:B0-----:R-:W0:Y:S02]  /*0160*/  MUFU.RCP R11, R11 ;  /* 0x0000000b000b7308 */ /* 0x001e240000001000 */
[----:B0-----:R-:W-:Y:S02]  /*0170*/  IADD3 R6, R11, 0xffffffe, RZ ;  /* 0x0ffffffe0b067810 */ /* 0x001fe40007ffe0ff */
[----:B------:R-:W-:-:S04]  /*0180*/  LOP3.LUT R11, RZ, R5, RZ, 0x33, !PT ;  /* 0x00000005ff0b7212 */ /* 0x000fc800078e33ff */
[----:B------:R0:W1:Y:S02]  /*0190*/  F2I.FTZ.U32.TRUNC.NTZ R7, R6 ;  /* 0x0000000600077305 */ /* 0x000064000021f000 */
[----:B0-----:R-:W-:Y:S02]  /*01a0*/  IMAD.MOV.U32 R6, RZ, RZ, RZ ;  /* 0x000000ffff067224 */ /* 0x001fe400078e00ff */
[----:B-1----:R-:W-:-:S04]  /*01b0*/  IMAD R13, R13, R7, RZ ;  /* 0x000000070d0d7224 */ /* 0x002fc800078e02ff */
[----:B--2---:R-:W-:-:S04]  /*01c0*/  IMAD.HI.U32 R12, R7, R13, R6 ;  /* 0x0000000d070c7227 */ /* 0x004fc800078e0006 */
.L_x_245:
        /* <DEDUP_REMOVED lines=12> */
[----:B0-----:R-:W-:-:S04]  /*0290*/  IMAD R7, R5, R14, R9 ;  /* 0x0000000e05077224 */ /* 0x001fc800078e0209 */
[----:B------:R-:W-:-:S04]  /*02a0*/  IMAD R7, R7, c[0x0][0xebc], R10 ;  /* 0x0003af0007077a24 */ /* 0x000fc800078e020a */
[----:B------:R-:W-:Y:S01]  /*02b0*/  IMAD R7, R8, c[0x0][0xeb8], R7 ;  /* 0x0003ae0008077a24 */ /* 0x000fe200078e0207 */
[----:B------:R-:W-:-:S03]  /*02c0*/  MOV R8, c[0x0][0xc] ;  /* 0x0000030000087a02 */ /* 0x000fc60000000f00 */
[----:B------:R-:W-:-:S04]  /*02d0*/  IMAD.WIDE.U32 R6, R7, R4, c[0x0][0x160] ;  /* 0x0000580007067625 */ /* 0x000fc800078e0004 */
[----:B------:R-:W-:-:S05]  /*02e0*/  IMAD R9, R8, c[0x0][0x0], R9 ;  /* 0x0000000008097a24 */ /* 0x000fca00078e0209 */
[----:B------:R-:W-:Y:S01]  /*02f0*/  ISETP.GE.U32.AND P1, PT, R9, R0, PT ;  /* 0x000000000900720c */ /* 0x000fe20003f26070 */
[----:B--2---:R0:W-:-:S12]  /*0300*/  STG.E [R6.64], R13 ;  /* 0x0000000d06007986 */ /* 0x0041d8000c101904 */
[----:B------:R-:W-:Y:S05]  /*0310*/  @!P1 BRA `(.L_x_245) ;  /* 0xfffffeb000009947 */ /* 0x000fea000383ffff */
[----:B------:R-:W-:Y:S05]  /*0320*/  EXIT ;  /* 0x000000000000794d */ /* 0x000fea0003800000 */
.L_x_246:
        /* <DEDUP_REMOVED lines=13> */
.L_x_1007:


//--------------------- .text._ZN2at6native40_GLOBAL__N__2351210d_8_Shape_cu_49f7391c35CatArrayBatchedCopy_alignedK_contigINS1_10OpaqueTypeILj4EEEjLi2ELi64ELi64ELi8EEEvPT_NS1_25CatArrInputTensorMetadataIS5_T0_XT2_EXT3_EEENS1_16TensorSizeStrideIS8_Lj4EEEiS8_ --------------------------
	.section	.text._ZN2at6native40_GLOBAL__N__2351210d_8_Shape_cu_49f7391c35CatArrayBatchedCopy_alignedK_contigINS1_10OpaqueTypeILj4EEEjLi2ELi64ELi64ELi8EEEvPT_NS1_25CatArrInputTensorMetadataIS5_T0_XT2_EXT3_EEENS1_16TensorSizeStrideIS8_Lj4EEEiS8_,"ax",@progbits
	.sectioninfo	@"SHI_REGISTERS=24"
	.align	128
.text._ZN2at6native40_GLOBAL__N__2351210d_8_Shape_cu_49f7391c35CatArrayBatchedCopy_alignedK_contigINS1_10OpaqueTypeILj4EEEjLi2ELi64ELi64ELi8EEEvPT_NS1_25CatArrInputTensorMetadataIS5_T0_XT2_EXT3_EEENS1_16TensorSizeStrideIS8_Lj4EEEiS8_:
        .type           _ZN2at6native40_GLOBAL__N__2351210d_8_Shape_cu_49f7391c35CatArrayBatchedCopy_alignedK_contigINS1_10OpaqueTypeILj4EEEjLi2ELi64ELi64ELi8EEEvPT_NS1_25CatArrInputTensorMetadataIS5_T0_XT2_EXT3_EEENS1_16TensorSizeStrideIS8_Lj4EEEiS8_,@function
        .size           _ZN2at6native40_GLOBAL__N__2351210d_8_Shape_cu_49f7391c35CatArrayBatchedCopy_alignedK_contigINS1_10OpaqueTypeILj4EEEjLi2ELi64ELi64ELi8EEEvPT_NS1_25CatArrInputTensorMetadataIS5_T0_XT2_EXT3_EEENS1_16TensorSizeStrideIS8_Lj4EEEiS8_,(.L_x_1008 - _ZN2at6native40_GLOBAL__N__2351210d_8_Shape_cu_49f7391c35CatArrayBatchedCopy_alignedK_contigINS1_10OpaqueTypeILj4EEEjLi2ELi64ELi64ELi8EEEvPT_NS1_25CatArrInputTensorMetadataIS5_T0_XT2_EXT3_EEENS1_16TensorSizeStrideIS8_Lj4EEEiS8_)
        .other          _ZN2at6native40_GLOBAL__N__2351210d_8_Shape_cu_49f7391c35CatArrayBatchedCopy_alignedK_contigINS1_10OpaqueTypeILj4EEEjLi2ELi64ELi64ELi8EEEvPT_NS1_25CatArrInputTensorMetadataIS5_T0_XT2_EXT3_EEENS1_16TensorSizeStrideIS8_Lj4EEEiS8_,@"STO_CUDA_ENTRY STV_DEFAULT"
_ZN2at6native40_GLOBAL__N__2351210d_8_Shape_cu_49f7391c35CatArrayBatchedCopy_alignedK_contigINS1_10OpaqueTypeILj4EEEjLi2ELi64ELi64ELi8EEEvPT_NS1_25CatArrInputTensorMetadataIS5_T0_XT2_EXT3_EEENS1_16TensorSizeStrideIS8_Lj4EEEiS8_:
        /* <DEDUP_REMOVED lines=28> */
[----:B------:R-:W-:-:S06]  /*01c0*/  ISETP.NE.U32.AND P0, PT, R8, RZ, PT ;  /* 0x000000ff0800720c */ /* 0x000fcc0003f05070 */
[----:B0-----:R-:W0:Y:S02]  /*01d0*/  MUFU.RCP R7, R7 ;  /* 0x0000000700077308 */ /* 0x001e240000001000 */
[----:B0-----:R-:W-:Y:S02]  /*01e0*/  IADD3 R15, R7, 0xffffffe, RZ ;  /* 0x0ffffffe070f7810 */ /* 0x001fe40007ffe0ff */
[----:B------:R-:W-:-:S04]  /*01f0*/  LOP3.LUT R7, RZ, R8, RZ, 0x33, !PT ;  /* 0x00000008ff077212 */ /* 0x000fc800078e33ff */
[----:B------:R-:W0:Y:S02]  /*0200*/  F2I.FTZ.U32.TRUNC.NTZ R15, R15 ;  /* 0x0000000f000f7305 */ /* 0x000e24000021f000 */
[----:B0-----:R-:W-:-:S04]  /*0210*/  IMAD R11, R11, R15, RZ ;  /* 0x0000000f0b0b7224 */ /* 0x001fc800078e02ff */
[----:B------:R-:W-:-:S04]  /*0220*/  IMAD.HI.U32 R14, R15, R11, R14 ;  /* 0x0000000b0f0e7227 */ /* 0x000fc800078e000e */
.L_x_249:
[----:B---3--:R-:W-:-:S06]  /*0230*/  IMAD.WIDE.U32 R10, R9, 0x4, R2 ;  /* 0x00000004090a7825 */ /* 0x008fcc00078e0002 */
[----:B------:R-:W3:Y:S01]  /*0240*/  LDG.E.64 R10, [R10.64] ;  /* 0x000000040a0a7981 */ /* 0x000ee2000c1e1b00 */
[----:B0-----:R-:W-:Y:S01]  /*0250*/  IADD3 R15, R9, 0x1, RZ ;  /* 0x00000001090f7810 */ /* 0x001fe20007ffe0ff */
        /* <DEDUP_REMOVED lines=20> */
[----:B------:R-:W-:Y:S01]  /*03a0*/  IMAD R13, R8, R13, R9 ;  /* 0x0000000d080d7224 */ /* 0x000fe200078e0209 */
[----:B------:R-:W-:Y:S01]  /*03b0*/  LEA R9, R12, R9, 0x1 ;  /* 0x000000090c097211 */ /* 0x000fe200078e08ff */
[----:B------:R-:W-:Y:S02]  /*03c0*/  IMAD R15, R8, R17, R15 ;  /* 0x00000011080f7224 */ /* 0x000fe400078e020f */
[----:B------:R-:W-:Y:S02]  /*03d0*/  IMAD R13, R13, c[0x0][0xebc], RZ ;  /* 0x0003af000d0d7a24 */ /* 0x000fe400078e02ff */
[----:B------:R-:W-:Y:S02]  /*03e0*/  IMAD R15, R15, c[0x0][0xebc], RZ ;  /* 0x0003af000f0f7a24 */ /* 0x000fe400078e02ff */
[----:B------:R-:W-:-:S02]  /*03f0*/  IMAD R16, R16, c[0x0][0xeb8], R13 ;  /* 0x0003ae0010107a24 */ /* 0x000fc400078e020d */
        /* <DEDUP_REMOVED lines=12> */
.L_x_248:
[----:B0-----:R-:W-:Y:S05]  /*04c0*/  BSYNC B0 ;  /* 0x0000000000007941 */ /* 0x001fea0003800000 */
.L_x_247:
[----:B------:R-:W-:-:S13]  /*04d0*/  ISETP.GT.U32.AND P0, PT, R4, R9, PT ;  /* 0x000000090400720c */ /* 0x000fda0003f04070 */
[----:B------:R-:W-:Y:S05]  /*04e0*/  @!P0 EXIT ;  /* 0x000000000000894d */ /* 0x000fea0003800000 */
[----:B------:R-:W-:Y:S01]  /*04f0*/  IMAD.IADD R7, R4, 0x1, -R9 ;  /* 0x0000000104077824 */ /* 0x000fe200078e0a09 */
[----:B------:R-:W-:Y:S04]  /*0500*/  BSSY B0, `(.L_x_250) ;  /* 0x0000029000007945 */ /* 0x000fe80003800000 */
[----:B------:R-:W-:Y:S02]  /*0510*/  LOP3.LUT P0, R10, R7, 0x3, RZ, 0xc0, !PT ;  /* 0x00000003070a7812 */ /* 0x000fe4000780c0ff */
[----:B------:R-:W-:-:S11]  /*0520*/  MOV R7, R9 ;  /* 0x0000000900077202 */ /* 0x000fd60000000f00 */
[----:B------:R-:W-:Y:S05]  /*0530*/  @!P0 BRA `(.L_x_251) ;  /* 0x0000025000008947 */ /* 0x000fea0003800000 */
[----:B------:R-:W-:Y:S02]  /*0540*/  IMAD.MOV.U32 R7, RZ, RZ, c[0x0][0xec8] ;  /* 0x0003b200ff077624 */ /* 0x000fe400078e00ff */
[----:B------:R-:W-:Y:S01]  /*0550*/  IMAD.MOV.U32 R12, RZ, RZ, R10 ;  /* 0x000000ffff0c7224 */ /* 0x000fe200078e000a */
[----:B------:R-:W-:Y:S02]  /*0560*/  HFMA2.MMA R10, -RZ, RZ, 0, 0 ;  /* 0x00000000ff0a7435 */ /* 0x000fe400000001ff */
        /* <DEDUP_REMOVED lines=8> */
[----:B------:R-:W0:Y:S02]  /*05f0*/  F2I.FTZ.U32.TRUNC.NTZ R11, R11 ;  /* 0x0000000b000b7305 */ /* 0x000e24000021f000 */
[----:B0-----:R-:W-:-:S04]  /*0600*/  IMAD R7, R7, R11, RZ ;  /* 0x0000000b07077224 */ /* 0x001fc800078e02ff */
[----:B------:R-:W-:-:S04]  /*0610*/  IMAD.HI.U32 R16, R11, R7, R10 ;  /* 0x000000070b107227 */ /* 0x000fc800078e000a */
[----:B------:R-:W-:-:S04]  /*0620*/  IMAD.MOV.U32 R7, RZ, RZ, R9 ;  /* 0x000000ffff077224 */ /* 0x000fc800078e0009 */
.L_x_252:
        /* <DEDUP_REMOVED lines=14> */
[----:B0-----:R-:W-:Y:S01]  /*0710*/  IMAD R10, R8, R14, R7 ;  /* 0x0000000e080a7224 */ /* 0x001fe200078e0207 */
[----:B------:R-:W-:-:S03]  /*0720*/  IADD3 R7, R7, 0x1, RZ ;  /* 0x0000000107077810 */ /* 0x000fc60007ffe0ff */
[----:B------:R-:W-:-:S04]  /*0730*/  IMAD R10, R10, c[0x0][0xebc], RZ ;  /* 0x0003af000a0a7a24 */ /* 0x000fc800078e02ff */
[----:B------:R-:W-:-:S04]  /*0740*/  IMAD R10, R13, c[0x0][0xeb8], R10 ;  /* 0x0003ae000d0a7a24 */ /* 0x000fc800078e020a */
[----:B--2---:R-:W-:-:S04]  /*0750*/  IMAD R11, R5, c[0x0][0xecc], R10 ;  /* 0x0003b300050b7a24 */ /* 0x004fc800078e020a */
[----:B------:R-:W-:-:S05]  /*0760*/  IMAD.WIDE.U32 R10, R11, R0, c[0x0][0x160] ;  /* 0x000058000b0a7625 */ /* 0x000fca00078e0000 */
[----:B---3--:R0:W-:Y:S01]  /*0770*/  STG.E [R10.64], R17 ;  /* 0x000000110a007986 */ /* 0x0081e2000c101904 */
[----:B------:R-:W-:Y:S05]  /*0780*/  @P0 BRA `(.L_x_252) ;  /* 0xfffffea000000947 */ /* 0x000fea000383ffff */
.L_x_251:
[----:B------:R-:W-:Y:S05]  /*0790*/  BSYNC B0 ;  /* 0x0000000000007941 */ /* 0x000fea0003800000 */
.L_x_250:
[----:B------:R-:W-:-:S05]  /*07a0*/  LOP3.LUT R9, RZ, R9, RZ, 0x33, !PT ;  /* 0x00000009ff097212 */ /* 0x000fca00078e33ff */
[----:B------:R-:W-:-:S05]  /*07b0*/  IMAD.IADD R9, R4, 0x1, R9 ;  /* 0x0000000104097824 */ /* 0x000fca00078e0209 */
[----:B------:R-:W-:-:S13]  /*07c0*/  ISETP.GE.U32.AND P0, PT, R9, 0x3, PT ;  /* 0x000000030900780c */ /* 0x000fda0003f06070 */
[----:B------:R-:W-:Y:S05]  /*07d0*/  @!P0 EXIT ;  /* 0x000000000000894d */ /* 0x000fea0003800000 */
[----:B------:R-:W-:Y:S01]  /*07e0*/  MOV R8, c[0x0][0xec8] ;  /* 0x0003b20000087a02 */ /* 0x000fe20000000f00 */
[----:B0-----:R-:W-:-:S03]  /*07f0*/  HFMA2.MMA R10, -RZ, RZ, 0, 0 ;  /* 0x00000000ff0a7435 */ /* 0x001fc600000001ff */
        /* <DEDUP_REMOVED lines=11> */
.L_x_253:
[----:B0--3--:R-:W-:-:S05]  /*08b0*/  IMAD.WIDE.U32 R12, R7, 0x4, R2 ;  /* 0x00000004070c7825 */ /* 0x009fca00078e0002 */
[----:B------:R0:W3:Y:S01]  /*08c0*/  LDG.E R9, [R12.64] ;  /* 0x000000040c097981 */ /* 0x0000e2000c1e1900 */
[----:B------:R-:W-:Y:S01]  /*08d0*/  IMAD.HI.U32 R11, R10, R7, RZ ;  /* 0x000000070a0b7227 */ /* 0x000fe200078e00ff */
[----:B------:R-:W-:-:S03]  /*08e0*/  IADD3 R21, R7, 0x1, RZ ;  /* 0x0000000107157810 */ /* 0x000fc60007ffe0ff */
[----:B------:R-:W-:-:S04]  /*08f0*/  IMAD.MOV R14, RZ, RZ, -R11 ;  /* 0x000000ffff0e7224 */ /* 0x000fc800078e0a0b */
[----:B------:R-:W-:Y:S02]  /*0900*/  IMAD R15, R6, R14, R7 ;  /* 0x0000000e060f7224 */ /* 0x000fe400078e0207 */
[----:B0-----:R-:W-:-:S03]  /*0910*/  IMAD.WIDE.U32 R12, R21, 0x4, R2 ;  /* 0x00000004150c7825 */ /* 0x001fc600078e0002 */
        /* <DEDUP_REMOVED lines=9> */
[----:B------:R-:W-:-:S04]  /*09b0*/  IMAD R14, R11, c[0x0][0xeb8], R14 ;  /* 0x0003ae000b0e7a24 */ /* 0x000fc800078e020e */
[----:B--2---:R-:W-:-:S04]  /*09c0*/  IMAD R15, R5, c[0x0][0xecc], R14 ;  /* 0x0003b300050f7a24 */ /* 0x004fc800078e020e */
[----:B------:R-:W-:-:S04]  /*09d0*/  IMAD.WIDE.U32 R14, R15, R0, c[0x0][0x160] ;  /* 0x000058000f0e7625 */ /* 0x000fc800078e0000 */
[----:B------:R-:W-:Y:S01]  /*09e0*/  IMAD.HI.U32 R11, R10, R21, RZ ;  /* 0x000000150a0b7227 */ /* 0x000fe200078e00ff */
[----:B---3--:R0:W-:Y:S04]  /*09f0*/  STG.E [R14.64], R9 ;  /* 0x000000090e007986 */ /* 0x0081e8000c101904 */
[----:B------:R1:W2:Y:S01]  /*0a00*/  LDG.E R19, [R12.64] ;  /* 0x000000040c137981 */ /* 0x0002a2000c1e1900 */
        /* <DEDUP_REMOVED lines=8> */
[----:B0-----:R-:W-:-:S05]  /*0a90*/  IADD3 R9, -R11, RZ, RZ ;  /* 0x000000ff0b097210 */ /* 0x001fca0007ffe1ff */
[----:B------:R-:W-:-:S04]  /*0aa0*/  IMAD R9, R6, R9, R21 ;  /* 0x0000000906097224 */ /* 0x000fc800078e0215 */
[----:B-1----:R-:W-:Y:S01]  /*0ab0*/  IMAD R12, R9, c[0x0][0xebc], RZ ;  /* 0x0003af00090c7a24 */ /* 0x002fe200078e02ff */
        /* <DEDUP_REMOVED lines=23> */
[----:B------:R-:W-:-:S04]  /*0c30*/  IMAD.WIDE.U32 R12, R13, R0, c[0x0][0x160] ;  /* 0x000058000d0c7625 */ /* 0x000fc800078e0000 */
[----:B------:R-:W-:Y:S01]  /*0c40*/  IMAD.HI.U32 R11, R10, R9, RZ ;  /* 0x000000090a0b7227 */ /* 0x000fe200078e00ff */
[----:B--2---:R0:W-:Y:S04]  /*0c50*/  STG.E [R12.64], R21 ;  /* 0x000000150c007986 */ /* 0x0041e8000c101904 */
[----:B------:R-:W2:Y:S01]  /*0c60*/  LDG.E R15, [R14.64] ;  /* 0x000000040e0f7981 */ /* 0x000ea2000c1e1900 */
        /* <DEDUP_REMOVED lines=16> */
[----:B--2---:R0:W-:Y:S01]  /*0d70*/  STG.E [R12.64], R15 ;  /* 0x0000000f0c007986 */ /* 0x0041e2000c101904 */
[----:B------:R-:W-:Y:S05]  /*0d80*/  @!P1 BRA `(.L_x_253) ;  /* 0xfffffb2000009947 */ /* 0x000fea000383ffff */
[----:B------:R-:W-:Y:S05]  /*0d90*/  EXIT ;  /* 0x000000000000794d */ /* 0x000fea0003800000 */
.L_x_254:
        /* <DEDUP_REMOVED lines=14> */
.L_x_1008:


//--------------------- .text._ZN2at6native40_GLOBAL__N__2351210d_8_Shape_cu_49f7391c35CatArrayBatchedCopy_alignedK_contigINS1_10OpaqueTypeILj4EEEjLi2ELi64ELi64ELi16EEEvPT_NS1_25CatArrInputTensorMetadataIS5_T0_XT2_EXT3_EEENS1_16TensorSizeStrideIS8_Lj4EEEiS8_ --------------------------
	.section	.text._ZN2at6native40_GLOBAL__N__2351210d_8_Shape_cu_49f7391c35CatArrayBatchedCopy_alignedK_contigINS1_10OpaqueTypeILj4EEEjLi2ELi64ELi64ELi16EEEvPT_NS1_25CatArrInputTensorMetadataIS5_T0_XT2_EXT3_EEENS1_16TensorSizeStrideIS8_Lj4EEEiS8_,"ax",@progbits
	.sectioninfo	@"SHI_REGISTERS=32"
	.align	128
.text._ZN2at6native40_GLOBAL__N__2351210d_8_Shape_cu_49f7391c35CatArrayBatchedCopy_alignedK_contigINS1_10OpaqueTypeILj4EEEjLi2ELi64ELi64ELi16EEEvPT_NS1_25CatArrInputTensorMetadataIS5_T0_XT2_EXT3_EEENS1_16TensorSizeStrideIS8_Lj4EEEiS8_:
        .type           _ZN2at6native40_GLOBAL__N__2351210d_8_Shape_cu_49f7391c35CatArrayBatchedCopy_alignedK_contigINS1_10OpaqueTypeILj4EEEjLi2ELi64ELi64ELi16EEEvPT_NS1_25CatArrInputTensorMetadataIS5_T0_XT2_EXT3_EEENS1_16TensorSizeStrideIS8_Lj4EEEiS8_,@function
        .size           _ZN2at6native40_GLOBAL__N__2351210d_8_Shape_cu_49f7391c35CatArrayBatchedCopy_alignedK_contigINS1_10OpaqueTypeILj4EEEjLi2ELi64ELi64ELi16EEEvPT_NS1_25CatArrInputTensorMetadataIS5_T0_XT2_EXT3_EEENS1_16TensorSizeStrideIS8_Lj4EEEiS8_,(.L_x_1009 - _ZN2at6native40_GLOBAL__N__2351210d_8_Shape_cu_49f7391c35CatArrayBatchedCopy_alignedK_contigINS1_10OpaqueTypeILj4EEEjLi2ELi64ELi64ELi16EEEvPT_NS1_25CatArrInputTensorMetadataIS5_T0_XT2_EXT3_EEENS1_16TensorSizeStrideIS8_Lj4EEEiS8_)
        .other          _ZN2at6native40_GLOBAL__N__2351210d_8_Shape_cu_49f7391c35CatArrayBatchedCopy_alignedK_contigINS1_10OpaqueTypeILj4EEEjLi2ELi64ELi64ELi16EEEvPT_NS1_25CatArrInputTensorMetadataIS5_T0_XT2_EXT3_EEENS1_16TensorSizeStrideIS8_Lj4EEEiS8_,@"STO_CUDA_ENTRY STV_DEFAULT"
_ZN2at6native40_GLOBAL__N__2351210d_8_Shape_cu_49f7391c35CatArrayBatchedCopy_alignedK_contigINS1_10OpaqueTypeILj4EEEjLi2ELi64ELi64ELi16EEEvPT_NS1_25CatArrInputTensorMetadataIS5_T0_XT2_EXT3_EEENS1_16TensorSizeStrideIS8_Lj4EEEiS8_:
[----:B------:R-:W-:Y:S02]  /*0000*/  IMAD.MOV.U32 R1, RZ, RZ, c[0x0][0x28] ;  /* 0x00000a00ff017624 */ /* 0x000fe400078e00ff */
[----:B------:R-:W0:Y:S01]  /*0010*/  S2R R5, SR_CTAID.Y ;  /* 0x0000000000057919 */ /* 0x000e220000002600 */
[----:B------:R-:W-:-:S03]  /*0020*/  HFMA2.MMA R0, -RZ, RZ, 0, 2.384185791015625e-07 ;  /* 0x00000004ff007435 */ /* 0x000fc600000001ff */
[----:B------:R-:W1:Y:S04]  /*0030*/  S2R R2, SR_CTAID.X ;  /* 0x0000000000027919 */ /* 0x000e680000002500 */
[----:B------:R-:W1:Y:S03]  /*0040*/  S2R R3, SR_TID.X ;  /* 0x0000000000037919 */ /* 0x000e660000002100 */
        /* <DEDUP_REMOVED lines=15> */
[----:B0-----:R-:W-:Y:S01]  /*0140*/  IMAD.MOV.U32 R4, RZ, RZ, c[0x0][0xec8] ;  /* 0x0003b200ff047624 */ /* 0x001fe200078e00ff */
[----:B------:R-:W-:Y:S01]  /*0150*/  HFMA2.MMA R26, -RZ, RZ, 0, 0 ;  /* 0x00000000ff1a7435 */ /* 0x000fe200000001ff */
[----:B------:R-:W-:-:S03]  /*0160*/  IMAD.MOV.U32 R24, RZ, RZ, c[0x0][0x0] ;  /* 0x00000000ff187624 */ /* 0x000fc600078e00ff */
[----:B------:R-:W-:Y:S01]  /*0170*/  ISETP.NE.AND P0, PT, R4, 0x1, PT ;  /* 0x000000010400780c */ /* 0x000fe20003f05270 */
[----:B------:R-:W-:-:S03]  /*0180*/  IMAD R24, R24, c[0x0][0xc], RZ ;  /* 0x0000030018187a24 */ /* 0x000fc600078e02ff */
        /* <DEDUP_REMOVED lines=10> */
.L_x_257:
[----:B0--3--:R-:W-:-:S06]  /*0230*/  IMAD.WIDE.U32 R4, R19, 0x4, R2 ;  /* 0x0000000413047825 */ /* 0x009fcc00078e0002 */
[----:B------:R-:W3:Y:S01]  /*0240*/  LDG.E.128 R4, [R4.64] ;  /* 0x0000000404047981 */ /* 0x000ee2000c1e1d00 */
[C---:B------:R-:W-:Y:S01]  /*0250*/  IADD3 R15, R19.reuse, 0x1, RZ ;  /* 0x00000001130f7810 */ /* 0x040fe20007ffe0ff */
[C---:B------:R-:W-:Y:S01]  /*0260*/  IMAD.HI.U32 R13, R26.reuse, R19, RZ ;  /* 0x000000131a0d7227 */ /* 0x040fe200078e00ff */
[C---:B------:R-:W-:Y:S02]  /*0270*/  IADD3 R9, R19.reuse, 0x2, RZ ;  /* 0x0000000213097810 */ /* 0x040fe40007ffe0ff */
[----:B------:R-:W-:Y:S01]  /*0280*/  IADD3 R11, R19, 0x3, RZ ;  /* 0x00000003130b7810 */ /* 0x000fe20007ffe0ff */
[----:B------:R-:W-:Y:S01]  /*0290*/  IMAD.HI.U32 R25, R26, R15, RZ ;  /* 0x0000000f1a197227 */ /* 0x000fe200078e00ff */
[----:B------:R-:W-:-:S03]  /*02a0*/  IADD3 R27, -R13, RZ, RZ ;  /* 0x000000ff0d1b7210 */ /* 0x000fc60007ffe1ff */
[----:B------:R-:W-:Y:S02]  /*02b0*/  IMAD.MOV R29, RZ, RZ, -R25 ;  /* 0x000000ffff1d7224 */ /* 0x000fe400078e0a19 */
[----:B------:R-:W-:-:S04]  /*02c0*/  IMAD.HI.U32 R23, R26, R9, RZ ;  /* 0x000000091a177227 */ /* 0x000fc800078e00ff */
[----:B------:R-:W-:Y:S02]  /*02d0*/  IMAD R29, R22, R29, R15 ;  /* 0x0000001d161d7224 */ /* 0x000fe400078e020f */
[----:B------:R-:W-:-:S03]  /*02e0*/  IMAD.HI.U32 R21, R26, R11, RZ ;  /* 0x0000000b1a157227 */ /* 0x000fc600078e00ff */
[----:B------:R-:W-:Y:S01]  /*02f0*/  ISETP.GE.U32.AND P6, PT, R29, R22, PT ;  /* 0x000000161d00720c */ /* 0x000fe20003fc6070 */
[----:B------:R-:W-:Y:S01]  /*0300*/  IMAD.MOV R8, RZ, RZ, -R23 ;  /* 0x000000ffff087224 */ /* 0x000fe200078e0a17 */
[----:B------:R-:W-:Y:S01]  /*0310*/  IADD3 R10, -R21, RZ, RZ ;  /* 0x000000ff150a7210 */ /* 0x000fe20007ffe1ff */
[C---:B------:R-:W-:Y:S02]  /*0320*/  IMAD R27, R22.reuse, R27, R19 ;  /* 0x0000001b161b7224 */ /* 0x040fe400078e0213 */
[C---:B------:R-:W-:Y:S02]  /*0330*/  IMAD R8, R22.reuse, R8, R9 ;  /* 0x0000000816087224 */ /* 0x040fe400078e0209 */
[----:B------:R-:W-:Y:S01]  /*0340*/  IMAD R10, R22, R10, R11 ;  /* 0x0000000a160a7224 */ /* 0x000fe200078e020b */
[-C--:B------:R-:W-:Y:S02]  /*0350*/  ISETP.GE.U32.AND P1, PT, R27, R22.reuse, PT ;  /* 0x000000161b00720c */ /* 0x080fe40003f26070 */
[----:B------:R-:W-:-:S02]  /*0360*/  ISETP.GE.U32.AND P2, PT, R8, R22, PT ;  /* 0x000000160800720c */ /* 0x000fc40003f46070 */
[----:B------:R-:W-:Y:S01]  /*0370*/  ISETP.GE.U32.AND P3, PT, R10, R22, PT ;  /* 0x000000160a00720c */ /* 0x000fe20003f66070 */
[----:B------:R-:W-:Y:S01]  /*0380*/  @P6 IMAD.IADD R29, R29, 0x1, -R22 ;  /* 0x000000011d1d6824 */ /* 0x000fe200078e0a16 */
[----:B------:R-:W-:-:S04]  /*0390*/  @P6 IADD3 R25, R25, 0x1, RZ ;  /* 0x0000000119196810 */ /* 0x000fc80007ffe0ff */
[----:B------:R-:W-:-:S03]  /*03a0*/  ISETP.GE.U32.AND P4, PT, R29, R22, PT ;  /* 0x000000161d00720c */ /* 0x000fc60003f86070 */
[----:B------:R-:W-:Y:S02]  /*03b0*/  @P1 IADD3 R27, -R22, R27, RZ ;  /* 0x0000001b161b1210 */ /* 0x000fe40007ffe1ff */
[----:B------:R-:W-:Y:S01]  /*03c0*/  @P2 IMAD.IADD R8, R8, 0x1, -R22 ;  /* 0x0000000108082824 */ /* 0x000fe200078e0a16 */
[----:B------:R-:W-:Y:S02]  /*03d0*/  @P1 IADD3 R13, R13, 0x1, RZ ;  /* 0x000000010d0d1810 */ /* 0x000fe40007ffe0ff */
[----:B------:R-:W-:Y:S02]  /*03e0*/  @P3 IADD3 R10, -R22, R10, RZ ;  /* 0x0000000a160a3210 */ /* 0x000fe40007ffe1ff */
[-C--:B------:R-:W-:Y:S02]  /*03f0*/  ISETP.GE.U32.AND P5, PT, R27, R22.reuse, PT ;  /* 0x000000161b00720c */ /* 0x080fe40003fa6070 */
[----:B------:R-:W-:Y:S02]  /*0400*/  ISETP.GE.U32.AND P6, PT, R8, R22, PT ;  /* 0x000000160800720c */ /* 0x000fe40003fc6070 */
[----:B------:R-:W-:-:S02]  /*0410*/  @P4 IADD3 R25, R25, 0x1, RZ ;  /* 0x0000000119194810 */ /* 0x000fc40007ffe0ff */
[----:B------:R-:W-:Y:S02]  /*0420*/  ISETP.GE.U32.AND P4, PT, R10, R22, PT ;  /* 0x000000160a00720c */ /* 0x000fe40003f86070 */
[----:B------:R-:W-:Y:S02]  /*0430*/  @P2 IADD3 R23, R23, 0x1, RZ ;  /* 0x0000000117172810 */ /* 0x000fe40007ffe0ff */
[----:B------:R-:W-:Y:S02]  /*0440*/  @P3 IADD3 R21, R21, 0x1, RZ ;  /* 0x0000000115153810 */ /* 0x000fe40007ffe0ff */
[C---:B------:R-:W-:Y:S02]  /*0450*/  SEL R8, R20.reuse, R25, !P0 ;  /* 0x0000001914087207 */ /* 0x040fe40004000000 */
[----:B------:R-:W-:Y:S02]  /*0460*/  @P5 IADD3 R13, R13, 0x1, RZ ;  /* 0x000000010d0d5810 */ /* 0x000fe40007ffe0ff */
[----:B------:R-:W-:Y:S01]  /*0470*/  @P6 IADD3 R23, R23, 0x1, RZ ;  /* 0x0000000117176810 */ /* 0x000fe20007ffe0ff */
[----:B------:R-:W-:Y:S01]  /*0480*/  IMAD.MOV R25, RZ, RZ, -R8 ;  /* 0x000000ffff197224 */ /* 0x000fe200078e0a08 */
[----:B------:R-:W-:-:S02]  /*0490*/  SEL R13, R20, R13, !P0 ;  /* 0x0000000d140d7207 */ /* 0x000fc40004000000 */
[----:B------:R-:W-:Y:S01]  /*04a0*/  @P4 IADD3 R21, R21, 0x1, RZ ;  /* 0x0000000115154810 */ /* 0x000fe20007ffe0ff */
[----:B------:R-:W-:Y:S01]  /*04b0*/  IMAD R15, R22, R25, R15 ;  /* 0x00000019160f7224 */ /* 0x000fe200078e020f */
[C---:B------:R-:W-:Y:S02]  /*04c0*/  SEL R10, R20.reuse, R23, !P0 ;  /* 0x00000017140a7207 */ /* 0x040fe40004000000 */
[----:B------:R-:W-:Y:S01]  /*04d0*/  SEL R12, R20, R21, !P0 ;  /* 0x00000015140c7207 */ /* 0x000fe20004000000 */
[----:B------:R-:W-:Y:S01]  /*04e0*/  IMAD R15, R15, c[0x0][0xebc], RZ ;  /* 0x0003af000f0f7a24 */ /* 0x000fe200078e02ff */
[----:B------:R-:W-:Y:S01]  /*04f0*/  IADD3 R14, -R13, RZ, RZ ;  /* 0x000000ff0d0e7210 */ /* 0x000fe20007ffe1ff */
[----:B------:R-:W-:Y:S01]  /*0500*/  IMAD.MOV R21, RZ, RZ, -R10 ;  /* 0x000000ffff157224 */ /* 0x000fe200078e0a0a */
[----:B------:R-:W-:Y:S01]  /*0510*/  IADD3 R23, -R12, RZ, RZ ;  /* 0x000000ff0c177210 */ /* 0x000fe20007ffe1ff */
[----:B------:R-:W-:Y:S02]  /*0520*/  IMAD R15, R8, c[0x0][0xeb8], R15 ;  /* 0x0003ae00080f7a24 */ /* 0x000fe400078e020f */
[----:B------:R-:W-:-:S02]  /*0530*/  IMAD R14, R22, R14, R19 ;  /* 0x0000000e160e7224 */ /* 0x000fc400078e0213 */
[C---:B------:R-:W-:Y:S02]  /*0540*/  IMAD R9, R22.reuse, R21, R9 ;  /* 0x0000001516097224 */ /* 0x040fe400078e0209 */
[----:B------:R-:W-:Y:S02]  /*0550*/  IMAD R11, R22, R23, R11 ;  /* 0x00000017160b7224 */ /* 0x000fe400078e020b */
[----:B------:R-:W-:Y:S02]  /*0560*/  IMAD R14, R14, c[0x0][0xebc], RZ ;  /* 0x0003af000e0e7a24 */ /* 0x000fe400078e02ff */
[----:B------:R-:W-:Y:S02]  /*0570*/  IMAD R9, R9, c[0x0][0xebc], RZ ;  /* 0x0003af0009097a24 */ /* 0x000fe400078e02ff */
[----:B------:R-:W-:Y:S02]  /*0580*/  IMAD R11, R11, c[0x0][0xebc], RZ ;  /* 0x0003af000b0b7a24 */ /* 0x000fe400078e02ff */
[----:B------:R-:W-:-:S02]  /*0590*/  IMAD R13, R13, c[0x0][0xeb8], R14 ;  /* 0x0003ae000d0d7a24 */ /* 0x000fc400078e020e */
[----:B------:R-:W-:Y:S02]  /*05a0*/  IMAD R9, R10, c[0x0][0xeb8], R9 ;  /* 0x0003ae000a097a24 */ /* 0x000fe400078e0209 */
[----:B------:R-:W-:Y:S02]  /*05b0*/  IMAD R11, R12, c[0x0][0xeb8], R11 ;  /* 0x0003ae000c0b7a24 */ /* 0x000fe400078e020b */
[C---:B--2---:R-:W-:Y:S02]  /*05c0*/  IMAD R13, R18.reuse, c[0x0][0xecc], R13 ;  /* 0x0003b300120d7a24 */ /* 0x044fe400078e020d */
[C---:B------:R-:W-:Y:S02]  /*05d0*/  IMAD R15, R18.reuse, c[0x0][0xecc], R15 ;  /* 0x0003b300120f7a24 */ /* 0x040fe400078e020f */
[C---:B------:R-:W-:Y:S02]  /*05e0*/  IMAD R21, R18.reuse, c[0x0][0xecc], R9 ;  /* 0x0003b30012157a24 */ /* 0x040fe400078e0209 */
[----:B------:R-:W-:-:S02]  /*05f0*/  IMAD R23, R18, c[0x0][0xecc], R11 ;  /* 0x0003b30012177a24 */ /* 0x000fc400078e020b */
[----:B------:R-:W-:-:S04]  /*0600*/  IMAD.WIDE.U32 R8, R13, R0, c[0x0][0x160] ;  /* 0x000058000d087625 */ /* 0x000fc800078e0000 */
[----:B------:R-:W-:-:S04]  /*0610*/  IMAD.WIDE.U32 R10, R15, R0, c[0x0][0x160] ;  /* 0x000058000f0a7625 */ /* 0x000fc800078e0000 */
[----:B------:R-:W-:-:S04]  /*0620*/  IMAD.WIDE.U32 R12, R21, R0, c[0x0][0x160] ;  /* 0x00005800150c7625 */ /* 0x000fc800078e0000 */
[----:B------:R-:W-:-:S04]  /*0630*/  IMAD.WIDE.U32 R14, R23, R0, c[0x0][0x160] ;  /* 0x00005800170e7625 */ /* 0x000fc800078e0000 */
[----:B------:R-:W-:-:S05]  /*0640*/  IMAD R19, R24, 0x4, R19 ;  /* 0x0000000418137824 */ /* 0x000fca00078e0213 */
[----:B------:R-:W-:-:S04]  /*0650*/  IADD3 R21, R19, 0x4, RZ ;  /* 0x0000000413157810 */ /* 0x000fc80007ffe0ff */
[----:B------:R-:W-:Y:S01]  /*0660*/  ISETP.GT.U32.AND P1, PT, R21, R16, PT ;  /* 0x000000101500720c */ /* 0x000fe20003f24070 */
[----:B---3--:R0:W-:Y:S04]  /*0670*/  STG.E [R8.64], R4 ;  /* 0x0000000408007986 */ /* 0x0081e8000c101904 */
[----:B------:R0:W-:Y:S04]  /*0680*/  STG.E [R10.64], R5 ;  /* 0x000000050a007986 */ /* 0x0001e8000c101904 */
[----:B------:R0:W-:Y:S04]  /*0690*/  STG.E [R12.64], R6 ;  /* 0x000000060c007986 */ /* 0x0001e8000c101904 */
[----:B------:R0:W-:Y:S01]  /*06a0*/  STG.E [R14.64], R7 ;  /* 0x000000070e007986 */ /* 0x0001e2000c101904 */
[----:B------:R-:W-:Y:S05]  /*06b0*/  @!P1 BRA `(.L_x_257) ;  /* 0xfffffb7000009947 */ /* 0x000fea000383ffff */
.L_x_256:
[----:B0-----:R-:W-:Y:S05]  /*06c0*/  BSYNC B0 ;  /* 0x0000000000007941 */ /* 0x001fea0003800000 */
.L_x_255:
[----:B------:R-:W-:-:S13]  /*06d0*/  ISETP.GT.U32.AND P0, PT, R16, R19, PT ;  /* 0x000000131000720c */ /* 0x000fda0003f04070 */
[----:B------:R-:W-:Y:S05]  /*06e0*/  @!P0 EXIT ;  /* 0x000000000000894d */ /* 0x000fea0003800000 */
[----:B------:R-:W-:Y:S01]  /*06f0*/  IADD3 R4, R16, -R19, RZ ;  /* 0x8000001310047210 */ /* 0x000fe20007ffe0ff */
[----:B------:R-:W-:Y:S01]  /*0700*/  BSSY B0, `(.L_x_258) ;  /* 0x0000029000007945 */ /* 0x000fe20003800000 */
[----:B------:R-:W-:Y:S02]  /*0710*/  IMAD.MOV.U32 R5, RZ, RZ, R19 ;  /* 0x000000ffff057224 */ /* 0x000fe400078e0013 */
[----:B------:R-:W-:-:S13]  /*0720*/  LOP3.LUT P0, R6, R4, 0x3, RZ, 0xc0, !PT ;  /* 0x0000000304067812 */ /* 0x000fda000780c0ff */
[----:B------:R-:W-:Y:S05]  /*0730*/  @!P0 BRA `(.L_x_259) ;  /* 0x0000025000008947 */ /* 0x000fea0003800000 */
[----:B------:R-:W-:Y:S02]  /*0740*/  MOV R4, c[0x0][0xec8] ;  /* 0x0003b20000047a02 */ /* 0x000fe40000000f00 */
[----:B------:R-:W-:Y:S01]  /*0750*/  MOV R8, R6 ;  /* 0x0000000600087202 */ /* 0x000fe20000000f00 */
[----:B------:R-:W-:Y:S01]  /*0760*/  IMAD.MOV.U32 R6, RZ, RZ, RZ ;  /* 0x000000ffff067224 */ /* 0x000fe200078e00ff */
        /* <DEDUP_REMOVED lines=10> */
[----:B------:R-:W-:Y:S01]  /*0810*/  IMAD.HI.U32 R12, R7, R5, R6 ;  /* 0x00000005070c7227 */ /* 0x000fe200078e0006 */
[----:B------:R-:W-:-:S05]  /*0820*/  MOV R5, R19 ;  /* 0x0000001300057202 */ /* 0x000fca0000000f00 */
.L_x_260:
        /* <DEDUP_REMOVED lines=9> */
[----:B------:R-:W-:Y:S02]  /*08c0*/  ISETP.GE.U32.AND P1, PT, R11, R4, PT ;  /* 0x000000040b00720c */ /* 0x000fe40003f26070 */
[----:B------:R-:W-:-:S11]  /*08d0*/  ISETP.NE.AND P0, PT, R8, RZ, PT ;  /* 0x000000ff0800720c */ /* 0x000fd60003f05270 */
[----:B------:R-:W-:-:S04]  /*08e0*/  @P1 IADD3 R9, R9, 0x1, RZ ;  /* 0x0000000109091810 */ /* 0x000fc80007ffe0ff */
[----:B------:R-:W-:-:S05]  /*08f0*/  SEL R9, R14, R9, !P2 ;  /* 0x000000090e097207 */ /* 0x000fca0005000000 */
[----:B------:R-:W-:-:S04]  /*0900*/  IMAD.MOV R10, RZ, RZ, -R9 ;  /* 0x000000ffff0a7224 */ /* 0x000fc800078e0a09 */
        /* <DEDUP_REMOVED lines=8> */
.L_x_259:
[----:B------:R-:W-:Y:S05]  /*0990*/  BSYNC B0 ;  /* 0x0000000000007941 */ /* 0x000fea0003800000 */
.L_x_258:
[----:B0-----:R-:W-:-:S04]  /*09a0*/  LOP3.LUT R7, RZ, R19, RZ, 0x33, !PT ;  /* 0x00000013ff077212 */ /* 0x001fc800078e33ff */
[----:B------:R-:W-:-:S04]  /*09b0*/  IADD3 R7, R16, R7, RZ ;  /* 0x0000000710077210 */ /* 0x000fc80007ffe0ff */
[----:B------:R-:W-:-:S13]  /*09c0*/  ISETP.GE.U32.AND P0, PT, R7, 0x3, PT ;  /* 0x000000030700780c */ /* 0x000fda0003f06070 */
[----:B------:R-:W-:Y:S05]  /*09d0*/  @!P0 EXIT ;  /* 0x000000000000894d */ /* 0x000fea0003800000 */
[----:B------:R-:W-:Y:S02]  /*09e0*/  IMAD.MOV.U32 R4, RZ, RZ, c[0x0][0xec8] ;  /* 0x0003b200ff047624 */ /* 0x000fe400078e00ff */
[----:B------:R-:W-:-:S03]  /*09f0*/  IMAD.MOV.U32 R8, RZ, RZ, RZ ;  /* 0x000000ffff087224 */ /* 0x000fc600078e00ff */
        /* <DEDUP_REMOVED lines=11> */
.L_x_261:
[----:B0--3--:R-:W-:-:S05]  /*0ab0*/  IMAD.WIDE.U32 R10, R5, 0x4, R2 ;  /* 0x00000004050a7825 */ /* 0x009fca00078e0002 */
[----:B------:R0:W3:Y:S01]  /*0ac0*/  LDG.E R7, [R10.64] ;  /* 0x000000040a077981 */ /* 0x0000e2000c1e1900 */
[----:B------:R-:W-:Y:S01]  /*0ad0*/  IMAD.HI.U32 R9, R8, R5, RZ ;  /* 0x0000000508097227 */ /* 0x000fe200078e00ff */
[----:B------:R-:W-:-:S04]  /*0ae0*/  IADD3 R19, R5, 0x1, RZ ;  /* 0x0000000105137810 */ /* 0x000fc80007ffe0ff */
[----:B------:R-:W-:Y:S01]  /*0af0*/  IADD3 R12, -R9, RZ, RZ ;  /* 0x000000ff090c7210 */ /* 0x000fe20007ffe1ff */
[----:B0-----:R-:W-:-:S04]  /*0b00*/  IMAD.WIDE.U32 R10, R19, 0x4, R2 ;  /* 0x00000004130a7825 */ /* 0x001fc800078e0002 */
        /* <DEDUP_REMOVED lines=26> */
[----:B-1----:R-:W-:Y:S01]  /*0cb0*/  IMAD R10, R7, c[0x0][0xebc], RZ ;  /* 0x0003af00070a7a24 */ /* 0x002fe200078e02ff */
[----:B------:R-:W-:-:S03]  /*0cc0*/  IADD3 R7, R5, 0x2, RZ ;  /* 0x0000000205077810 */ /* 0x000fc60007ffe0ff */
[----:B------:R-:W-:Y:S02]  /*0cd0*/  IMAD R9, R9, c[0x0][0xeb8], R10 ;  /* 0x0003ae0009097a24 */ /* 0x000fe400078e020a */
[----:B------:R-:W-:-:S04]  /*0ce0*/  IMAD.WIDE.U32 R12, R7, 0x4, R2 ;  /* 0x00000004070c7825 */ /* 0x000fc800078e0002 */
[----:B------:R-:W-:-:S04]  /*0cf0*/  IMAD R9, R18, c[0x0][0xecc], R9 ;  /* 0x0003b30012097a24 */ /* 0x000fc800078e0209 */
[----:B------:R-:W-:-:S04]  /*0d00*/  IMAD.WIDE.U32 R10, R9, R0, c[0x0][0x160] ;  /* 0x00005800090a7625 */ /* 0x000fc800078e0000 */
[----:B------:R-:W-:Y:S01]  /*0d10*/  IMAD.HI.U32 R9, R8, R7, RZ ;  /* 0x0000000708097227 */ /* 0x000fe200078e00ff */
[----:B--2---:R0:W-:Y:S04]  /*0d20*/  STG.E [R10.64], R17 ;  /* 0x000000110a007986 */ /* 0x0041e8000c101904 */
        /* <DEDUP_REMOVED lines=11> */
[----:B------:R-:W-:Y:S01]  /*0de0*/  IMAD R10, R7, c[0x0][0xebc], RZ ;  /* 0x0003af00070a7a24 */ /* 0x000fe200078e02ff */
[----:B------:R-:W-:-:S03]  /*0df0*/  IADD3 R7, R5, 0x3, RZ ;  /* 0x0000000305077810 */ /* 0x000fc60007ffe0ff */
[----:B------:R-:W-:Y:S02]  /*0e00*/  IMAD R9, R9, c[0x0][0xeb8], R10 ;  /* 0x0003ae0009097a24 */ /* 0x000fe400078e020a */
[----:B-1----:R-:W-:-:S04]  /*0e10*/  IMAD.WIDE.U32 R12, R7, 0x4, R2 ;  /* 0x00000004070c7825 */ /* 0x002fc800078e0002 */
        /* <DEDUP_REMOVED lines=11> */
[----:B------:R-:W-:Y:S02]  /*0ed0*/  ISETP.GE.U32.AND P2, PT, R15, R4, PT ;  /* 0x000000040f00720c */ /* 0x000fe40003f46070 */
[----:B------:R-:W-:-:S11]  /*0ee0*/  ISETP.GE.U32.AND P1, PT, R5, R16, PT ;  /* 0x000000100500720c */ /* 0x000fd60003f26070 */
[----:B------:R-:W-:-:S04]  /*0ef0*/  @P2 IADD3 R9, R9, 0x1, RZ ;  /* 0x0000000109092810 */ /* 0x000fc80007ffe0ff */
[----:B------:R-:W-:-:S05]  /*0f00*/  SEL R9, R6, R9, !P0 ;  /* 0x0000000906097207 */ /* 0x000fca0004000000 */
[----:B0-----:R-:W-:-:S04]  /*0f10*/  IMAD.MOV R10, RZ, RZ, -R9 ;  /* 0x000000ffff0a7224 */ /* 0x001fc800078e0a09 */
        /* <DEDUP_REMOVED lines=8> */
.L_x_262:
        /* <DEDUP_REMOVED lines=14> */
.L_x_1009:


//--------------------- .text._ZN2at6native40_GLOBAL__N__2351210d_8_Shape_cu_49f7391c30CatArrayBatchedCopy_vectorizedINS1_10OpaqueTypeILj4EEEjLi2ELi64ELi64ELi16ELi4EEEvPcNS1_25CatArrInputTensorMetadataIT_T0_XT2_EXT3_EEENS1_16TensorSizeStrideIS8_Lj4EEEiS8_ --------------------------
	.section	.text._ZN2at6native40_GLOBAL__N__2351210d_8_Shape_cu_49f7391c30CatArrayBatchedCopy_vectorizedINS1_10OpaqueTypeILj4EEEjLi2ELi64ELi64ELi16ELi4EEEvPcNS1_25CatArrInputTensorMetadataIT_T0_XT2_EXT3_EEENS1_16TensorSizeStrideIS8_Lj4EEEiS8_,"ax",@progbits
	.sectioninfo	@"SHI_REGISTERS=19"
	.align	128
.text._ZN2at6native40_GLOBAL__N__2351210d_8_Shape_cu_49f7391c30CatArrayBatchedCopy_vectorizedINS1_10OpaqueTypeILj4EEEjLi2ELi64ELi64ELi16ELi4EEEvPcNS1_25CatArrInputTensorMetadataIT_T0_XT2_EXT3_EEENS1_16TensorSizeStrideIS8_Lj4EEEiS8_:
        .type           _ZN2at6native40_GLOBAL__N__2351210d_8_Shape_cu_49f7391c30CatArrayBatchedCopy_vectorizedINS1_10OpaqueTypeILj4EEEjLi2ELi64ELi64ELi16ELi4EEEvPcNS1_25CatArrInputTensorMetadataIT_T0_XT2_EXT3_EEENS1_16TensorSizeStrideIS8_Lj4EEEiS8_,@function
        .size           _ZN2at6native40_GLOBAL__N__2351210d_8_Shape_cu_49f7391c30CatArrayBatchedCopy_vectorizedINS1_10OpaqueTypeILj4EEEjLi2ELi64ELi64ELi16ELi4EEEvPcNS1_25CatArrInputTensorMetadataIT_T0_XT2_EXT3_EEENS1_16TensorSizeStrideIS8_Lj4EEEiS8_,(.L_x_1010 - _ZN2at6native40_GLOBAL__N__2351210d_8_Shape_cu_49f7391c30CatArrayBatchedCopy_vectorizedINS1_10OpaqueTypeILj4EEEjLi2ELi64ELi64ELi16ELi4EEEvPcNS1_25CatArrInputTensorMetadataIT_T0_XT2_EXT3_EEENS1_16TensorSizeStrideIS8_Lj4EEEiS8_)
        .other          _ZN2at6native40_GLOBAL__N__2351210d_8_Shape_cu_49f7391c30CatArrayBatchedCopy_vectorizedINS1_10OpaqueTypeILj4EEEjLi2ELi64ELi64ELi16ELi4EEEvPcNS1_25CatArrInputTensorMetadataIT_T0_XT2_EXT3_EEENS1_16TensorSizeStrideIS8_Lj4EEEiS8_,@"STO_CUDA_ENTRY STV_DEFAULT"
_ZN2at6native40_GLOBAL__N__2351210d_8_Shape_cu_49f7391c30CatArrayBatchedCopy_vectorizedINS1_10OpaqueTypeILj4EEEjLi2ELi64ELi64ELi16ELi4EEEvPcNS1_25CatArrInputTensorMetadataIT_T0_XT2_EXT3_EEENS1_16TensorSizeStrideIS8_Lj4EEEiS8_:
        /* <DEDUP_REMOVED lines=20> */
[----:B------:R-:W-:Y:S02]  /*0140*/  SEL R8, R2, c[0x0][0xeac], !P0 ;  /* 0x0003ab0002087a07 */ /* 0x000fe40004000000 */
[----:B------:R-:W0:Y:S02]  /*0150*/  LDC.64 R2, c[0x0][R3+0x168] ;  /* 0x00005a0003027b82 */ /* 0x000e240000000a00 */
[----:B------:R-:W1:Y:S01]  /*0160*/  I2F.U32.RP R9, R8 ;  /* 0x0000000800097306 */ /* 0x000e620000209000 */
[----:B------:R-:W-:Y:S01]  /*0170*/  IMAD.MOV R11, RZ, RZ, -R8 ;  /* 0x000000ffff0b7224 */ /* 0x000fe200078e0a08 */
[----:B------:R-:W-:Y:S02]  /*0180*/  ISETP.NE.U32.AND P0, PT, R8, RZ, PT ;  /* 0x000000ff0800720c */ /* 0x000fe40003f05070 */
[----:B------:R-:W-:-:S04]  /*0190*/  LOP3.LUT R13, RZ, R8, RZ, 0x33, !PT ;  /* 0x00000008ff0d7212 */ /* 0x000fc800078e33ff */
[----:B-1----:R-:W1:Y:S02]  /*01a0*/  MUFU.RCP R9, R9 ;  /* 0x0000000900097308 */ /* 0x002e640000001000 */
[----:B-1----:R-:W-:Y:S01]  /*01b0*/  IADD3 R4, R9, 0xffffffe, RZ ;  /* 0x0ffffffe09047810 */ /* 0x002fe20007ffe0ff */
[----:B------:R-:W-:-:S05]  /*01c0*/  IMAD.MOV.U32 R9, RZ, RZ, R7 ;  /* 0x000000ffff097224 */ /* 0x000fca00078e0007 */
[----:B------:R1:W2:Y:S02]  /*01d0*/  F2I.FTZ.U32.TRUNC.NTZ R5, R4 ;  /* 0x0000000400057305 */ /* 0x0002a4000021f000 */
[----:B-1----:R-:W-:Y:S01]  /*01e0*/  HFMA2.MMA R4, -RZ, RZ, 0, 0 ;  /* 0x00000000ff047435 */ /* 0x002fe200000001ff */
[----:B--2---:R-:W-:-:S09]  /*01f0*/  IMAD R11, R11, R5, RZ ;  /* 0x000000050b0b7224 */ /* 0x004fd200078e02ff */
[----:B0-----:R-:W-:-:S04]  /*0200*/  IMAD.HI.U32 R14, R5, R11, R4 ;  /* 0x0000000b050e7227 */ /* 0x001fc800078e0004 */
.L_x_263:
        /* <DEDUP_REMOVED lines=25> */
.L_x_264:
        /* <DEDUP_REMOVED lines=14> */
.L_x_1010:


//--------------------- .text._ZN2at6native40_GLOBAL__N__2351210d_8_Shape_cu_49f7391c19CatArrayBatchedCopyINS1_10OpaqueTypeILj4EEEjLi1ELi64ELi64EEEvPT_NS1_25CatArrInputTensorMetadataIS5_T0_XT2_EXT3_EEENS1_16TensorSizeStrideIS8_Lj4EEEiS8_ --------------------------
	.section	.text._ZN2at6native40_GLOBAL__N__2351210d_8_Shape_cu_49f7391c19CatArrayBatchedCopyINS1_10OpaqueTypeILj4EEEjLi1ELi64ELi64EEEvPT_NS1_25CatArrInputTensorMetadataIS5_T0_XT2_EXT3_EEENS1_16TensorSizeStrideIS8_Lj4EEEiS8_,"ax",@progbits
	.sectioninfo	@"SHI_REGISTERS=17"
	.align	128
.text._ZN2at6native40_GLOBAL__N__2351210d_8_Shape_cu_49f7391c19CatArrayBatchedCopyINS1_10OpaqueTypeILj4EEEjLi1ELi64ELi64EEEvPT_NS1_25CatArrInputTensorMetadataIS5_T0_XT2_EXT3_EEENS1_16TensorSizeStrideIS8_Lj4EEEiS8_:
        .type           _ZN2at6native40_GLOBAL__N__2351210d_8_Shape_cu_49f7391c19CatArrayBatchedCopyINS1_10OpaqueTypeILj4EEEjLi1ELi64ELi64EEEvPT_NS1_25CatArrInputTensorMetadataIS5_T0_XT2_EXT3_EEENS1_16TensorSizeStrideIS8_Lj4EEEiS8_,@function
        .size           _ZN2at6native40_GLOBAL__N__2351210d_8_Shape_cu_49f7391c19CatArrayBatchedCopyINS1_10OpaqueTypeILj4EEEjLi1ELi64ELi64EEEvPT_NS1_25CatArrInputTensorMetadataIS5_T0_XT2_EXT3_EEENS1_16TensorSizeStrideIS8_Lj4EEEiS8_,(.L_x_1011 - _ZN2at6native40_GLOBAL__N__2351210d_8_Shape_cu_49f7391c19CatArrayBatchedCopyINS1_10OpaqueTypeILj4EEEjLi1ELi64ELi64EEEvPT_NS1_25CatArrInputTensorMetadataIS5_T0_XT2_EXT3_EEENS1_16TensorSizeStrideIS8_Lj4EEEiS8_)
        .other          _ZN2at6native40_GLOBAL__N__2351210d_8_Shape_cu_49f7391c19CatArrayBatchedCopyINS1_10OpaqueTypeILj4EEEjLi1ELi64ELi64EEEvPT_NS1_25CatArrInputTensorMetadataIS5_T0_XT2_EXT3_EEENS1_16TensorSizeStrideIS8_Lj4EEEiS8_,@"STO_CUDA_ENTRY STV_DEFAULT"
_ZN2at6native40_GLOBAL__N__2351210d_8_Shape_cu_49f7391c19CatArrayBatchedCopyINS1_10OpaqueTypeILj4EEEjLi1ELi64ELi64EEEvPT_NS1_25CatArrInputTensorMetadataIS5_T0_XT2_EXT3_EEENS1_16TensorSizeStrideIS8_Lj4EEEiS8_:
        /* <DEDUP_REMOVED lines=20> */
.L_x_266:
[----:B0--3--:R-:W-:-:S06]  /*0140*/  IMAD.WIDE.U32 R6, R5, 0x4, R2 ;  /* 0x0000000405067825 */ /* 0x009fcc00078e0002 */
[----:B------:R-:W3:Y:S01]  /*0150*/  LDG.E R7, [R6.64] ;  /* 0x0000000406077981 */ /* 0x000ee2000c1e1900 */
[----:B------:R-:W-:Y:S01]  /*0160*/  IMAD R9, R5, c[0x0][0xeb8], R12 ;  /* 0x0003ae0005097a24 */ /* 0x000fe200078e020c */
[----:B--2---:R-:W-:-:S03]  /*0170*/  MOV R10, c[0x0][0xc] ;  /* 0x00000300000a7a02 */ /* 0x004fc60000000f00 */
[----:B------:R-:W-:-:S04]  /*0180*/  IMAD.WIDE.U32 R8, R9, R0, c[0x0][0x160] ;  /* 0x0000580009087625 */ /* 0x000fc800078e0000 */
[----:B------:R-:W-:-:S05]  /*0190*/  IMAD R5, R10, c[0x0][0x0], R5 ;  /* 0x000000000a057a24 */ /* 0x000fca00078e0205 */
[----:B------:R-:W-:Y:S01]  /*01a0*/  ISETP.GE.U32.AND P0, PT, R5, R4, PT ;  /* 0x000000040500720c */ /* 0x000fe20003f06070 */
[----:B---3--:R0:W-:-:S12]  /*01b0*/  STG.E [R8.64], R7 ;  /* 0x0000000708007986 */ /* 0x0081d8000c101904 */
[----:B------:R-:W-:Y:S05]  /*01c0*/  @!P0 BRA `(.L_x_266) ;  /* 0xffffff7000008947 */ /* 0x000fea000383ffff */
[----:B------:R-:W-:Y:S05]  /*01d0*/  EXIT ;  /* 0x000000000000794d */ /* 0x000fea0003800000 */
.L_x_265:
[----:B0-2---:R-:W-:-:S04]  /*01e0*/  IMAD R7, R10, R5, RZ ;  /* 0x000000050a077224 */ /* 0x005fc800078e02ff */
[----:B---3--:R-:W-:-:S06]  /*01f0*/  IMAD.WIDE.U32 R6, R7, 0x4, R2 ;  /* 0x0000000407067825 */ /* 0x008fcc00078e0002 */
[----:B------:R-:W2:Y:S01]  /*0200*/  LDG.E R7, [R6.64] ;  /* 0x0000000406077981 */ /* 0x000ea2000c1e1900 */
        /* <DEDUP_REMOVED lines=8> */
.L_x_267:
        /* <DEDUP_REMOVED lines=15> */
.L_x_1011:


//--------------------- .text._ZN2at6native40_GLOBAL__N__2351210d_8_Shape_cu_49f7391c26CatArrayBatchedCopy_contigINS1_10OpaqueTypeILj4EEEjLi1ELi64ELi64EEEvPT_NS1_25CatArrInputTensorMetadataIS5_T0_XT2_EXT3_EEENS1_16TensorSizeStrideIS8_Lj4EEEiS8_ --------------------------
	.section	.text._ZN2at6native40_GLOBAL__N__2351210d_8_Shape_cu_49f7391c26CatArrayBatchedCopy_contigINS1_10OpaqueTypeILj4EEEjLi1ELi64ELi64EEEvPT_NS1_25CatArrInputTensorMetadataIS5_T0_XT2_EXT3_EEENS1_16TensorSizeStrideIS8_Lj4EEEiS8_,"ax",@progbits
	.sectioninfo	@"SHI_REGISTERS=18"
	.align	128
.text._ZN2at6native40_GLOBAL__N__2351210d_8_Shape_cu_49f7391c26CatArrayBatchedCopy_contigINS1_10OpaqueTypeILj4EEEjLi1ELi64ELi64EEEvPT_NS1_25CatArrInputTensorMetadataIS5_T0_XT2_EXT3_EEENS1_16TensorSizeStrideIS8_Lj4EEEiS8_:
        .type           _ZN2at6native40_GLOBAL__N__2351210d_8_Shape_cu_49f7391c26CatArrayBatchedCopy_contigINS1_10OpaqueTypeILj4EEEjLi1ELi64ELi64EEEvPT_NS1_25CatArrInputTensorMetadataIS5_T0_XT2_EXT3_EEENS1_16TensorSizeStrideIS8_Lj4EEEiS8_,@function
        .size           _ZN2at6native40_GLOBAL__N__2351210d_8_Shape_cu_49f7391c26CatArrayBatchedCopy_contigINS1_10OpaqueTypeILj4EEEjLi1ELi64ELi64EEEvPT_NS1_25CatArrInputTensorMetadataIS5_T0_XT2_EXT3_EEENS1_16TensorSizeStrideIS8_Lj4EEEiS8_,(.L_x_1012 - _ZN2at6native40_GLOBAL__N__2351210d_8_Shape_cu_49f7391c26CatArrayBatchedCopy_contigINS1_10OpaqueTypeILj4EEEjLi1ELi64ELi64EEEvPT_NS1_25CatArrInputTensorMetadataIS5_T0_XT2_EXT3_EEENS1_16TensorSizeStrideIS8_Lj4EEEiS8_)
        .other          _ZN2at6native40_GLOBAL__N__2351210d_8_Shape_cu_49f7391c26CatArrayBatchedCopy_contigINS1_10OpaqueTypeILj4EEEjLi1ELi64ELi64EEEvPT_NS1_25CatArrInputTensorMetadataIS5_T0_XT2_EXT3_EEENS1_16TensorSizeStrideIS8_Lj4EEEiS8_,@"STO_CUDA_ENTRY STV_DEFAULT"
_ZN2at6native40_GLOBAL__N__2351210d_8_Shape_cu_49f7391c26CatArrayBatchedCopy_contigINS1_10OpaqueTypeILj4EEEjLi1ELi64ELi64EEEvPT_NS1_25CatArrInputTensorMetadataIS5_T0_XT2_EXT3_EEENS1_16TensorSizeStrideIS8_Lj4EEEiS8_:
        /* <DEDUP_REMOVED lines=15> */
.L_x_268:
[----:B01----:R-:W-:-:S06]  /*00f0*/  IMAD.WIDE.U32 R4, R0, 0x4, R2 ;  /* 0x0000000400047825 */ /* 0x003fcc00078e0002 */
        /* <DEDUP_REMOVED lines=9> */
.L_x_269:
        /* <DEDUP_REMOVED lines=15> */
.L_x_1012:


//--------------------- .text._ZN2at6native40_GLOBAL__N__2351210d_8_Shape_cu_49f7391c35CatArrayBatchedCopy_alignedK_contigINS1_10OpaqueTypeILj4EEEjLi1ELi64ELi64ELi8EEEvPT_NS1_25CatArrInputTensorMetadataIS5_T0_XT2_EXT3_EEENS1_16TensorSizeStrideIS8_Lj4EEEiS8_ --------------------------
	.section	.text._ZN2at6native40_GLOBAL__N__2351210d_8_Shape_cu_49f7391c35CatArrayBatchedCopy_alignedK_contigINS1_10OpaqueTypeILj4EEEjLi1ELi64ELi64ELi8EEEvPT_NS1_25CatArrInputTensorMetadataIS5_T0_XT2_EXT3_EEENS1_16TensorSizeStrideIS8_Lj4EEEiS8_,"ax",@progbits
	.sectioninfo	@"SHI_REGISTERS=30"
	.align	128
.text._ZN2at6native40_GLOBAL__N__2351210d_8_Shape_cu_49f7391c35CatArrayBatchedCopy_alignedK_contigINS1_10OpaqueTypeILj4EEEjLi1ELi64ELi64ELi8EEEvPT_NS1_25CatArrInputTensorMetadataIS5_T0_XT2_EXT3_EEENS1_16TensorSizeStrideIS8_Lj4EEEiS8_:
        .type           _ZN2at6native40_GLOBAL__N__2351210d_8_Shape_cu_49f7391c35CatArrayBatchedCopy_alignedK_contigINS1_10OpaqueTypeILj4EEEjLi1ELi64ELi64ELi8EEEvPT_NS1_25CatArrInputTensorMetadataIS5_T0_XT2_EXT3_EEENS1_16TensorSizeStrideIS8_Lj4EEEiS8_,@function
        .size           _ZN2at6native40_GLOBAL__N__2351210d_8_Shape_cu_49f7391c35CatArrayBatchedCopy_alignedK_contigINS1_10OpaqueTypeILj4EEEjLi1ELi64ELi64ELi8EEEvPT_NS1_25CatArrInputTensorMetadataIS5_T0_XT2_EXT3_EEENS1_16TensorSizeStrideIS8_Lj4EEEiS8_,(.L_x_1013 - _ZN2at6native40_GLOBAL__N__2351210d_8_Shape_cu_49f7391c35CatArrayBatchedCopy_alignedK_contigINS1_10OpaqueTypeILj4EEEjLi1ELi64ELi64ELi8EEEvPT_NS1_25CatArrInputTensorMetadataIS5_T0_XT2_EXT3_EEENS1_16TensorSizeStrideIS8_Lj4EEEiS8_)
        .other          _ZN2at6native40_GLOBAL__N__2351210d_8_Shape_cu_49f7391c35CatArrayBatchedCopy_alignedK_contigINS1_10OpaqueTypeILj4EEEjLi1ELi64ELi64ELi8EEEvPT_NS1_25CatArrInputTensorMetadataIS5_T0_XT2_EXT3_EEENS1_16TensorSizeStrideIS8_Lj4EEEiS8_,@"STO_CUDA_ENTRY STV_DEFAULT"
_ZN2at6native40_GLOBAL__N__2351210d_8_Shape_cu_49f7391c35CatArrayBatchedCopy_alignedK_contigINS1_10OpaqueTypeILj4EEEjLi1ELi64ELi64ELi8EEEvPT_NS1_25CatArrInputTensorMetadataIS5_T0_XT2_EXT3_EEENS1_16TensorSizeStrideIS8_Lj4EEEiS8_:
        /* <DEDUP_REMOVED lines=22> */
.L_x_272:
[----:B01----:R-:W-:-:S06]  /*0160*/  IMAD.WIDE.U32 R8, R7, 0x4, R2 ;  /* 0x0000000407087825 */ /* 0x003fcc00078e0002 */
[----:B------:R-:W2:Y:S01]  /*0170*/  LDG.E.64 R8, [R8.64] ;  /* 0x0000000408087981 */ /* 0x000ea2000c1e1b00 */
[----:B------:R-:W-:Y:S02]  /*0180*/  IMAD R11, R7, c[0x0][0xeb8], R6 ;  /* 0x0003ae00070b7a24 */ /* 0x000fe400078e0206 */
[----:B------:R-:W-:-:S03]  /*0190*/  IMAD R7, R14, 0x2, R7 ;  /* 0x000000020e077824 */ /* 0x000fc600078e0207 */
[C---:B------:R-:W-:Y:S01]  /*01a0*/  IADD3 R13, R11.reuse, c[0x0][0xeb8], RZ ;  /* 0x0003ae000b0d7a10 */ /* 0x040fe20007ffe0ff */
[----:B------:R-:W-:Y:S01]  /*01b0*/  IMAD.WIDE.U32 R10, R11, R0, c[0x0][0x160] ;  /* 0x000058000b0a7625 */ /* 0x000fe200078e0000 */
[----:B------:R-:W-:-:S03]  /*01c0*/  IADD3 R5, R7, 0x2, RZ ;  /* 0x0000000207057810 */ /* 0x000fc60007ffe0ff */
[----:B------:R-:W-:Y:S01]  /*01d0*/  IMAD.WIDE.U32 R12, R13, R0, c[0x0][0x160] ;  /* 0x000058000d0c7625 */ /* 0x000fe200078e0000 */
[----:B------:R-:W-:Y:S02]  /*01e0*/  ISETP.GT.U32.AND P0, PT, R5, R4, PT ;  /* 0x000000040500720c */ /* 0x000fe40003f04070 */
[----:B--2---:R-:W-:-:S05]  /*01f0*/  MOV R15, R8 ;  /* 0x00000008000f7202 */ /* 0x004fca0000000f00 */
[----:B------:R0:W-:Y:S04]  /*0200*/  STG.E [R10.64], R15 ;  /* 0x0000000f0a007986 */ /* 0x0001e8000c101904 */
[----:B------:R0:W-:Y:S02]  /*0210*/  STG.E [R12.64], R9 ;  /* 0x000000090c007986 */ /* 0x0001e4000c101904 */
[----:B------:R-:W-:Y:S05]  /*0220*/  @!P0 BRA `(.L_x_272) ;  /* 0xffffff3000008947 */ /* 0x000fea000383ffff */
.L_x_271:
[----:B------:R-:W-:Y:S05]  /*0230*/  BSYNC B0 ;  /* 0x0000000000007941 */ /* 0x000fea0003800000 */
.L_x_270:
[----:B------:R-:W-:-:S13]  /*0240*/  ISETP.GT.U32.AND P0, PT, R4, R7, PT ;  /* 0x000000070400720c */ /* 0x000fda0003f04070 */
[----:B------:R-:W-:Y:S05]  /*0250*/  @!P0 EXIT ;  /* 0x000000000000894d */ /* 0x000fea0003800000 */
[-C--:B------:R-:W-:Y:S01]  /*0260*/  IADD3 R5, R4, -R7.reuse, RZ ;  /* 0x8000000704057210 */ /* 0x080fe20007ffe0ff */
[----:B------:R-:W-:Y:S03]  /*0270*/  BSSY B0, `(.L_x_273) ;  /* 0x0000010000007945 */ /* 0x000fe60003800000 */
[----:B------:R-:W-:Y:S02]  /*0280*/  LOP3.LUT P0, R8, R5, 0x3, RZ, 0xc0, !PT ;  /* 0x0000000305087812 */ /* 0x000fe4000780c0ff */
[----:B------:R-:W-:-:S11]  /*0290*/  MOV R5, R7 ;  /* 0x0000000700057202 */ /* 0x000fd60000000f00 */
[----:B------:R-:W-:Y:S05]  /*02a0*/  @!P0 BRA `(.L_x_274) ;  /* 0x000000c000008947 */ /* 0x000fea0003800000 */
[----:B0-----:R-:W-:Y:S01]  /*02b0*/  IMAD.MOV.U32 R12, RZ, RZ, R8 ;  /* 0x000000ffff0c7224 */ /* 0x001fe200078e0008 */
[----:B------:R-:W-:Y:S01]  /*02c0*/  MOV R5, R7 ;  /* 0x0000000700057202 */ /* 0x000fe20000000f00 */
[----:B------:R-:W-:-:S04]  /*02d0*/  IMAD R13, R7, c[0x0][0xeb8], R6 ;  /* 0x0003ae00070d7a24 */ /* 0x000fc800078e0206 */
.L_x_275:
[----:B01----:R-:W-:-:S06]  /*02e0*/  IMAD.WIDE.U32 R8, R5, 0x4, R2 ;  /* 0x0000000405087825 */ /* 0x003fcc00078e0002 */
[----:B------:R-:W2:Y:S01]  /*02f0*/  LDG.E R9, [R8.64] ;  /* 0x0000000408097981 */ /* 0x000ea2000c1e1900 */
[----:B------:R-:W-:Y:S01]  /*0300*/  IMAD.WIDE.U32 R10, R13, R0, c[0x0][0x160] ;  /* 0x000058000d0a7625 */ /* 0x000fe200078e0000 */
[----:B------:R-:W-:Y:S02]  /*0310*/  IADD3 R12, R12, -0x1, RZ ;  /* 0xffffffff0c0c7810 */ /* 0x000fe40007ffe0ff */
[----:B------:R-:W-:Y:S02]  /*0320*/  IADD3 R5, R5, 0x1, RZ ;  /* 0x0000000105057810 */ /* 0x000fe40007ffe0ff */
[----:B------:R-:W-:Y:S02]  /*0330*/  ISETP.NE.AND P0, PT, R12, RZ, PT ;  /* 0x000000ff0c00720c */ /* 0x000fe40003f05270 */
[----:B------:R-:W-:Y:S01]  /*0340*/  IADD3 R13, R13, c[0x0][0xeb8], RZ ;  /* 0x0003ae000d0d7a10 */ /* 0x000fe20007ffe0ff */
[----:B--2---:R0:W-:Y:S10]  /*0350*/  STG.E [R10.64], R9 ;  /* 0x000000090a007986 */ /* 0x0041f4000c101904 */
[----:B------:R-:W-:Y:S05]  /*0360*/  @P0 BRA `(.L_x_275) ;  /* 0xffffff7000000947 */ /* 0x000fea000383ffff */
.L_x_274:
[----:B------:R-:W-:Y:S05]  /*0370*/  BSYNC B0 ;  /* 0x0000000000007941 */ /* 0x000fea0003800000 */
.L_x_273:
[----:B------:R-:W-:-:S04]  /*0380*/  LOP3.LUT R7, RZ, R7, RZ, 0x33, !PT ;  /* 0x00000007ff077212 */ /* 0x000fc800078e33ff */
[----:B------:R-:W-:-:S04]  /*0390*/  IADD3 R7, R4, R7, RZ ;  /* 0x0000000704077210 */ /* 0x000fc80007ffe0ff */
[----:B------:R-:W-:-:S13]  /*03a0*/  ISETP.GE.U32.AND P0, PT, R7, 0x3, PT ;  /* 0x000000030700780c */ /* 0x000fda0003f06070 */
[----:B------:R-:W-:Y:S05]  /*03b0*/  @!P0 EXIT ;  /* 0x000000000000894d */ /* 0x000fea0003800000 */
[C---:B------:R-:W-:Y:S01]  /*03c0*/  IADD3 R7, R5.reuse, 0x1, RZ ;  /* 0x0000000105077810 */ /* 0x040fe20007ffe0ff */
[C-C-:B0-----:R-:W-:Y:S01]  /*03d0*/  IMAD R13, R5.reuse, c[0x0][0xeb8], R6.reuse ;  /* 0x0003ae00050d7a24 */ /* 0x141fe200078e0206 */
[C---:B------:R-:W-:Y:S02]  /*03e0*/  IADD3 R9, R5.reuse, 0x2, RZ ;  /* 0x0000000205097810 */ /* 0x040fe40007ffe0ff */
[----:B------:R-:W-:Y:S01]  /*03f0*/  IADD3 R11, R5, 0x3, RZ ;  /* 0x00000003050b7810 */ /* 0x000fe20007ffe0ff */
[--C-:B------:R-:W-:Y:S02]  /*0400*/  IMAD R7, R7, c[0x0][0xeb8], R6.reuse ;  /* 0x0003ae0007077a24 */ /* 0x100fe400078e0206 */
[--C-:B------:R-:W-:Y:S02]  /*0410*/  IMAD R9, R9, c[0x0][0xeb8], R6.reuse ;  /* 0x0003ae0009097a24 */ /* 0x100fe400078e0206 */
[----:B------:R-:W-:Y:S02]  /*0420*/  IMAD R11, R11, c[0x0][0xeb8], R6 ;  /* 0x0003ae000b0b7a24 */ /* 0x000fe400078e0206 */
.L_x_276:
[----:B-1----:R-:W-:-:S05]  /*0430*/  IMAD.WIDE.U32 R22, R5, 0x4, R2 ;  /* 0x0000000405167825 */ /* 0x002fca00078e0002 */
[----:B------:R-:W2:Y:S01]  /*0440*/  LDG.E R27, [R22.64] ;  /* 0x00000004161b7981 */ /* 0x000ea2000c1e1900 */
[----:B------:R-:W-:Y:S01]  /*0450*/  IADD3 R17, R5, 0x1, RZ ;  /* 0x0000000105117810 */ /* 0x000fe20007ffe0ff */
[----:B------:R-:W-:-:S04]  /*0460*/  IMAD.WIDE.U32 R14, R13, R0, c[0x0][0x160] ;  /* 0x000058000d0e7625 */ /* 0x000fc800078e0000 */
[----:B------:R-:W-:Y:S01]  /*0470*/  IMAD.WIDE.U32 R16, R17, 0x4, R2 ;  /* 0x0000000411107825 */ /* 0x000fe200078e0002 */
[----:B------:R-:W-:Y:S01]  /*0480*/  IADD3 R21, R5, 0x2, RZ ;  /* 0x0000000205157810 */ /* 0x000fe20007ffe0ff */
[----:B--2---:R0:W-:Y:S04]  /*0490*/  STG.E [R14.64], R27 ;  /* 0x0000001b0e007986 */ /* 0x0041e8000c101904 */
[----:B------:R-:W2:Y:S01]  /*04a0*/  LDG.E R17, [R16.64] ;  /* 0x0000000410117981 */ /* 0x000ea2000c1e1900 */
[----:B------:R-:W-:-:S04]  /*04b0*/  IMAD.WIDE.U32 R18, R7, R0, c[0x0][0x160] ;  /* 0x0000580007127625 */ /* 0x000fc800078e0000 */
[----:B------:R-:W-:Y:S01]  /*04c0*/  IMAD.WIDE.U32 R20, R21, 0x4, R2 ;  /* 0x0000000415147825 */ /* 0x000fe200078e0002 */
[----:B------:R-:W-:Y:S01]  /*04d0*/  IADD3 R25, R5, 0x3, RZ ;  /* 0x0000000305197810 */ /* 0x000fe20007ffe0ff */
[----:B--2---:R1:W-:Y:S04]  /*04e0*/  STG.E [R18.64], R17 ;  /* 0x0000001112007986 */ /* 0x0043e8000c101904 */
[----:B------:R-:W2:Y:S01]  /*04f0*/  LDG.E R21, [R20.64] ;  /* 0x0000000414157981 */ /* 0x000ea2000c1e1900 */
[----:B------:R-:W-:-:S04]  /*0500*/  IMAD.WIDE.U32 R22, R9, R0, c[0x0][0x160] ;  /* 0x0000580009167625 */ /* 0x000fc800078e0000 */
[----:B------:R-:W-:Y:S01]  /*0510*/  IMAD.WIDE.U32 R24, R25, 0x4, R2 ;  /* 0x0000000419187825 */ /* 0x000fe200078e0002 */
[----:B--2---:R1:W-:Y:S05]  /*0520*/  STG.E [R22.64], R21 ;  /* 0x0000001516007986 */ /* 0x0043ea000c101904 */
[----:B------:R-:W2:Y:S01]  /*0530*/  LDG.E R25, [R24.64] ;  /* 0x0000000418197981 */ /* 0x000ea2000c1e1900 */
[----:B0-----:R-:W-:Y:S01]  /*0540*/  IMAD.WIDE.U32 R14, R11, R0, c[0x0][0x160] ;  /* 0x000058000b0e7625 */ /* 0x001fe200078e0000 */
[----:B------:R-:W-:-:S03]  /*0550*/  IADD3 R5, R5, 0x4, RZ ;  /* 0x0000000405057810 */ /* 0x000fc60007ffe0ff */
[C---:B------:R-:W-:Y:S01]  /*0560*/  IMAD R7, R0.reuse, c[0x0][0xeb8], R7 ;  /* 0x0003ae0000077a24 */ /* 0x040fe200078e0207 */
[----:B------:R-:W-:Y:S01]  /*0570*/  ISETP.GE.U32.AND P0, PT, R5, R4, PT ;  /* 0x000000040500720c */ /* 0x000fe20003f06070 */
[C---:B------:R-:W-:Y:S02]  /*0580*/  IMAD R9, R0.reuse, c[0x0][0xeb8], R9 ;  /* 0x0003ae0000097a24 */ /* 0x040fe400078e0209 */
[C---:B------:R-:W-:Y:S02]  /*0590*/  IMAD R11, R0.reuse, c[0x0][0xeb8], R11 ;  /* 0x0003ae00000b7a24 */ /* 0x040fe400078e020b */
[----:B------:R-:W-:Y:S01]  /*05a0*/  IMAD R13, R0, c[0x0][0xeb8], R13 ;  /* 0x0003ae00000d7a24 */ /* 0x000fe200078e020d */
[----:B--2---:R1:W-:Y:S07]  /*05b0*/  STG.E [R14.64], R25 ;  /* 0x000000190e007986 */ /* 0x0043ee000c101904 */
[----:B------:R-:W-:Y:S05]  /*05c0*/  @!P0 BRA `(.L_x_276) ;  /* 0xfffffe6000008947 */ /* 0x000fea000383ffff */
[----:B------:R-:W-:Y:S05]  /*05d0*/  EXIT ;  /* 0x000000000000794d */ /* 0x000fea0003800000 */
.L_x_277:
        /* <DEDUP_REMOVED lines=10> */
.L_x_1013:


//--------------------- .text._ZN2at6native40_GLOBAL__N__2351210d_8_Shape_cu_49f7391c35CatArrayBatchedCopy_alignedK_contigINS1_10OpaqueTypeILj4EEEjLi1ELi64ELi64ELi16EEEvPT_NS1_25CatArrInputTensorMetadataIS5_T0_XT2_EXT3_EEENS1_16TensorSizeStrideIS8_Lj4EEEiS8_ --------------------------
	.section	.text._ZN2at6native40_GLOBAL__N__2351210d_8_Shape_cu_49f7391c35CatArrayBatchedCopy_alignedK_contigINS1_10OpaqueTypeILj4EEEjLi1ELi64ELi64ELi16EEEvPT_NS1_25CatArrInputTensorMetadataIS5_T0_XT2_EXT3_EEENS1_16TensorSizeStrideIS8_Lj4EEEiS8_,"ax",@progbits
	.sectioninfo	@"SHI_REGISTERS=30"
	.align	128
.text._ZN2at6native40_GLOBAL__N__2351210d_8_Shape_cu_49f7391c35CatArrayBatchedCopy_alignedK_contigINS1_10OpaqueTypeILj4EEEjLi1ELi64ELi64ELi16EEEvPT_NS1_25CatArrInputTensorMetadataIS5_T0_XT2_EXT3_EEENS1_16TensorSizeStrideIS8_Lj4EEEiS8_:
        .type           _ZN2at6native40_GLOBAL__N__2351210d_8_Shape_cu_49f7391c35CatArrayBatchedCopy_alignedK_contigINS1_10OpaqueTypeILj4EEEjLi1ELi64ELi64ELi16EEEvPT_NS1_25CatArrInputTensorMetadataIS5_T0_XT2_EXT3_EEENS1_16TensorSizeStrideIS8_Lj4EEEiS8_,@function
        .size           _ZN2at6native40_GLOBAL__N__2351210d_8_Shape_cu_49f7391c35CatArrayBatchedCopy_alignedK_contigINS1_10OpaqueTypeILj4EEEjLi1ELi64ELi64ELi16EEEvPT_NS1_25CatArrInputTensorMetadataIS5_T0_XT2_EXT3_EEENS1_16TensorSizeStrideIS8_Lj4EEEiS8_,(.L_x_1014 - _ZN2at6native40_GLOBAL__N__2351210d_8_Shape_cu_49f7391c35CatArrayBatchedCopy_alignedK_contigINS1_10OpaqueTypeILj4EEEjLi1ELi64ELi64ELi16EEEvPT_NS1_25CatArrInputTensorMetadataIS5_T0_XT2_EXT3_EEENS1_16TensorSizeStrideIS8_Lj4EEEiS8_)
        .other          _ZN2at6native40_GLOBAL__N__2351210d_8_Shape_cu_49f7391c35CatArrayBatchedCopy_alignedK_contigINS1_10OpaqueTypeILj4EEEjLi1ELi64ELi64ELi16EEEvPT_NS1_25CatArrInputTensorMetadataIS5_T0_XT2_EXT3_EEENS1_16TensorSizeStrideIS8_Lj4EEEiS8_,@"STO_CUDA_ENTRY STV_DEFAULT"
_ZN2at6native40_GLOBAL__N__2351210d_8_Shape_cu_49f7391c35CatArrayBatchedCopy_alignedK_contigINS1_10OpaqueTypeILj4EEEjLi1ELi64ELi64ELi16EEEvPT_NS1_25CatArrInputTensorMetadataIS5_T0_XT2_EXT3_EEENS1_16TensorSizeStrideIS8_Lj4EEEiS8_:
[----:B------:R-:W-:Y:S02]  /*0000*/  MOV R1, c[0x0][0x28] ;  /* 0x00000a0000017a02 */ /* 0x000fe40000000f00 */
        /* <DEDUP_REMOVED lines=19> */
[----:B------:R-:W-:-:S04]  /*0140*/  IMAD.MOV.U32 R10, RZ, RZ, c[0x0][0x0] ;  /* 0x00000000ff0a7624 */ /* 0x000fc800078e00ff */
[----:B------:R-:W-:Y:S02]  /*0150*/  IMAD R10, R10, c[0x0][0xc], RZ ;  /* 0x000003000a0a7a24 */ /* 0x000fe400078e02ff */
.L_x_280:
[----:B01----:R-:W-:-:S06]  /*0160*/  IMAD.WIDE.U32 R4, R11, 0x4, R2 ;  /* 0x000000040b047825 */ /* 0x003fcc00078e0002 */
[----:B------:R-:W2:Y:S01]  /*0170*/  LDG.E.128 R4, [R4.64] ;  /* 0x0000000404047981 */ /* 0x000ea2000c1e1d00 */
[----:B------:R-:W-:Y:S01]  /*0180*/  IMAD R13, R11, c[0x0][0xeb8], R9 ;  /* 0x0003ae000b0d7a24 */ /* 0x000fe200078e0209 */
[----:B------:R-:W-:-:S04]  /*0190*/  LEA R11, R10, R11, 0x2 ;  /* 0x0000000b0a0b7211 */ /* 0x000fc800078e10ff */
[C---:B------:R-:W-:Y:S01]  /*01a0*/  IADD3 R15, R13.reuse, c[0x0][0xeb8], RZ ;  /* 0x0003ae000d0f7a10 */ /* 0x040fe20007ffe0ff */
[-C--:B------:R-:W-:Y:S01]  /*01b0*/  IMAD.WIDE.U32 R12, R13, R0.reuse, c[0x0][0x160] ;  /* 0x000058000d0c7625 */ /* 0x080fe200078e0000 */
[----:B------:R-:W-:Y:S02]  /*01c0*/  IADD3 R21, R11, 0x4, RZ ;  /* 0x000000040b157810 */ /* 0x000fe40007ffe0ff */
[C---:B------:R-:W-:Y:S01]  /*01d0*/  IADD3 R17, R15.reuse, c[0x0][0xeb8], RZ ;  /* 0x0003ae000f117a10 */ /* 0x040fe20007ffe0ff */
[----:B------:R-:W-:Y:S01]  /*01e0*/  IMAD.WIDE.U32 R14, R15, R0, c[0x0][0x160] ;  /* 0x000058000f0e7625 */ /* 0x000fe200078e0000 */
[----:B------:R-:W-:Y:S02]  /*01f0*/  ISETP.GT.U32.AND P0, PT, R21, R8, PT ;  /* 0x000000081500720c */ /* 0x000fe40003f04070 */
[C---:B------:R-:W-:Y:S01]  /*0200*/  IADD3 R19, R17.reuse, c[0x0][0xeb8], RZ ;  /* 0x0003ae0011137a10 */ /* 0x040fe20007ffe0ff */
[----:B------:R-:W-:-:S04]  /*0210*/  IMAD.WIDE.U32 R16, R17, R0, c[0x0][0x160] ;  /* 0x0000580011107625 */ /* 0x000fc800078e0000 */
[----:B------:R-:W-:Y:S01]  /*0220*/  IMAD.WIDE.U32 R18, R19, R0, c[0x0][0x160] ;  /* 0x0000580013127625 */ /* 0x000fe200078e0000 */
[----:B--2---:R0:W-:Y:S04]  /*0230*/  STG.E [R12.64], R4 ;  /* 0x000000040c007986 */ /* 0x0041e8000c101904 */
[----:B------:R0:W-:Y:S04]  /*0240*/  STG.E [R14.64], R5 ;  /* 0x000000050e007986 */ /* 0x0001e8000c101904 */
[----:B------:R0:W-:Y:S04]  /*0250*/  STG.E [R16.64], R6 ;  /* 0x0000000610007986 */ /* 0x0001e8000c101904 */
[----:B------:R0:W-:Y:S01]  /*0260*/  STG.E [R18.64], R7 ;  /* 0x0000000712007986 */ /* 0x0001e2000c101904 */
[----:B------:R-:W-:Y:S05]  /*0270*/  @!P0 BRA `(.L_x_280) ;  /* 0xfffffee000008947 */ /* 0x000fea000383ffff */
.L_x_279:
[----:B------:R-:W-:Y:S05]  /*0280*/  BSYNC B0 ;  /* 0x0000000000007941 */ /* 0x000fea0003800000 */
.L_x_278:
[----:B------:R-:W-:-:S13]  /*0290*/  ISETP.GT.U32.AND P0, PT, R8, R11, PT ;  /* 0x0000000b0800720c */ /* 0x000fda0003f04070 */
[----:B------:R-:W-:Y:S05]  /*02a0*/  @!P0 EXIT ;  /* 0x000000000000894d */ /* 0x000fea0003800000 */
[----:B0-----:R-:W-:Y:S01]  /*02b0*/  IMAD.IADD R4, R8, 0x1, -R11 ;  /* 0x0000000108047824 */ /* 0x001fe200078e0a0b */
[----:B------:R-:W-:Y:S01]  /*02c0*/  BSSY B0, `(.L_x_281) ;  /* 0x0000015000007945 */ /* 0x000fe20003800000 */
[----:B------:R-:W-:-:S03]  /*02d0*/  MOV R5, R11 ;  /* 0x0000000b00057202 */ /* 0x000fc60000000f00 */
[----:B------:R-:W-:-:S13]  /*02e0*/  LOP3.LUT P0, R6, R4, 0x3, RZ, 0xc0, !PT ;  /* 0x0000000304067812 */ /* 0x000fda000780c0ff */
[----:B------:R-:W-:Y:S05]  /*02f0*/  @!P0 BRA `(.L_x_282) ;  /* 0x0000011000008947 */ /* 0x000fea0003800000 */
[----:B-1----:R-:W-:Y:S01]  /*0300*/  IMAD.WIDE.U32 R4, R11, 0x4, R2 ;  /* 0x000000040b047825 */ /* 0x002fe200078e0002 */
[----:B------:R-:W-:-:S03]  /*0310*/  MOV R10, R6 ;  /* 0x00000006000a7202 */ /* 0x000fc60000000f00 */
[----:B------:R-:W-:Y:S01]  /*0320*/  IMAD.MOV.U32 R17, RZ, RZ, R5 ;  /* 0x000000ffff117224 */ /* 0x000fe200078e0005 */
[----:B------:R-:W-:Y:S01]  /*0330*/  MOV R5, R11 ;  /* 0x0000000b00057202 */ /* 0x000fe20000000f00 */
[----:B------:R-:W-:Y:S02]  /*0340*/  IMAD R15, R11, c[0x0][0xeb8], R9 ;  /* 0x0003ae000b0f7a24 */ /* 0x000fe400078e0209 */
.L_x_283:
[----:B0-----:R-:W-:Y:S01]  /*0350*/  IMAD.MOV.U32 R13, RZ, RZ, R17 ;  /* 0x000000ffff0d7224 */ /* 0x001fe200078e0011 */
[----:B------:R-:W-:-:S05]  /*0360*/  MOV R12, R4 ;  /* 0x00000004000c7202 */ /* 0x000fca0000000f00 */
[----:B------:R-:W2:Y:S01]  /*0370*/  LDG.E R13, [R12.64] ;  /* 0x000000040c0d7981 */ /* 0x000ea2000c1e1900 */
[----:B------:R-:W-:Y:S01]  /*0380*/  IMAD.WIDE.U32 R6, R15, R0, c[0x0][0x160] ;  /* 0x000058000f067625 */ /* 0x000fe200078e0000 */
[----:B------:R-:W-:Y:S02]  /*0390*/  IADD3 R10, R10, -0x1, RZ ;  /* 0xffffffff0a0a7810 */ /* 0x000fe40007ffe0ff */
[----:B------:R-:W-:Y:S02]  /*03a0*/  IADD3 R4, P1, R4, 0x4, RZ ;  /* 0x0000000404047810 */ /* 0x000fe40007f3e0ff */
[----:B------:R-:W-:Y:S02]  /*03b0*/  ISETP.NE.AND P0, PT, R10, RZ, PT ;  /* 0x000000ff0a00720c */ /* 0x000fe40003f05270 */
[----:B------:R-:W-:Y:S02]  /*03c0*/  IADD3 R5, R5, 0x1, RZ ;  /* 0x0000000105057810 */ /* 0x000fe40007ffe0ff */
[----:B------:R-:W-:-:S02]  /*03d0*/  IADD3 R15, R15, c[0x0][0xeb8], RZ ;  /* 0x0003ae000f0f7a10 */ /* 0x000fc40007ffe0ff */
[----:B------:R-:W-:Y:S01]  /*03e0*/  IADD3.X R17, RZ, R17, RZ, P1, !PT ;  /* 0x00000011ff117210 */ /* 0x000fe20000ffe4ff */
[----:B--2---:R0:W-:Y:S06]  /*03f0*/  STG.E [R6.64], R13 ;  /* 0x0000000d06007986 */ /* 0x0041ec000c101904 */
[----:B------:R-:W-:Y:S05]  /*0400*/  @P0 BRA `(.L_x_283) ;  /* 0xffffff4000000947 */ /* 0x000fea000383ffff */
.L_x_282:
[----:B------:R-:W-:Y:S05]  /*0410*/  BSYNC B0 ;  /* 0x0000000000007941 */ /* 0x000fea0003800000 */
.L_x_281:
[----:B0-----:R-:W-:-:S04]  /*0420*/  LOP3.LUT R7, RZ, R11, RZ, 0x33, !PT ;  /* 0x0000000bff077212 */ /* 0x001fc800078e33ff */
[----:B------:R-:W-:-:S04]  /*0430*/  IADD3 R7, R8, R7, RZ ;  /* 0x0000000708077210 */ /* 0x000fc80007ffe0ff */
[----:B------:R-:W-:-:S13]  /*0440*/  ISETP.GE.U32.AND P0, PT, R7, 0x3, PT ;  /* 0x000000030700780c */ /* 0x000fda0003f06070 */
[----:B------:R-:W-:Y:S05]  /*0450*/  @!P0 EXIT ;  /* 0x000000000000894d */ /* 0x000fea0003800000 */
[C---:B------:R-:W-:Y:S02]  /*0460*/  IADD3 R4, R5.reuse, 0x1, RZ ;  /* 0x0000000105047810 */ /* 0x040fe40007ffe0ff */
[C---:B------:R-:W-:Y:S02]  /*0470*/  IADD3 R6, R5.reuse, 0x2, RZ ;  /* 0x0000000205067810 */ /* 0x040fe40007ffe0ff */
[C---:B------:R-:W-:Y:S01]  /*0480*/  IADD3 R10, R5.reuse, 0x3, RZ ;  /* 0x00000003050a7810 */ /* 0x040fe20007ffe0ff */
[--C-:B------:R-:W-:Y:S02]  /*0490*/  IMAD R7, R4, c[0x0][0xeb8], R9.reuse ;  /* 0x0003ae0004077a24 */ /* 0x100fe400078e0209 */
[--C-:B------:R-:W-:Y:S02]  /*04a0*/  IMAD R11, R6, c[0x0][0xeb8], R9.reuse ;  /* 0x0003ae00060b7a24 */ /* 0x100fe400078e0209 */
[--C-:B------:R-:W-:Y:S02]  /*04b0*/  IMAD R13, R10, c[0x0][0xeb8], R9.reuse ;  /* 0x0003ae000a0d7a24 */ /* 0x100fe400078e0209 */
[----:B------:R-:W-:-:S02]  /*04c0*/  IMAD R9, R5, c[0x0][0xeb8], R9 ;  /* 0x0003ae0005097a24 */ /* 0x000fc400078e0209 */
.L_x_284:
        /* <DEDUP_REMOVED lines=27> */
.L_x_285:
        /* <DEDUP_REMOVED lines=16> */
.L_x_1014:


//--------------------- .text._ZN2at6native40_GLOBAL__N__2351210d_8_Shape_cu_49f7391c30CatArrayBatchedCopy_vectorizedINS1_10OpaqueTypeILj4EEEjLi1ELi64ELi64ELi16ELi4EEEvPcNS1_25CatArrInputTensorMetadataIT_T0_XT2_EXT3_EEENS1_16TensorSizeStrideIS8_Lj4EEEiS8_ --------------------------
	.section	.text._ZN2at6native40_GLOBAL__N__2351210d_8_Shape_cu_49f7391c30CatArrayBatchedCopy_vectorizedINS1_10OpaqueTypeILj4EEEjLi1ELi64ELi64ELi16ELi4EEEvPcNS1_25CatArrInputTensorMetadataIT_T0_XT2_EXT3_EEENS1_16TensorSizeStrideIS8_Lj4EEEiS8_,"ax",@progbits
	.sectioninfo	@"SHI_REGISTERS=16"
	.align	128
.text._ZN2at6native40_GLOBAL__N__2351210d_8_Shape_cu_49f7391c30CatArrayBatchedCopy_vectorizedINS1_10OpaqueTypeILj4EEEjLi1ELi64ELi64ELi16ELi4EEEvPcNS1_25CatArrInputTensorMetadataIT_T0_XT2_EXT3_EEENS1_16TensorSizeStrideIS8_Lj4EEEiS8_:
        .type           _ZN2at6native40_GLOBAL__N__2351210d_8_Shape_cu_49f7391c30CatArrayBatchedCopy_vectorizedINS1_10OpaqueTypeILj4EEEjLi1ELi64ELi64ELi16ELi4EEEvPcNS1_25CatArrInputTensorMetadataIT_T0_XT2_EXT3_EEENS1_16TensorSizeStrideIS8_Lj4EEEiS8_,@function
        .size           _ZN2at6native40_GLOBAL__N__2351210d_8_Shape_cu_49f7391c30CatArrayBatchedCopy_vectorizedINS1_10OpaqueTypeILj4EEEjLi1ELi64ELi64ELi16ELi4EEEvPcNS1_25CatArrInputTensorMetadataIT_T0_XT2_EXT3_EEENS1_16TensorSizeStrideIS8_Lj4EEEiS8_,(.L_x_1015 - _ZN2at6native40_GLOBAL__N__2351210d_8_Shape_cu_49f7391c30CatArrayBatchedCopy_vectorizedINS1_10OpaqueTypeILj4EEEjLi1ELi64ELi64ELi16ELi4EEEvPcNS1_25CatArrInputTensorMetadataIT_T0_XT2_EXT3_EEENS1_16TensorSizeStrideIS8_Lj4EEEiS8_)
        .other          _ZN2at6native40_GLOBAL__N__2351210d_8_Shape_cu_49f7391c30CatArrayBatchedCopy_vectorizedINS1_10OpaqueTypeILj4EEEjLi1ELi64ELi64ELi16ELi4EEEvPcNS1_25CatArrInputTensorMetadataIT_T0_XT2_EXT3_EEENS1_16TensorSizeStrideIS8_Lj4EEEiS8_,@"STO_CUDA_ENTRY STV_DEFAULT"
_ZN2at6native40_GLOBAL__N__2351210d_8_Shape_cu_49f7391c30CatArrayBatchedCopy_vectorizedINS1_10OpaqueTypeILj4EEEjLi1ELi64ELi64ELi16ELi4EEEvPcNS1_25CatArrInputTensorMetadataIT_T0_XT2_EXT3_EEENS1_16TensorSizeStrideIS8_Lj4EEEiS8_:
[----:B------:R-:W-:Y:S02]  /*0000*/  MOV R1, c[0x0][0x28] ;  /* 0x00000a0000017a02 */ /* 0x000fe40000000f00 */
        /* <DEDUP_REMOVED lines=10> */
[----:B------:R-:W-:Y:S01]  /*00b0*/  IMAD.SHL.U32 R2, R5, 0x8, RZ ;  /* 0x0000000805027824 */ /* 0x000fe200078e00ff */
[----:B------:R-:W0:Y:S01]  /*00c0*/  LDC R4, c[0x0][R4+0x360] ;  /* 0x0000d80004047b82 */ /* 0x000e220000000800 */
[----:B------:R-:W-:-:S07]  /*00d0*/  ULDC.64 UR4, c[0x0][0x118] ;  /* 0x0000460000047ab9 */ /* 0x000fce0000000a00 */
[----:B------:R-:W1:Y:S01]  /*00e0*/  LDC.64 R2, c[0x0][R2+0x168] ;  /* 0x00005a0002027b82 */ /* 0x000e620000000a00 */
[----:B0-----:R-:W-:-:S07]  /*00f0*/  IMAD R10, R4, c[0x0][0xecc], RZ ;  /* 0x0003b300040a7a24 */ /* 0x001fce00078e02ff */
.L_x_286:
[----:B01----:R-:W-:-:S06]  /*0100*/  IMAD.WIDE.U32 R4, R0, 0x10, R2 ;  /* 0x0000001000047825 */ /* 0x003fcc00078e0002 */
[----:B------:R-:W2:Y:S01]  /*0110*/  LDG.E.128 R4, [R4.64] ;  /* 0x0000000404047981 */ /* 0x000ea2000c1e1d00 */
[----:B------:R-:W-:Y:S02]  /*0120*/  IMAD R9, R0, c[0x0][0xeb8], RZ ;  /* 0x0003ae0000097a24 */ /* 0x000fe400078e02ff */
[----:B------:R-:W-:-:S03]  /*0130*/  IMAD.MOV.U32 R13, RZ, RZ, c[0x0][0xc] ;  /* 0x00000300ff0d7624 */ /* 0x000fc600078e00ff */
[----:B------:R-:W-:Y:S01]  /*0140*/  LEA.HI R9, P0, R10, R9, RZ, 0x1e ;  /* 0x000000090a097211 */ /* 0x000fe2000781f0ff */
        /* <DEDUP_REMOVED lines=8> */
.L_x_287:
        /* <DEDUP_REMOVED lines=11> */
.L_x_1015:


//--------------------- .text._ZN2at6native40_GLOBAL__N__2351210d_8_Shape_cu_49f7391c19CatArrayBatchedCopyINS1_10OpaqueTypeILj2EEEjLi4ELi64ELi64EEEvPT_NS1_25CatArrInputTensorMetadataIS5_T0_XT2_EXT3_EEENS1_16TensorSizeStrideIS8_Lj4EEEiS8_ --------------------------
	.section	.text._ZN2at6native40_GLOBAL__N__2351210d_8_Shape_cu_49f7391c19CatArrayBatchedCopyINS1_10OpaqueTypeILj2EEEjLi4ELi64ELi64EEEvPT_NS1_25CatArrInputTensorMetadataIS5_T0_XT2_EXT3_EEENS1_16TensorSizeStrideIS8_Lj4EEEiS8_,"ax",@progbits
	.sectioninfo	@"SHI_REGISTERS=23"
	.align	128
.text._ZN2at6native40_GLOBAL__N__2351210d_8_Shape_cu_49f7391c19CatArrayBatchedCopyINS1_10OpaqueTypeILj2EEEjLi4ELi64ELi64EEEvPT_NS1_25CatArrInputTensorMetadataIS5_T0_XT2_EXT3_EEENS1_16TensorSizeStrideIS8_Lj4EEEiS8_:
        .type           _ZN2at6native40_GLOBAL__N__2351210d_8_Shape_cu_49f7391c19CatArrayBatchedCopyINS1_10OpaqueTypeILj2EEEjLi4ELi64ELi64EEEvPT_NS1_25CatArrInputTensorMetadataIS5_T0_XT2_EXT3_EEENS1_16TensorSizeStrideIS8_Lj4EEEiS8_,@function
        .size           _ZN2at6native40_GLOBAL__N__2351210d_8_Shape_cu_49f7391c19CatArrayBatchedCopyINS1_10OpaqueTypeILj2EEEjLi4ELi64ELi64EEEvPT_NS1_25CatArrInputTensorMetadataIS5_T0_XT2_EXT3_EEENS1_16TensorSizeStrideIS8_Lj4EEEiS8_,(.L_x_1016 - _ZN2at6native40_GLOBAL__N__2351210d_8_Shape_cu_49f7391c19CatArrayBatchedCopyINS1_10OpaqueTypeILj2EEEjLi4ELi64ELi64EEEvPT_NS1_25CatArrInputTensorMetadataIS5_T0_XT2_EXT3_EEENS1_16TensorSizeStrideIS8_Lj4EEEiS8_)
        .other          _ZN2at6native40_GLOBAL__N__2351210d_8_Shape_cu_49f7391c19CatArrayBatchedCopyINS1_10OpaqueTypeILj2EEEjLi4ELi64ELi64EEEvPT_NS1_25CatArrInputTensorMetadataIS5_T0_XT2_EXT3_EEENS1_16TensorSizeStrideIS8_Lj4EEEiS8_,@"STO_CUDA_ENTRY STV_DEFAULT"
_ZN2at6native40_GLOBAL__N__2351210d_8_Shape_cu_49f7391c19CatArrayBatchedCopyINS1_10OpaqueTypeILj2EEEjLi4ELi64ELi64EEEvPT_NS1_25CatArrInputTensorMetadataIS5_T0_XT2_EXT3_EEENS1_16TensorSizeStrideIS8_Lj4EEEiS8_:
        /* <DEDUP_REMOVED lines=49> */
[----:B------:R-:W-:Y:S02]  /*0310*/  IMAD.MOV.U32 R11, RZ, RZ, R8 ;  /* 0x000000ffff0b7224 */ /* 0x000fe400078e0008 */
[----:B------:R-:W-:-:S04]  /*0320*/  IMAD.HI.U32 R3, R3, R9, R2 ;  /* 0x0000000903037227 */ /* 0x000fc800078e0002 */
[----:B-1----:R-:W-:Y:S01]  /*0330*/  IMAD.MOV.U32 R4, RZ, RZ, RZ ;  /* 0x000000ffff047224 */ /* 0x002fe200078e00ff */
[----:B0-----:R-:W-:Y:S01]  /*0340*/  HFMA2.MMA R6, -RZ, RZ, 0, 0 ;  /* 0x00000000ff067435 */ /* 0x001fe200000001ff */
[----:B--2---:R-:W-:-:S04]  /*0350*/  IMAD R9, R11, R5, RZ ;  /* 0x000000050b097224 */ /* 0x004fc800078e02ff */
[----:B------:R-:W-:Y:S01]  /*0360*/  IMAD.HI.U32 R2, R5, R9, R4 ;  /* 0x0000000905027227 */ /* 0x000fe200078e0004 */
[----:B------:R-:W-:-:S03]  /*0370*/  LOP3.LUT R4, RZ, UR9, RZ, 0x33, !PT ;  /* 0x00000009ff047c12 */ /* 0x000fc6000f8e33ff */
[----:B---3--:R-:W-:-:S04]  /*0380*/  IMAD R11, R13, R7, RZ ;  /* 0x000000070d0b7224 */ /* 0x008fc800078e02ff */
[----:B------:R-:W-:Y:S01]  /*0390*/  IMAD.HI.U32 R5, R7, R11, R6 ;  /* 0x0000000b07057227 */ /* 0x000fe200078e0006 */
[----:B------:R-:W-:Y:S02]  /*03a0*/  LOP3.LUT R6, RZ, UR7, RZ, 0x33, !PT ;  /* 0x00000007ff067c12 */ /* 0x000fe4000f8e33ff */
[----:B------:R-:W-:Y:S02]  /*03b0*/  LOP3.LUT R7, RZ, UR8, RZ, 0x33, !PT ;  /* 0x00000008ff077c12 */ /* 0x000fe4000f8e33ff */
.L_x_289:
[----:B0-----:R-:W-:-:S04]  /*03c0*/  IMAD.MOV.U32 R9, RZ, RZ, 0x2 ;  /* 0x00000002ff097424 */ /* 0x001fc800078e00ff */
[----:B------:R-:W-:-:S06]  /*03d0*/  IMAD.WIDE.U32 R8, R0, R9, UR4 ;  /* 0x0000000400087e25 */ /* 0x000fcc000f8e0009 */
[----:B------:R0:W2:Y:S01]  /*03e0*/  LDG.E.U16 R8, [R8.64] ;  /* 0x0000001408087981 */ /* 0x0000a2000c1e1500 */
        /* <DEDUP_REMOVED lines=27> */
[----:B------:R-:W-:-:S04]  /*05a0*/  IMAD.MOV R9, RZ, RZ, -R11 ;  /* 0x000000ffff097224 */ /* 0x000fc800078e0a0b */
[----:B------:R-:W-:-:S04]  /*05b0*/  IMAD R9, R9, UR7, R0 ;  /* 0x0000000709097c24 */ /* 0x000fc8000f8e0200 */
[----:B------:R-:W-:-:S04]  /*05c0*/  IMAD R9, R9, c[0x0][0xec4], RZ ;  /* 0x0003b10009097a24 */ /* 0x000fc800078e02ff */
[----:B------:R-:W-:Y:S01]  /*05d0*/  @P4 IADD3 R13, R13, 0x1, RZ ;  /* 0x000000010d0d4810 */ /* 0x000fe20007ffe0ff */
[----:B------:R-:W-:Y:S02]  /*05e0*/  IMAD R9, R12, c[0x0][0xec0], R9 ;  /* 0x0003b0000c097a24 */ /* 0x000fe400078e0209 */
[----:B------:R-:W-:Y:S01]  /*05f0*/  IMAD.MOV.U32 R12, RZ, RZ, 0x2 ;  /* 0x00000002ff0c7424 */ /* 0x000fe200078e00ff */
[----:B------:R-:W-:-:S04]  /*0600*/  SEL R13, R4, R13, !P2 ;  /* 0x0000000d040d7207 */ /* 0x000fc80005000000 */
[----:B------:R-:W-:-:S05]  /*0610*/  IADD3 R11, -R13, RZ, RZ ;  /* 0x000000ff0d0b7210 */ /* 0x000fca0007ffe1ff */
[----:B------:R-:W-:-:S04]  /*0620*/  IMAD R10, R11, UR9, R10 ;  /* 0x000000090b0a7c24 */ /* 0x000fc8000f8e020a */
[----:B------:R-:W-:Y:S02]  /*0630*/  IMAD R10, R10, c[0x0][0xebc], R9 ;  /* 0x0003af000a0a7a24 */ /* 0x000fe400078e0209 */
[----:B------:R-:W-:Y:S02]  /*0640*/  IMAD.U32 R9, RZ, RZ, UR6 ;  /* 0x00000006ff097e24 */ /* 0x000fe4000f8e00ff */
[----:B------:R-:W-:Y:S01]  /*0650*/  IMAD R10, R13, c[0x0][0xeb8], R10 ;  /* 0x0003ae000d0a7a24 */ /* 0x000fe200078e020a */
[----:B------:R-:W-:-:S03]  /*0660*/  MOV R13, c[0x0][0xc] ;  /* 0x00000300000d7a02 */ /* 0x000fc60000000f00 */
[----:B------:R-:W-:Y:S02]  /*0670*/  IMAD R9, R9, c[0x0][0xecc], R10 ;  /* 0x0003b30009097a24 */ /* 0x000fe400078e020a */
[----:B------:R-:W-:-:S05]  /*0680*/  IMAD R0, R13, c[0x0][0x0], R0 ;  /* 0x000000000d007a24 */ /* 0x000fca00078e0200 */
[----:B------:R-:W-:Y:S02]  /*0690*/  ISETP.GE.U32.AND P3, PT, R0, UR15, PT ;  /* 0x0000000f00007c0c */ /* 0x000fe4000bf66070 */
[----:B--2---:R-:W-:Y:S01]  /*06a0*/  PRMT R11, R8, 0x7710, RZ ;  /* 0x00007710080b7816 */ /* 0x004fe200000000ff */
[----:B------:R-:W-:-:S05]  /*06b0*/  IMAD.WIDE.U32 R8, R9, R12, c[0x0][0x160] ;  /* 0x0000580009087625 */ /* 0x000fca00078e000c */
[----:B------:R0:W-:Y:S05]  /*06c0*/  STG.E.U16 [R8.64], R11 ;  /* 0x0000000b08007986 */ /* 0x0001ea000c101514 */
[----:B------:R-:W-:Y:S05]  /*06d0*/  @!P3 BRA `(.L_x_289) ;  /* 0xfffffce00000b947 */ /* 0x000fea000383ffff */
[----:B------:R-:W-:Y:S05]  /*06e0*/  EXIT ;  /* 0x000000000000794d */ /* 0x000fea0003800000 */
.L_x_288:
[----:B------:R-:W0:Y:S01]  /*06f0*/  I2F.U32.RP R3, UR7 ;  /* 0x0000000700037d06 */ /* 0x000e220008209000 */
[----:B------:R-:W-:Y:S01]  /*0700*/  ULDC.64 UR10, c[0x0][UR14+0x6b0] ;  /* 0x0001ac000e0a7abb */ /* 0x000fe20008000a00 */
[----:B------:R-:W-:Y:S01]  /*0710*/  IMAD R15, RZ, RZ, -UR7 ;  /* 0x80000007ff0f7e24 */ /* 0x000fe2000f8e02ff */
[----:B------:R-:W-:Y:S01]  /*0720*/  USEL UR12, UR16, UR11, !UP0 ;  /* 0x0000000b100c7287 */ /* 0x000fe2000c000000 */
[----:B------:R-:W-:Y:S01]  /*0730*/  BSSY B0, `(.L_x_290) ;  /* 0x0000096000007945 */ /* 0x000fe20003800000 */
[----:B------:R-:W-:Y:S01]  /*0740*/  USEL UR13, UR16, UR10, !UP1 ;  /* 0x0000000a100d7287 */ /* 0x000fe2000c800000 */
[----:B------:R-:W-:Y:S01]  /*0750*/  ISETP.NE.U32.AND P0, PT, RZ, UR7, PT ;  /* 0x00000007ff007c0c */ /* 0x000fe2000bf05070 */
[----:B------:R-:W-:Y:S01]  /*0760*/  ULDC.64 UR18, c[0x0][UR14+0x6b8] ;  /* 0x0001ae000e127abb */ /* 0x000fe20008000a00 */
[----:B------:R-:W1:Y:S01]  /*0770*/  I2F.U32.RP R8, UR8 ;  /* 0x0000000800087d06 */ /* 0x000e620008209000 */
        /* <DEDUP_REMOVED lines=9> */
[----:B0-----:R-:W0:Y:S08]  /*0810*/  MUFU.RCP R3, R3 ;  /* 0x0000000300037308 */ /* 0x001e300000001000 */
[----:B------:R-:W-:Y:S08]  /*0820*/  I2F.U32.RP R2, UR12 ;  /* 0x0000000c00027d06 */ /* 0x000ff00008209000 */
[----:B-1----:R-:W1:Y:S01]  /*0830*/  MUFU.RCP R8, R8 ;  /* 0x0000000800087308 */ /* 0x002e620000001000 */
[----:B0-----:R-:W-:-:S07]  /*0840*/  IADD3 R5, R3, 0xffffffe, RZ ;  /* 0x0ffffffe03057810 */ /* 0x001fce0007ffe0ff */
[----:B------:R-:W0:Y:S08]  /*0850*/  I2F.U32.RP R4, UR13 ;  /* 0x0000000d00047d06 */ /* 0x000e300008209000 */
[----:B------:R-:W-:Y:S01]  /*0860*/  I2F.U32.RP R6, UR16 ;  /* 0x0000001000067d06 */ /* 0x000fe20008209000 */
[----:B-1----:R-:W-:-:S07]  /*0870*/  IADD3 R7, R8, 0xffffffe, RZ ;  /* 0x0ffffffe08077810 */ /* 0x002fce0007ffe0ff */
[----:B------:R-:W1:Y:S08]  /*0880*/  MUFU.RCP R9, R9 ;  /* 0x0000000900097308 */ /* 0x000e700000001000 */
[----:B------:R-:W2:Y:S08]  /*0890*/  MUFU.RCP R2, R2 ;  /* 0x0000000200027308 */ /* 0x000eb00000001000 */
[----:B0-----:R-:W0:Y:S01]  /*08a0*/  MUFU.RCP R4, R4 ;  /* 0x0000000400047308 */ /* 0x001e220000001000 */
[----:B-1----:R-:W-:-:S07]  /*08b0*/  IADD3 R3, R9, 0xffffffe, RZ ;  /* 0x0ffffffe09037810 */ /* 0x002fce0007ffe0ff */
[----:B------:R-:W1:Y:S01]  /*08c0*/  F2I.FTZ.U32.TRUNC.NTZ R5, R5 ;  /* 0x0000000500057305 */ /* 0x000e62000021f000 */
[----:B--2---:R-:W-:Y:S02]  /*08d0*/  IADD3 R8, R2, 0xffffffe, RZ ;  /* 0x0ffffffe02087810 */ /* 0x004fe40007ffe0ff */
[----:B------:R-:W-:-:S05]  /*08e0*/  IADD3 R2, RZ, -UR9, RZ ;  /* 0x80000009ff027c10 */ /* 0x000fca000fffe0ff */
[----:B------:R-:W2:Y:S01]  /*08f0*/  MUFU.RCP R6, R6 ;  /* 0x0000000600067308 */ /* 0x000ea20000001000 */
[----:B0-----:R-:W-:Y:S01]  /*0900*/  IADD3 R12, R4, 0xffffffe, RZ ;  /* 0x0ffffffe040c7810 */ /* 0x001fe20007ffe0ff */
[----:B------:R-:W-:-:S06]  /*0910*/  IMAD.MOV.U32 R4, RZ, RZ, RZ ;  /* 0x000000ffff047224 */ /* 0x000fcc00078e00ff */
[----:B------:R-:W0:Y:S01]  /*0920*/  F2I.FTZ.U32.TRUNC.NTZ R7, R7 ;  /* 0x0000000700077305 */ /* 0x000e22000021f000 */
[----:B-1----:R-:W-:-:S04]  /*0930*/  IMAD R15, R15, R5, RZ ;  /* 0x000000050f0f7224 */ /* 0x002fc800078e02ff */
[----:B------:R-:W-:-:S03]  /*0940*/  IMAD.HI.U32 R5, R5, R15, R4 ;  /* 0x0000000f05057227 */ /* 0x000fc600078e0004 */
[----:B------:R-:W1:Y:S01]  /*0950*/  F2I.FTZ.U32.TRUNC.NTZ R3, R3 ;  /* 0x0000000300037305 */ /* 0x000e62000021f000 */
[----:B--2---:R-:W-:Y:S01]  /*0960*/  IADD3 R10, R6, 0xffffffe, RZ ;  /* 0x0ffffffe060a7810 */ /* 0x004fe20007ffe0ff */
[----:B------:R-:W-:-:S06]  /*0970*/  IMAD R6, RZ, RZ, -UR8 ;  /* 0x80000008ff067e24 */ /* 0x000fcc000f8e02ff */
[----:B------:R2:W3:Y:S01]  /*0980*/  F2I.FTZ.U32.TRUNC.NTZ R9, R8 ;  /* 0x0000000800097305 */ /* 0x0004e2000021f000 */
[----:B0-----:R-:W-:Y:S02]  /*0990*/  IMAD R15, R6, R7, RZ ;  /* 0x00000007060f7224 */ /* 0x001fe400078e02ff */
[----:B------:R-:W-:-:S04]  /*09a0*/  IMAD.MOV.U32 R6, RZ, RZ, RZ ;  /* 0x000000ffff067224 */ /* 0x000fc800078e00ff */
[----:B------:R-:W-:Y:S01]  /*09b0*/  IMAD.HI.U32 R4, R7, R15, R6 ;  /* 0x0000000f07047227 */ /* 0x000fe200078e0006 */
[----:B------:R0:W4:Y:S03]  /*09c0*/  F2I.FTZ.U32.TRUNC.NTZ R11, R10 ;  /* 0x0000000a000b7305 */ /* 0x000126000021f000 */
[----:B-1----:R-:W-:Y:S02]  /*09d0*/  IMAD R15, R2, R3, RZ ;  /* 0x00000003020f7224 */ /* 0x002fe400078e02ff */
[----:B------:R-:W-:Y:S02]  /*09e0*/  IMAD.MOV.U32 R2, RZ, RZ, RZ ;  /* 0x000000ffff027224 */ /* 0x000fe400078e00ff */
[----:B--2---:R-:W-:Y:S01]  /*09f0*/  IMAD R8, RZ, RZ, -UR12 ;  /* 0x8000000cff087e24 */ /* 0x004fe2000f8e02ff */
[----:B------:R1:W2:Y:S01]  /*0a00*/  F2I.FTZ.U32.TRUNC.NTZ R13, R12 ;  /* 0x0000000c000d7305 */ /* 0x0002a2000021f000 */
[----:B------:R-:W-:Y:S01]  /*0a10*/  IMAD.HI.U32 R6, R3, R15, R2 ;  /* 0x0000000f03067227 */ /* 0x000fe200078e0002 */
[----:B0-----:R-:W-:-:S03]  /*0a20*/  MOV R10, RZ ;  /* 0x000000ff000a7202 */ /* 0x001fc60000000f00 */
[----:B---3--:R-:W-:Y:S01]  /*0a30*/  IMAD R3, R8, R9, RZ ;  /* 0x0000000908037224 */ /* 0x008fe200078e02ff */
[----:B------:R-:W-:Y:S01]  /*0a40*/  HFMA2.MMA R8, -RZ, RZ, 0, 0 ;  /* 0x00000000ff087435 */ /* 0x000fe200000001ff */
[----:B----4-:R-:W-:Y:S01]  /*0a50*/  IMAD R7, R11, UR16, RZ ;  /* 0x000000100b077c24 */ /* 0x010fe2000f8e02ff */
[----:B-1----:R-:W-:-:S03]  /*0a60*/  IADD3 R12, RZ, -UR13, RZ ;  /* 0x8000000dff0c7c10 */ /* 0x002fc6000fffe0ff */
[----:B------:R-:W-:Y:S02]  /*0a70*/  IMAD.MOV R17, RZ, RZ, -R7 ;  /* 0x000000ffff117224 */ /* 0x000fe400078e0a07 */
[----:B--2---:R-:W-:Y:S02]  /*0a80*/  IMAD R15, R12, R13, RZ ;  /* 0x0000000d0c0f7224 */ /* 0x004fe400078e02ff */
[----:B------:R-:W-:Y:S02]  /*0a90*/  IMAD.MOV.U32 R12, RZ, RZ, RZ ;  /* 0x000000ffff0c7224 */ /* 0x000fe400078e00ff */
[----:B------:R-:W-:Y:S01]  /*0aa0*/  IMAD.HI.U32 R7, R9, R3, R8 ;  /* 0x0000000309077227 */ /* 0x000fe200078e0008 */
[----:B------:R-:W-:-:S03]  /*0ab0*/  LOP3.LUT R9, RZ, UR16, RZ, 0x33, !PT ;  /* 0x00000010ff097c12 */ /* 0x000fc6000f8e33ff */
[----:B------:R-:W-:Y:S01]  /*0ac0*/  IMAD.HI.U32 R8, R13, R15, R12 ;  /* 0x0000000f0d087227 */ /* 0x000fe200078e000c */
[----:B------:R-:W-:Y:S02]  /*0ad0*/  LOP3.LUT R12, RZ, UR8, RZ, 0x33, !PT ;  /* 0x00000008ff0c7c12 */ /* 0x000fe4000f8e33ff */
[----:B------:R-:W-:Y:S01]  /*0ae0*/  LOP3.LUT R13, RZ, UR9, RZ, 0x33, !PT ;  /* 0x00000009ff0d7c12 */ /* 0x000fe2000f8e33ff */
[----:B------:R-:W-:Y:S01]  /*0af0*/  IMAD.HI.U32 R10, R11, R17, R10 ;  /* 0x000000110b0a7227 */ /* 0x000fe200078e000a */
[----:B------:R-:W-:Y:S02]  /*0b00*/  LOP3.LUT R11, RZ, UR7, RZ, 0x33, !PT ;  /* 0x00000007ff0b7c12 */ /* 0x000fe4000f8e33ff */
[----:B------:R-:W-:Y:S02]  /*0b10*/  LOP3.LUT R15, RZ, UR13, RZ, 0x33, !PT ;  /* 0x0000000dff0f7c12 */ /* 0x000fe4000f8e33ff */
.L_x_291:
        /* <DEDUP_REMOVED lines=50> */
[----:B0-----:R-:W-:Y:S01]  /*0e40*/  IMAD.MOV R17, RZ, RZ, -R3 ;  /* 0x000000ffff117224 */ /* 0x001fe200078e0a03 */
        /* <DEDUP_REMOVED lines=21> */
[----:B------:R-:W-:-:S04]  /*0fa0*/  @P6 IADD3 R18, R18, 0x1, RZ ;  /* 0x0000000112126810 */ /* 0x000fc80007ffe0ff */
[----:B------:R-:W-:-:S05]  /*0fb0*/  SEL R18, R13, R18, !P2 ;  /* 0x000000120d127207 */ /* 0x000fca0005000000 */
[----:B------:R-:W-:-:S04]  /*0fc0*/  IMAD.MOV R20, RZ, RZ, -R18 ;  /* 0x000000ffff147224 */ /* 0x000fc800078e0a12 */
[----:B------:R-:W-:-:S04]  /*0fd0*/  IMAD R19, R20, UR9, R19 ;  /* 0x0000000914137c24 */ /* 0x000fc8000f8e0213 */
[----:B------:R-:W-:Y:S02]  /*0fe0*/  IMAD R19, R19, c[0x0][0xebc], R2 ;  /* 0x0003af0013137a24 */ /* 0x000fe400078e0202 */
[----:B------:R-:W-:Y:S02]  /*0ff0*/  IMAD.U32 R2, RZ, RZ, UR6 ;  /* 0x00000006ff027e24 */ /* 0x000fe4000f8e00ff */
[----:B------:R-:W-:-:S04]  /*1000*/  IMAD R19, R18, c[0x0][0xeb8], R19 ;  /* 0x0003ae0012137a24 */ /* 0x000fc800078e0213 */
[----:B------:R-:W-:Y:S02]  /*1010*/  IMAD R2, R2, c[0x0][0xecc], R19 ;  /* 0x0003b30002027a24 */ /* 0x000fe400078e0213 */
[----:B------:R-:W-:Y:S02]  /*1020*/  IMAD.MOV.U32 R19, RZ, RZ, c[0x0][0xc] ;  /* 0x00000300ff137624 */ /* 0x000fe400078e00ff */
[----:B------:R-:W-:-:S04]  /*1030*/  IMAD.WIDE.U32 R2, R2, R3, c[0x0][0x160] ;  /* 0x0000580002027625 */ /* 0x000fc800078e0003 */
[----:B------:R-:W-:-:S05]  /*1040*/  IMAD R0, R19, c[0x0][0x0], R0 ;  /* 0x0000000013007a24 */ /* 0x000fca00078e0200 */
[----:B------:R-:W-:Y:S02]  /*1050*/  ISETP.GE.U32.AND P6, PT, R0, UR15, PT ;  /* 0x0000000f00007c0c */ /* 0x000fe4000bfc6070 */
[----:B--2---:R-:W-:-:S05]  /*1060*/  PRMT R17, R16, 0x7710, RZ ;  /* 0x0000771010117816 */ /* 0x004fca00000000ff */
[----:B------:R0:W-:Y:S06]  /*1070*/  STG.E.U16 [R2.64], R17 ;  /* 0x0000001102007986 */ /* 0x0001ec000c101514 */
[----:B------:R-:W-:Y:S05]  /*1080*/  @!P6 BRA `(.L_x_291) ;  /* 0xfffffa900000e947 */ /* 0x000fea000383ffff */
[----:B------:R-:W-:Y:S05]  /*1090*/  BSYNC B0 ;  /* 0x0000000000007941 */ /* 0x000fea0003800000 */
.L_x_290:
[----:B------:R-:W-:Y:S05]  /*10a0*/  EXIT ;  /* 0x000000000000794d */ /* 0x000fea0003800000 */
.L_x_292:
        /* <DEDUP_REMOVED lines=13> */
.L_x_1016:


//--------------------- .text._ZN2at6native40_GLOBAL__N__2351210d_8_Shape_cu_49f7391c26CatArrayBatchedCopy_contigINS1_10OpaqueTypeILj2EEEjLi4ELi64ELi64EEEvPT_NS1_25CatArrInputTensorMetadataIS5_T0_XT2_EXT3_EEENS1_16TensorSizeStrideIS8_Lj4EEEiS8_ --------------------------
	.section	.text._ZN2at6native40_GLOBAL__N__2351210d_8_Shape_cu_49f7391c26CatArrayBatchedCopy_contigINS1_10OpaqueTypeILj2EEEjLi4ELi64ELi64EEEvPT_NS1_25CatArrInputTensorMetadataIS5_T0_XT2_EXT3_EEENS1_16TensorSizeStrideIS8_Lj4EEEiS8_,"ax",@progbits
	.sectioninfo	@"SHI_REGISTERS=24"
	.align	128
.text._ZN2at6native40_GLOBAL__N__2351210d_8_Shape_cu_49f7391c26CatArrayBatchedCopy_contigINS1_10OpaqueTypeILj2EEEjLi4ELi64ELi64EEEvPT_NS1_25CatArrInputTensorMetadataIS5_T0_XT2_EXT3_EEENS1_16TensorSizeStrideIS8_Lj4EEEiS8_:
        .type           _ZN2at6native40_GLOBAL__N__2351210d_8_Shape_cu_49f7391c26CatArrayBatchedCopy_contigINS1_10OpaqueTypeILj2EEEjLi4ELi64ELi64EEEvPT_NS1_25CatArrInputTensorMetadataIS5_T0_XT2_EXT3_EEENS1_16TensorSizeStrideIS8_Lj4EEEiS8_,@function
        .size           _ZN2at6native40_GLOBAL__N__2351210d_8_Shape_cu_49f7391c26CatArrayBatchedCopy_contigINS1_10OpaqueTypeILj2EEEjLi4ELi64ELi64EEEvPT_NS1_25CatArrInputTensorMetadataIS5_T0_XT2_EXT3_EEENS1_16TensorSizeStrideIS8_Lj4EEEiS8_,(.L_x_1017 - _ZN2at6native40_GLOBAL__N__2351210d_8_Shape_cu_49f7391c26CatArrayBatchedCopy_contigINS1_10OpaqueTypeILj2EEEjLi4ELi64ELi64EEEvPT_NS1_25CatArrInputTensorMetadataIS5_T0_XT2_EXT3_EEENS1_16TensorSizeStrideIS8_Lj4EEEiS8_)
        .other          _ZN2at6native40_GLOBAL__N__2351210d_8_Shape_cu_49f7391c26CatArrayBatchedCopy_contigINS1_10OpaqueTypeILj2EEEjLi4ELi64ELi64EEEvPT_NS1_25CatArrInputTensorMetadataIS5_T0_XT2_EXT3_EEENS1_16TensorSizeStrideIS8_Lj4EEEiS8_,@"STO_CUDA_ENTRY STV_DEFAULT"
_ZN2at6native40_GLOBAL__N__2351210d_8_Shape_cu_49f7391c26CatArrayBatchedCopy_contigINS1_10OpaqueTypeILj2EEEjLi4ELi64ELi64EEEvPT_NS1_25CatArrInputTensorMetadataIS5_T0_XT2_EXT3_EEENS1_16TensorSizeStrideIS8_Lj4EEEiS8_:
        /* <DEDUP_REMOVED lines=33> */
[----:B------:R-:W-:Y:S02]  /*0210*/  SHF.L.U32 R2, R16, 0x3, RZ ;  /* 0x0000000310027819 */ /* 0x000fe400000006ff */
[----:B--2---:R-:W-:-:S03]  /*0220*/  IADD3 R10, R3, 0xffffffe, RZ ;  /* 0x0ffffffe030a7810 */ /* 0x004fc60007ffe0ff */
[----:B------:R1:W2:Y:S01]  /*0230*/  F2I.FTZ.U32.TRUNC.NTZ R9, R8 ;  /* 0x0000000800097305 */ /* 0x0002a2000021f000 */
[----:B------:R-:W4:Y:S01]  /*0240*/  LDC.64 R2, c[0x0][R2+0x168] ;  /* 0x00005a0002027b82 */ /* 0x000f220000000a00 */
[----:B---3--:R-:W-:-:S06]  /*0250*/  IADD3 R12, R14, 0xffffffe, RZ ;  /* 0x0ffffffe0e0c7810 */ /* 0x008fcc0007ffe0ff */
[----:B------:R3:W5:Y:S01]  /*0260*/  F2I.FTZ.U32.TRUNC.NTZ R11, R10 ;  /* 0x0000000a000b7305 */ /* 0x000762000021f000 */
[----:B-1----:R-:W-:-:S07]  /*0270*/  IMAD.MOV.U32 R8, RZ, RZ, RZ ;  /* 0x000000ffff087224 */ /* 0x002fce00078e00ff */
[----:B------:R1:W0:Y:S01]  /*0280*/  F2I.FTZ.U32.TRUNC.NTZ R13, R12 ;  /* 0x0000000c000d7305 */ /* 0x000222000021f000 */
[----:B---3--:R-:W-:Y:S01]  /*0290*/  HFMA2.MMA R10, -RZ, RZ, 0, 0 ;  /* 0x00000000ff0a7435 */ /* 0x008fe200000001ff */
[----:B--2---:R-:W-:-:S04]  /*02a0*/  IMAD R17, R17, R9, RZ ;  /* 0x0000000911117224 */ /* 0x004fc800078e02ff */
[----:B------:R-:W-:-:S04]  /*02b0*/  IMAD.HI.U32 R8, R9, R17, R8 ;  /* 0x0000001109087227 */ /* 0x000fc800078e0008 */
[----:B-----5:R-:W-:Y:S02]  /*02c0*/  IMAD R19, R19, R11, RZ ;  /* 0x0000000b13137224 */ /* 0x020fe400078e02ff */
[----:B-1----:R-:W-:Y:S02]  /*02d0*/  IMAD.MOV.U32 R12, RZ, RZ, RZ ;  /* 0x000000ffff0c7224 */ /* 0x002fe400078e00ff */
[----:B------:R-:W-:-:S04]  /*02e0*/  IMAD.HI.U32 R9, R11, R19, R10 ;  /* 0x000000130b097227 */ /* 0x000fc800078e000a */
[----:B0-----:R-:W-:-:S04]  /*02f0*/  IMAD R11, R21, R13, RZ ;  /* 0x0000000d150b7224 */ /* 0x001fc800078e02ff */
[----:B------:R-:W-:Y:S01]  /*0300*/  IMAD.HI.U32 R10, R13, R11, R12 ;  /* 0x0000000b0d0a7227 */ /* 0x000fe200078e000c */
[----:B------:R-:W-:Y:S02]  /*0310*/  LOP3.LUT R13, RZ, R4, RZ, 0x33, !PT ;  /* 0x00000004ff0d7212 */ /* 0x000fe400078e33ff */
[----:B------:R-:W-:Y:S02]  /*0320*/  LOP3.LUT R12, RZ, R5, RZ, 0x33, !PT ;  /* 0x00000005ff0c7212 */ /* 0x000fe400078e33ff */
[----:B----4-:R-:W-:Y:S02]  /*0330*/  LOP3.LUT R11, RZ, R6, RZ, 0x33, !PT ;  /* 0x00000006ff0b7212 */ /* 0x010fe400078e33ff */
.L_x_293:
[----:B------:R-:W-:-:S05]  /*0340*/  IMAD.WIDE.U32 R16, R15, 0x2, R2 ;  /* 0x000000020f107825 */ /* 0x000fca00078e0002 */
[----:B------:R0:W2:Y:S01]  /*0350*/  LDG.E.U16 R14, [R16.64] ;  /* 0x00000004100e7981 */ /* 0x0000a2000c1e1500 */
        /* <DEDUP_REMOVED lines=11> */
[----:B------:R-:W-:-:S05]  /*0410*/  IMAD R16, R5, R16, R18 ;  /* 0x0000001005107224 */ /* 0x000fca00078e0212 */
[----:B------:R-:W-:-:S13]  /*0420*/  ISETP.GE.U32.AND P3, PT, R16, R5, PT ;  /* 0x000000051000720c */ /* 0x000fda0003f66070 */
[----:B------:R-:W-:Y:S01]  /*0430*/  @P3 IMAD.IADD R16, R16, 0x1, -R5 ;  /* 0x0000000110103824 */ /* 0x000fe200078e0a05 */
[----:B------:R-:W-:-:S04]  /*0440*/  @P3 IADD3 R19, R19, 0x1, RZ ;  /* 0x0000000113133810 */ /* 0x000fc80007ffe0ff */
[----:B------:R-:W-:Y:S02]  /*0450*/  ISETP.GE.U32.AND P4, PT, R16, R5, PT ;  /* 0x000000051000720c */ /* 0x000fe40003f86070 */
[----:B------:R-:W-:-:S05]  /*0460*/  IADD3 R16, -R18, RZ, RZ ;  /* 0x000000ff12107210 */ /* 0x000fca0007ffe1ff */
[----:B------:R-:W-:-:S04]  /*0470*/  IMAD R16, R4, R16, R15 ;  /* 0x0000001004107224 */ /* 0x000fc800078e020f */
[----:B------:R-:W-:Y:S02]  /*0480*/  IMAD R16, R16, c[0x0][0xec4], RZ ;  /* 0x0003b10010107a24 */ /* 0x000fe400078e02ff */
        /* <DEDUP_REMOVED lines=15> */
[----:B------:R-:W-:-:S04]  /*0580*/  IMAD R19, R6, R18, R19 ;  /* 0x0000001206137224 */ /* 0x000fc800078e0213 */
[----:B------:R-:W-:-:S04]  /*0590*/  IMAD R16, R19, c[0x0][0xebc], R16 ;  /* 0x0003af0013107a24 */ /* 0x000fc800078e0210 */
[----:B------:R-:W-:Y:S02]  /*05a0*/  IMAD R17, R7, c[0x0][0xecc], R16 ;  /* 0x0003b30007117a24 */ /* 0x000fe400078e0210 */
[----:B------:R-:W-:Y:S02]  /*05b0*/  IMAD.MOV.U32 R16, RZ, RZ, 0x2 ;  /* 0x00000002ff107424 */ /* 0x000fe400078e00ff */
[----:B------:R-:W-:-:S04]  /*05c0*/  IMAD R17, R20, c[0x0][0xeb8], R17 ;  /* 0x0003ae0014117a24 */ /* 0x000fc800078e0211 */
[----:B------:R-:W-:Y:S01]  /*05d0*/  IMAD.WIDE.U32 R16, R17, R16, c[0x0][0x160] ;  /* 0x0000580011107625 */ /* 0x000fe200078e0010 */
[----:B--2---:R-:W-:Y:S02]  /*05e0*/  PRMT R19, R14, 0x7710, RZ ;  /* 0x000077100e137816 */ /* 0x004fe400000000ff */
[----:B------:R-:W-:-:S03]  /*05f0*/  MOV R14, c[0x0][0xc] ;  /* 0x00000300000e7a02 */ /* 0x000fc60000000f00 */
[----:B------:R0:W-:Y:S02]  /*0600*/  STG.E.U16 [R16.64], R19 ;  /* 0x0000001310007986 */ /* 0x0001e4000c101504 */
[----:B------:R-:W-:-:S05]  /*0610*/  IMAD R15, R14, c[0x0][0x0], R15 ;  /* 0x000000000e0f7a24 */ /* 0x000fca00078e020f */
[----:B------:R-:W-:-:S13]  /*0620*/  ISETP.GE.U32.AND P3, PT, R15, R0, PT ;  /* 0x000000000f00720c */ /* 0x000fda0003f66070 */
[----:B0-----:R-:W-:Y:S05]  /*0630*/  @!P3 BRA `(.L_x_293) ;  /* 0xfffffd000000b947 */ /* 0x001fea000383ffff */
[----:B------:R-:W-:Y:S05]  /*0640*/  EXIT ;  /* 0x000000000000794d */ /* 0x000fea0003800000 */
.L_x_294:
        /* <DEDUP_REMOVED lines=11> */
.L_x_1017:


//--------------------- .text._ZN2at6native40_GLOBAL__N__2351210d_8_Shape_cu_49f7391c35CatArrayBatchedCopy_alignedK_contigINS1_10OpaqueTypeILj2EEEjLi4ELi64ELi64ELi8EEEvPT_NS1_25CatArrInputTensorMetadataIS5_T0_XT2_EXT3_EEENS1_16TensorSizeStrideIS8_Lj4EEEiS8_ --------------------------
	.section	.text._ZN2at6native40_GLOBAL__N__2351210d_8_Shape_cu_49f7391c35CatArrayBatchedCopy_alignedK_contigINS1_10OpaqueTypeILj2EEEjLi4ELi64ELi64ELi8EEEvPT_NS1_25CatArrInputTensorMetadataIS5_T0_XT2_EXT3_EEENS1_16TensorSizeStrideIS8_Lj4EEEiS8_,"ax",@progbits
	.sectioninfo	@"SHI_REGISTERS=32"
	.align	128
.text._ZN2at6native40_GLOBAL__N__2351210d_8_Shape_cu_49f7391c35CatArrayBatchedCopy_alignedK_contigINS1_10OpaqueTypeILj2EEEjLi4ELi64ELi64ELi8EEEvPT_NS1_25CatArrInputTensorMetadataIS5_T0_XT2_EXT3_EEENS1_16TensorSizeStrideIS8_Lj4EEEiS8_:
        .type           _ZN2at6native40_GLOBAL__N__2351210d_8_Shape_cu_49f7391c35CatArrayBatchedCopy_alignedK_contigINS1_10OpaqueTypeILj2EEEjLi4ELi64ELi64ELi8EEEvPT_NS1_25CatArrInputTensorMetadataIS5_T0_XT2_EXT3_EEENS1_16TensorSizeStrideIS8_Lj4EEEiS8_,@function
        .size           _ZN2at6native40_GLOBAL__N__2351210d_8_Shape_cu_49f7391c35CatArrayBatchedCopy_alignedK_contigINS1_10OpaqueTypeILj2EEEjLi4ELi64ELi64ELi8EEEvPT_NS1_25CatArrInputTensorMetadataIS5_T0_XT2_EXT3_EEENS1_16TensorSizeStrideIS8_Lj4EEEiS8_,(.L_x_1018 - _ZN2at6native40_GLOBAL__N__2351210d_8_Shape_cu_49f7391c35CatArrayBatchedCopy_alignedK_contigINS1_10OpaqueTypeILj2EEEjLi4ELi64ELi64ELi8EEEvPT_NS1_25CatArrInputTensorMetadataIS5_T0_XT2_EXT3_EEENS1_16TensorSizeStrideIS8_Lj4EEEiS8_)
        .other          _ZN2at6native40_GLOBAL__N__2351210d_8_Shape_cu_49f7391c35CatArrayBatchedCopy_alignedK_contigINS1_10OpaqueTypeILj2EEEjLi4ELi64ELi64ELi8EEEvPT_NS1_25CatArrInputTensorMetadataIS5_T0_XT2_EXT3_EEENS1_16TensorSizeStrideIS8_Lj4EEEiS8_,@"STO_CUDA_ENTRY STV_DEFAULT"
_ZN2at6native40_GLOBAL__N__2351210d_8_Shape_cu_49f7391c35CatArrayBatchedCopy_alignedK_contigINS1_10OpaqueTypeILj2EEEjLi4ELi64ELi64ELi8EEEvPT_NS1_25CatArrInputTensorMetadataIS5_T0_XT2_EXT3_EEENS1_16TensorSizeStrideIS8_Lj4EEEiS8_:
        /* <DEDUP_REMOVED lines=22> */
[C---:B------:R-:W-:Y:S01]  /*0160*/  ISETP.NE.AND P0, PT, R4.reuse, 0x3, PT ;  /* 0x000000030400780c */ /* 0x040fe20003f05270 */
[----:B------:R-:W-:Y:S01]  /*0170*/  IMAD R9, R9, c[0x0][0xc], RZ ;  /* 0x0000030009097a24 */ /* 0x000fe200078e02ff */
[C---:B------:R-:W-:Y:S02]  /*0180*/  ISETP.NE.AND P1, PT, R4.reuse, 0x2, PT ;  /* 0x000000020400780c */ /* 0x040fe40003f25270 */
[----:B------:R-:W-:Y:S02]  /*0190*/  ISETP.NE.AND P2, PT, R4, 0x1, PT ;  /* 0x000000010400780c */ /* 0x000fe40003f45270 */
[C---:B-1----:R-:W-:Y:S02]  /*01a0*/  SEL R10, R7.reuse, c[0x0][0xeb4], !P0 ;  /* 0x0003ad00070a7a07 */ /* 0x042fe40004000000 */
[C---:B------:R-:W-:Y:S02]  /*01b0*/  SEL R11, R7.reuse, c[0x0][0xeb0], !P1 ;  /* 0x0003ac00070b7a07 */ /* 0x040fe40004800000 */
[----:B------:R-:W-:-:S02]  /*01c0*/  SEL R6, R7, c[0x0][0xeac], !P2 ;  /* 0x0003ab0007067a07 */ /* 0x000fc40005000000 */
.L_x_297:
[----:B0-----:R-:W0:Y:S01]  /*01d0*/  I2F.U32.RP R12, R10 ;  /* 0x0000000a000c7306 */ /* 0x001e220000209000 */
[----:B------:R-:W-:Y:S01]  /*01e0*/  HFMA2.MMA R4, -RZ, RZ, 0, 0 ;  /* 0x00000000ff047435 */ /* 0x000fe200000001ff */
[----:B------:R-:W-:Y:S01]  /*01f0*/  IMAD.MOV R15, RZ, RZ, -R10 ;  /* 0x000000ffff0f7224 */ /* 0x000fe200078e0a0a */
[----:B------:R-:W-:-:S02]  /*0200*/  IADD3 R19, R13, 0x1, RZ ;  /* 0x000000010d137810 */ /* 0x000fc40007ffe0ff */
[----:B------:R-:W-:Y:S02]  /*0210*/  IADD3 R17, R13, 0x2, RZ ;  /* 0x000000020d117810 */ /* 0x000fe40007ffe0ff */
[----:B------:R-:W-:Y:S01]  /*0220*/  ISETP.NE.U32.AND P1, PT, R10, RZ, PT ;  /* 0x000000ff0a00720c */ /* 0x000fe20003f25070 */
[----:B------:R-:W1:Y:S08]  /*0230*/  I2F.U32.RP R14, R11 ;  /* 0x0000000b000e7306 */ /* 0x000e700000209000 */
[----:B0-----:R-:W0:Y:S08]  /*0240*/  MUFU.RCP R12, R12 ;  /* 0x0000000c000c7308 */ /* 0x001e300000001000 */
[----:B-1----:R-:W1:Y:S01]  /*0250*/  MUFU.RCP R14, R14 ;  /* 0x0000000e000e7308 */ /* 0x002e620000001000 */
[----:B0-----:R-:W-:-:S07]  /*0260*/  IADD3 R5, R12, 0xffffffe, RZ ;  /* 0x0ffffffe0c057810 */ /* 0x001fce0007ffe0ff */
[----:B------:R-:W0:Y:S01]  /*0270*/  F2I.FTZ.U32.TRUNC.NTZ R5, R5 ;  /* 0x0000000500057305 */ /* 0x000e22000021f000 */
[----:B-1----:R-:W-:-:S07]  /*0280*/  IADD3 R22, R14, 0xffffffe, RZ ;  /* 0x0ffffffe0e167810 */ /* 0x002fce0007ffe0ff */
[----:B------:R1:W4:Y:S01]  /*0290*/  F2I.FTZ.U32.TRUNC.NTZ R23, R22 ;  /* 0x0000001600177305 */ /* 0x000322000021f000 */
[----:B0-----:R-:W-:Y:S02]  /*02a0*/  IMAD R15, R15, R5, RZ ;  /* 0x000000050f0f7224 */ /* 0x001fe400078e02ff */
[----:B-1----:R-:W-:Y:S02]  /*02b0*/  IMAD.MOV.U32 R22, RZ, RZ, RZ ;  /* 0x000000ffff167224 */ /* 0x002fe400078e00ff */
[----:B------:R-:W-:-:S04]  /*02c0*/  IMAD.HI.U32 R4, R5, R15, R4 ;  /* 0x0000000f05047227 */ /* 0x000fc800078e0004 */
[----:B------:R-:W-:Y:S02]  /*02d0*/  IMAD.MOV R15, RZ, RZ, -R11 ;  /* 0x000000ffff0f7224 */ /* 0x000fe400078e0a0b */
[----:B------:R-:W-:-:S04]  /*02e0*/  IMAD.HI.U32 R16, R4, R19, RZ ;  /* 0x0000001304107227 */ /* 0x000fc800078e00ff */
[----:B------:R-:W-:Y:S02]  /*02f0*/  IMAD.MOV R12, RZ, RZ, -R16 ;  /* 0x000000ffff0c7224 */ /* 0x000fe400078e0a10 */
[----:B------:R-:W-:-:S04]  /*0300*/  IMAD.HI.U32 R24, R4, R17, RZ ;  /* 0x0000001104187227 */ /* 0x000fc800078e00ff */
[----:B------:R-:W-:Y:S01]  /*0310*/  IMAD R5, R10, R12, R19 ;  /* 0x0000000c0a057224 */ /* 0x000fe200078e0213 */
[----:B------:R-:W-:Y:S01]  /*0320*/  IADD3 R21, -R24, RZ, RZ ;  /* 0x000000ff18157210 */ /* 0x000fe20007ffe1ff */
[----:B------:R-:W0:Y:S01]  /*0330*/  I2F.U32.RP R12, R6 ;  /* 0x00000006000c7306 */ /* 0x000e220000209000 */
[----:B----4-:R-:W-:Y:S02]  /*0340*/  IMAD R15, R15, R23, RZ ;  /* 0x000000170f0f7224 */ /* 0x010fe400078e02ff */
[----:B------:R-:W-:Y:S01]  /*0350*/  ISETP.GE.U32.AND P0, PT, R5, R10, PT ;  /* 0x0000000a0500720c */ /* 0x000fe20003f06070 */
[----:B------:R-:W-:Y:S02]  /*0360*/  IMAD R21, R10, R21, R17 ;  /* 0x000000150a157224 */ /* 0x000fe400078e0211 */
[----:B------:R-:W-:-:S03]  /*0370*/  IMAD.HI.U32 R22, R23, R15, R22 ;  /* 0x0000000f17167227 */ /* 0x000fc600078e0016 */
[----:B------:R-:W-:Y:S01]  /*0380*/  ISETP.GE.U32.AND P3, PT, R21, R10, PT ;  /* 0x0000000a1500720c */ /* 0x000fe20003f66070 */
[----:B------:R-:W-:-:S06]  /*0390*/  IMAD.HI.U32 R20, R4, R13, RZ ;  /* 0x0000000d04147227 */ /* 0x000fcc00078e00ff */
[----:B------:R-:W-:Y:S01]  /*03a0*/  @P0 IMAD.IADD R5, R5, 0x1, -R10 ;  /* 0x0000000105050824 */ /* 0x000fe200078e0a0a */
[----:B0-----:R-:W0:Y:S01]  /*03b0*/  MUFU.RCP R12, R12 ;  /* 0x0000000c000c7308 */ /* 0x001e220000001000 */
[----:B------:R-:W-:-:S03]  /*03c0*/  @P0 IADD3 R16, R16, 0x1, RZ ;  /* 0x0000000110100810 */ /* 0x000fc60007ffe0ff */
[-C--:B------:R-:W-:Y:S01]  /*03d0*/  ISETP.GE.U32.AND P2, PT, R5, R10.reuse, PT ;  /* 0x0000000a0500720c */ /* 0x080fe20003f46070 */
[----:B------:R-:W-:Y:S01]  /*03e0*/  @P3 IMAD.IADD R21, R21, 0x1, -R10 ;  /* 0x0000000115153824 */ /* 0x000fe200078e0a0a */
[----:B------:R-:W-:Y:S02]  /*03f0*/  LOP3.LUT R5, RZ, R10, RZ, 0x33, !PT ;  /* 0x0000000aff057212 */ /* 0x000fe400078e33ff */
[----:B------:R-:W-:Y:S02]  /*0400*/  @P3 IADD3 R24, R24, 0x1, RZ ;  /* 0x0000000118183810 */ /* 0x000fe40007ffe0ff */
[----:B0-----:R-:W-:-:S07]  /*0410*/  IADD3 R14, R12, 0xffffffe, RZ ;  /* 0x0ffffffe0c0e7810 */ /* 0x001fce0007ffe0ff */
[----:B------:R-:W-:Y:S01]  /*0420*/  @P2 IADD3 R16, R16, 0x1, RZ ;  /* 0x0000000110102810 */ /* 0x000fe20007ffe0ff */
[----:B------:R0:W1:Y:S01]  /*0430*/  F2I.FTZ.U32.TRUNC.NTZ R15, R14 ;  /* 0x0000000e000f7305 */ /* 0x000062000021f000 */
[----:B------:R-:W-:Y:S02]  /*0440*/  ISETP.GE.U32.AND P2, PT, R21, R10, PT ;  /* 0x0000000a1500720c */ /* 0x000fe40003f46070 */
[----:B------:R-:W-:Y:S02]  /*0450*/  SEL R16, R5, R16, !P1 ;  /* 0x0000001005107207 */ /* 0x000fe40004800000 */
[----:B------:R-:W-:-:S03]  /*0460*/  IADD3 R21, RZ, -R6, RZ ;  /* 0x80000006ff157210 */ /* 0x000fc60007ffe0ff */
[----:B------:R-:W-:-:S04]  /*0470*/  IMAD.HI.U32 R23, R22, R16, RZ ;  /* 0x0000001016177227 */ /* 0x000fc800078e00ff */
[----:B------:R-:W-:Y:S02]  /*0480*/  IMAD.MOV R18, RZ, RZ, -R23 ;  /* 0x000000ffff127224 */ /* 0x000fe400078e0a17 */
[----:B0-----:R-:W-:Y:S01]  /*0490*/  IMAD.MOV.U32 R14, RZ, RZ, RZ ;  /* 0x000000ffff0e7224 */ /* 0x001fe200078e00ff */
[----:B------:R-:W-:Y:S01]  /*04a0*/  @P2 IADD3 R24, R24, 0x1, RZ ;  /* 0x0000000118182810 */ /* 0x000fe20007ffe0ff */
[----:B------:R-:W-:Y:S02]  /*04b0*/  IMAD R18, R11, R18, R16 ;  /* 0x000000120b127224 */ /* 0x000fe400078e0210 */
[----:B-1----:R-:W-:Y:S01]  /*04c0*/  IMAD R21, R21, R15, RZ ;  /* 0x0000000f15157224 */ /* 0x002fe200078e02ff */
[----:B------:R-:W-:Y:S02]  /*04d0*/  SEL R24, R5, R24, !P1 ;  /* 0x0000001805187207 */ /* 0x000fe40004800000 */
[----:B------:R-:W-:Y:S01]  /*04e0*/  ISETP.GE.U32.AND P0, PT, R18, R11, PT ;  /* 0x0000000b1200720c */ /* 0x000fe20003f06070 */
[----:B------:R-:W-:Y:S01]  /*04f0*/  IMAD.HI.U32 R12, R15, R21, R14 ;  /* 0x000000150f0c7227 */ /* 0x000fe200078e000e */
[----:B------:R-:W-:-:S03]  /*0500*/  LOP3.LUT R14, RZ, R11, RZ, 0x33, !PT ;  /* 0x0000000bff0e7212 */ /* 0x000fc600078e33ff */
[----:B------:R-:W-:Y:S02]  /*0510*/  IMAD.MOV R15, RZ, RZ, -R20 ;  /* 0x000000ffff0f7224 */ /* 0x000fe400078e0a14 */
[----:B------:R-:W-:-:S04]  /*0520*/  IMAD.HI.U32 R25, R22, R24, RZ ;  /* 0x0000001816197227 */ /* 0x000fc800078e00ff */
[----:B------:R-:W-:Y:S01]  /*0530*/  IMAD R15, R10, R15, R13 ;  /* 0x0000000f0a0f7224 */ /* 0x000fe200078e020d */
[----:B------:R-:W-:Y:S01]  /*0540*/  IADD3 R26, -R25, RZ, RZ ;  /* 0x000000ff191a7210 */ /* 0x000fe20007ffe1ff */
[----:B------:R-:W-:Y:S01]  /*0550*/  @P0 IMAD.IADD R18, R18, 0x1, -R11 ;  /* 0x0000000112120824 */ /* 0x000fe200078e0a0b */
[----:B------:R-:W-:Y:S01]  /*0560*/  @P0 IADD3 R23, R23, 0x1, RZ ;  /* 0x0000000117170810 */ /* 0x000fe20007ffe0ff */
[----:B------:R-:W-:Y:S01]  /*0570*/  IMAD.MOV R21, RZ, RZ, -R16 ;  /* 0x000000ffff157224 */ /* 0x000fe200078e0a10 */
[----:B------:R-:W-:Y:S01]  /*0580*/  ISETP.GE.U32.AND P2, PT, R15, R10, PT ;  /* 0x0000000a0f00720c */ /* 0x000fe20003f46070 */
[C---:B------:R-:W-:Y:S01]  /*0590*/  IMAD R26, R11.reuse, R26, R24 ;  /* 0x0000001a0b1a7224 */ /* 0x040fe200078e0218 */
[----:B------:R-:W-:Y:S01]  /*05a0*/  ISETP.GE.U32.AND P4, PT, R18, R11, PT ;  /* 0x0000000b1200720c */ /* 0x000fe20003f86070 */
[----:B------:R-:W-:Y:S01]  /*05b0*/  IMAD R19, R10, R21, R19 ;  /* 0x000000150a137224 */ /* 0x000fe200078e0213 */
[----:B------:R-:W-:Y:S02]  /*05c0*/  ISETP.NE.U32.AND P0, PT, R11, RZ, PT ;  /* 0x000000ff0b00720c */ /* 0x000fe40003f05070 */
[----:B------:R-:W-:Y:S01]  /*05d0*/  ISETP.GE.U32.AND P3, PT, R26, R11, PT ;  /* 0x0000000b1a00720c */ /* 0x000fe20003f66070 */
[----:B------:R-:W-:-:S06]  /*05e0*/  IMAD R19, R19, c[0x0][0xec4], RZ ;  /* 0x0003b10013137a24 */ /* 0x000fcc00078e02ff */
[----:B------:R-:W-:Y:S01]  /*05f0*/  @P2 IMAD.IADD R15, R15, 0x1, -R10 ;  /* 0x000000010f0f2824 */ /* 0x000fe200078e0a0a */
[----:B------:R-:W-:Y:S02]  /*0600*/  @P2 IADD3 R20, R20, 0x1, RZ ;  /* 0x0000000114142810 */ /* 0x000fe40007ffe0ff */
[----:B------:R-:W-:Y:S02]  /*0610*/  @P4 IADD3 R23, R23, 0x1, RZ ;  /* 0x0000000117174810 */ /* 0x000fe40007ffe0ff */
[----:B------:R-:W-:Y:S01]  /*0620*/  ISETP.GE.U32.AND P4, PT, R15, R10, PT ;  /* 0x0000000a0f00720c */ /* 0x000fe20003f86070 */
[----:B------:R-:W-:Y:S01]  /*0630*/  @P3 IMAD.IADD R26, R26, 0x1, -R11 ;  /* 0x000000011a1a3824 */ /* 0x000fe200078e0a0b */
[----:B------:R-:W-:Y:S02]  /*0640*/  SEL R23, R14, R23, !P0 ;  /* 0x000000170e177207 */ /* 0x000fe40004000000 */
[----:B------:R-:W-:Y:S02]  /*0650*/  @P3 IADD3 R25, R25, 0x1, RZ ;  /* 0x0000000119193810 */ /* 0x000fe40007ffe0ff */
[----:B------:R-:W-:Y:S01]  /*0660*/  ISETP.GE.U32.AND P5, PT, R26, R11, PT ;  /* 0x0000000b1a00720c */ /* 0x000fe20003fa6070 */
[----:B------:R-:W-:-:S02]  /*0670*/  IMAD.MOV R26, RZ, RZ, -R23 ;  /* 0x000000ffff1a7224 */ /* 0x000fc400078e0a17 */
[----:B------:R-:W-:-:S04]  /*0680*/  IMAD.HI.U32 R18, R12, R23, RZ ;  /* 0x000000170c127227 */ /* 0x000fc800078e00ff */
[----:B------:R-:W-:Y:S01]  /*0690*/  @P4 IADD3 R20, R20, 0x1, RZ ;  /* 0x0000000114144810 */ /* 0x000fe20007ffe0ff */
[----:B------:R-:W-:Y:S01]  /*06a0*/  IMAD R26, R11, R26, R16 ;  /* 0x0000001a0b1a7224 */ /* 0x000fe200078e0210 */
[----:B------:R-:W-:Y:S02]  /*06b0*/  IADD3 R15, -R18, RZ, RZ ;  /* 0x000000ff120f7210 */ /* 0x000fe40007ffe1ff */
[----:B------:R-:W-:Y:S01]  /*06c0*/  SEL R16, R5, R20, !P1 ;  /* 0x0000001405107207 */ /* 0x000fe20004800000 */
[----:B------:R-:W-:Y:S01]  /*06d0*/  IMAD R21, R26, c[0x0][0xec0], R19 ;  /* 0x0003b0001a157a24 */ /* 0x000fe200078e0213 */
[----:B------:R-:W-:Y:S01]  /*06e0*/  @P5 IADD3 R25, R25, 0x1, RZ ;  /* 0x0000000119195810 */ /* 0x000fe20007ffe0ff */
[----:B------:R-:W-:Y:S02]  /*06f0*/  IMAD R15, R6, R15, R23 ;  /* 0x0000000f060f7224 */ /* 0x000fe400078e0217 */
[----:B------:R-:W-:Y:S01]  /*0700*/  IMAD.HI.U32 R27, R22, R16, RZ ;  /* 0x00000010161b7227 */ /* 0x000fe200078e00ff */
[----:B------:R-:W-:-:S02]  /*0710*/  SEL R25, R14, R25, !P0 ;  /* 0x000000190e197207 */ /* 0x000fc40004000000 */
[----:B------:R-:W-:Y:S01]  /*0720*/  ISETP.GE.U32.AND P6, PT, R15, R6, PT ;  /* 0x000000060f00720c */ /* 0x000fe20003fc6070 */
[----:B------:R-:W-:Y:S02]  /*0730*/  IMAD.MOV R26, RZ, RZ, -R27 ;  /* 0x000000ffff1a7224 */ /* 0x000fe400078e0a1b */
[----:B------:R-:W-:-:S04]  /*0740*/  IMAD.HI.U32 R20, R12, R25, RZ ;  /* 0x000000190c147227 */ /* 0x000fc800078e00ff */
[----:B------:R-:W-:Y:S02]  /*0750*/  IMAD R26, R11, R26, R16 ;  /* 0x0000001a0b1a7224 */ /* 0x000fe400078e0210 */
[----:B------:R-:W-:-:S03]  /*0760*/  IMAD.MOV R29, RZ, RZ, -R20 ;  /* 0x000000ffff1d7224 */ /* 0x000fc600078e0a14 */
[----:B------:R-:W-:Y:S01]  /*0770*/  ISETP.GE.U32.AND P3, PT, R26, R11, PT ;  /* 0x0000000b1a00720c */ /* 0x000fe20003f66070 */
[C---:B------:R-:W-:Y:S01]  /*0780*/  IMAD R29, R6.reuse, R29, R25 ;  /* 0x0000001d061d7224 */ /* 0x040fe200078e0219 */
[----:B------:R-:W-:Y:S02]  /*0790*/  @P6 IADD3 R15, -R6, R15, RZ ;  /* 0x0000000f060f6210 */ /* 0x000fe40007ffe1ff */
[----:B------:R-:W-:Y:S02]  /*07a0*/  @P6 IADD3 R18, R18, 0x1, RZ ;  /* 0x0000000112126810 */ /* 0x000fe40007ffe0ff */
[-C--:B------:R-:W-:Y:S01]  /*07b0*/  ISETP.GE.U32.AND P2, PT, R15, R6.reuse, PT ;  /* 0x000000060f00720c */ /* 0x080fe20003f46070 */
[----:B------:R-:W-:Y:S01]  /*07c0*/  IMAD.MOV R15, RZ, RZ, -R24 ;  /* 0x000000ffff0f7224 */ /* 0x000fe200078e0a18 */
[----:B------:R-:W-:Y:S02]  /*07d0*/  ISETP.NE.U32.AND P6, PT, R6, RZ, PT ;  /* 0x000000ff0600720c */ /* 0x000fe40003fc5070 */
[----:B------:R-:W-:Y:S01]  /*07e0*/  ISETP.GE.U32.AND P4, PT, R29, R6, PT ;  /* 0x000000061d00720c */ /* 0x000fe20003f86070 */
[----:B------:R-:W-:Y:S01]  /*07f0*/  IMAD R17, R10, R15, R17 ;  /* 0x0000000f0a117224 */ /* 0x000fe200078e0211 */
[----:B------:R-:W-:Y:S01]  /*0800*/  IADD3 R15, -R25, RZ, RZ ;  /* 0x000000ff190f7210 */ /* 0x000fe20007ffe1ff */
[----:B------:R-:W-:Y:S01]  /*0810*/  @P3 IMAD.IADD R26, R26, 0x1, -R11 ;  /* 0x000000011a1a3824 */ /* 0x000fe200078e0a0b */
[----:B------:R-:W-:Y:S01]  /*0820*/  @P3 IADD3 R27, R27, 0x1, RZ ;  /* 0x000000011b1b3810 */ /* 0x000fe20007ffe0ff */
[----:B------:R-:W-:-:S02]  /*0830*/  IMAD R17, R17, c[0x0][0xec4], RZ ;  /* 0x0003b10011117a24 */ /* 0x000fc400078e02ff */
[----:B------:R-:W-:Y:S01]  /*0840*/  IMAD R24, R11, R15, R24 ;  /* 0x0000000f0b187224 */ /* 0x000fe200078e0218 */
[----:B------:R-:W-:Y:S02]  /*0850*/  ISETP.GE.U32.AND P5, PT, R26, R11, PT ;  /* 0x0000000b1a00720c */ /* 0x000fe40003fa6070 */
[----:B------:R-:W-:Y:S01]  /*0860*/  @P2 IADD3 R18, R18, 0x1, RZ ;  /* 0x0000000112122810 */ /* 0x000fe20007ffe0ff */
[----:B------:R-:W-:Y:S01]  /*0870*/  IMAD R19, R24, c[0x0][0xec0], R17 ;  /* 0x0003b00018137a24 */ /* 0x000fe200078e0211 */
[----:B------:R-:W-:Y:S01]  /*0880*/  LOP3.LUT R15, RZ, R6, RZ, 0x33, !PT ;  /* 0x00000006ff0f7212 */ /* 0x000fe200078e33ff */
[----:B------:R-:W-:Y:S01]  /*0890*/  IMAD.MOV R17, RZ, RZ, -R16 ;  /* 0x000000ffff117224 */ /* 0x000fe200078e0a10 */
[----:B------:R-:W-:Y:S02]  /*08a0*/  @P4 IADD3 R29, -R6, R29, RZ ;  /* 0x0000001d061d4210 */ /* 0x000fe40007ffe1ff */
[----:B------:R-:W-:Y:S01]  /*08b0*/  SEL R18, R15, R18, !P6 ;  /* 0x000000120f127207 */ /* 0x000fe20007000000 */
[----:B------:R-:W-:Y:S01]  /*08c0*/  IMAD R17, R10, R17, R13 ;  /* 0x000000110a117224 */ /* 0x000fe200078e020d */
[----:B------:R-:W-:-:S02]  /*08d0*/  ISETP.GE.U32.AND P2, PT, R29, R6, PT ;  /* 0x000000061d00720c */ /* 0x000fc40003f46070 */
[----:B------:R-:W-:Y:S01]  /*08e0*/  @P4 IADD3 R20, R20, 0x1, RZ ;  /* 0x0000000114144810 */ /* 0x000fe20007ffe0ff */
[----:B------:R-:W-:Y:S01]  /*08f0*/  IMAD.MOV R24, RZ, RZ, -R18 ;  /* 0x000000ffff187224 */ /* 0x000fe200078e0a12 */
[----:B------:R-:W-:-:S03]  /*0900*/  @P5 IADD3 R27, R27, 0x1, RZ ;  /* 0x000000011b1b5810 */ /* 0x000fc60007ffe0ff */
[----:B------:R-:W-:Y:S01]  /*0910*/  IMAD R24, R6, R24, R23 ;  /* 0x0000001806187224 */ /* 0x000fe200078e0217 */
[----:B------:R-:W-:-:S03]  /*0920*/  SEL R27, R14, R27, !P0 ;  /* 0x0000001b0e1b7207 */ /* 0x000fc60004000000 */
[----:B------:R-:W-:Y:S01]  /*0930*/  IMAD R21, R24, c[0x0][0xebc], R21 ;  /* 0x0003af0018157a24 */ /* 0x000fe200078e0215 */
[----:B------:R-:W-:Y:S01]  /*0940*/  IADD3 R23, -R27, RZ, RZ ;  /* 0x000000ff1b177210 */ /* 0x000fe20007ffe1ff */
[----:B------:R-:W-:Y:S01]  /*0950*/  IMAD.HI.U32 R26, R12, R27, RZ ;  /* 0x0000001b0c1a7227 */ /* 0x000fe200078e00ff */
[----:B------:R-:W-:-:S03]  /*0960*/  @P2 IADD3 R20, R20, 0x1, RZ ;  /* 0x0000000114142810 */ /* 0x000fc60007ffe0ff */
[----:B------:R-:W-:Y:S02]  /*0970*/  IMAD R23, R11, R23, R16 ;  /* 0x000000170b177224 */ /* 0x000fe400078e0210 */
[----:B------:R-:W-:Y:S02]  /*0980*/  IMAD R16, R17, c[0x0][0xec4], RZ ;  /* 0x0003b10011107a24 */ /* 0x000fe400078e02ff */
[----:B------:R-:W-:Y:S02]  /*0990*/  IMAD.MOV R17, RZ, RZ, -R26 ;  /* 0x000000ffff117224 */ /* 0x000fe400078e0a1a */
[----:B------:R-:W-:Y:S01]  /*09a0*/  IMAD R16, R23, c[0x0][0xec0], R16 ;  /* 0x0003b00017107a24 */ /* 0x000fe200078e0210 */
[----:B------:R-:W-:Y:S01]  /*09b0*/  IADD3 R23, R13, 0x3, RZ ;  /* 0x000000030d177810 */ /* 0x000fe20007ffe0ff */
[----:B------:R-:W-:-:S04]  /*09c0*/  IMAD R17, R6, R17, R27 ;  /* 0x0000001106117224 */ /* 0x000fc800078e021b */
[----:B------:R-:W-:Y:S01]  /*09d0*/  IMAD.HI.U32 R4, R4, R23, RZ ;  /* 0x0000001704047227 */ /* 0x000fe200078e00ff */
[----:B------:R-:W-:-:S13]  /*09e0*/  ISETP.GE.U32.AND P3, PT, R17, R6, PT ;  /* 0x000000061100720c */ /* 0x000fda0003f66070 */
[----:B------:R-:W-:Y:S01]  /*09f0*/  @P3 IMAD.IADD R17, R17, 0x1, -R6 ;  /* 0x0000000111113824 */ /* 0x000fe200078e0a06 */
[----:B------:R-:W-:-:S04]  /*0a00*/  @P3 IADD3 R26, R26, 0x1, RZ ;  /* 0x000000011a1a3810 */ /* 0x000fc80007ffe0ff */
[----:B------:R-:W-:Y:S02]  /*0a10*/  ISETP.GE.U32.AND P5, PT, R17, R6, PT ;  /* 0x000000061100720c */ /* 0x000fe40003fa6070 */
[----:B------:R-:W-:-:S04]  /*0a20*/  SEL R17, R15, R20, !P6 ;  /* 0x000000140f117207 */ /* 0x000fc80007000000 */
[----:B------:R-:W-:-:S05]  /*0a30*/  IADD3 R24, -R17, RZ, RZ ;  /* 0x000000ff11187210 */ /* 0x000fca0007ffe1ff */
[----:B------:R-:W-:Y:S02]  /*0a40*/  IMAD R24, R6, R24, R25 ;  /* 0x0000001806187224 */ /* 0x000fe400078e0219 */
[----:B------:R-:W-:-:S04]  /*0a50*/  @P5 IADD3 R26, R26, 0x1, RZ ;  /* 0x000000011a1a5810 */ /* 0x000fc80007ffe0ff */
[----:B------:R-:W-:-:S05]  /*0a60*/  SEL R20, R15, R26, !P6 ;  /* 0x0000001a0f147207 */ /* 0x000fca0007000000 */
[----:B------:R-:W-:-:S04]  /*0a70*/  IMAD.MOV R25, RZ, RZ, -R20 ;  /* 0x000000ffff197224 */ /* 0x000fc800078e0a14 */
[----:B------:R-:W-:Y:S02]  /*0a80*/  IMAD R27, R6, R25, R27 ;  /* 0x00000019061b7224 */ /* 0x000fe400078e021b */
        /* <DEDUP_REMOVED lines=12> */
[----:B------:R-:W-:-:S05]  /*0b50*/  @P1 IMAD.IADD R4, R4, 0x1, -R11 ;  /* 0x0000000104041824 */ /* 0x000fca00078e0a0b */
[----:B------:R-:W-:Y:S01]  /*0b60*/  ISETP.GE.U32.AND P2, PT, R4, R11, PT ;  /* 0x0000000b0400720c */ /* 0x000fe20003f46070 */
[----:B---3--:R-:W-:-:S06]  /*0b70*/  IMAD.WIDE.U32 R4, R13, 0x2, R2 ;  /* 0x000000020d047825 */ /* 0x008fcc00078e0002 */
[----:B------:R-:W3:Y:S01]  /*0b80*/  LDG.E.64 R4, [R4.64] ;  /* 0x0000000404047981 */ /* 0x000ee2000c1e1b00 */
[----:B------:R-:W-:Y:S01]  /*0b90*/  @P1 IADD3 R25, R25, 0x1, RZ ;  /* 0x0000000119191810 */ /* 0x000fe20007ffe0ff */
[----:B------:R-:W-:Y:S01]  /*0ba0*/  IMAD R27, R27, c[0x0][0xebc], R16 ;  /* 0x0003af001b1b7a24 */ /* 0x000fe200078e0210 */
[----:B------:R-:W-:Y:S01]  /*0bb0*/  LEA R13, R9, R13, 0x2 ;  /* 0x0000000d090d7211 */ /* 0x000fe200078e10ff */
[----:B------:R-:W-:Y:S02]  /*0bc0*/  IMAD R24, R24, c[0x0][0xebc], R19 ;  /* 0x0003af0018187a24 */ /* 0x000fe400078e0213 */
[----:B------:R-:W-:Y:S01]  /*0bd0*/  @P2 IADD3 R25, R25, 0x1, RZ ;  /* 0x0000000119192810 */ /* 0x000fe20007ffe0ff */
[----:B------:R-:W-:Y:S02]  /*0be0*/  IMAD R27, R20, c[0x0][0xeb8], R27 ;  /* 0x0003ae00141b7a24 */ /* 0x000fe400078e021b */
[----:B------:R-:W-:Y:S01]  /*0bf0*/  IMAD R21, R18, c[0x0][0xeb8], R21 ;  /* 0x0003ae0012157a24 */ /* 0x000fe200078e0215 */
[----:B------:R-:W-:Y:S01]  /*0c00*/  SEL R25, R14, R25, !P0 ;  /* 0x000000190e197207 */ /* 0x000fe20004000000 */
[----:B------:R-:W-:-:S02]  /*0c10*/  IMAD.MOV R14, RZ, RZ, -R26 ;  /* 0x000000ffff0e7224 */ /* 0x000fc400078e0a1a */
[----:B------:R-:W-:Y:S02]  /*0c20*/  IMAD R17, R17, c[0x0][0xeb8], R24 ;  /* 0x0003ae0011117a24 */ /* 0x000fe400078e0218 */
[----:B------:R-:W-:-:S04]  /*0c30*/  IMAD.HI.U32 R12, R12, R25, RZ ;  /* 0x000000190c0c7227 */ /* 0x000fc800078e00ff */
[----:B------:R-:W-:Y:S01]  /*0c40*/  IMAD R23, R10, R14, R23 ;  /* 0x0000000e0a177224 */ /* 0x000fe200078e0217 */
[----:B------:R-:W-:Y:S01]  /*0c50*/  IADD3 R29, -R12, RZ, RZ ;  /* 0x000000ff0c1d7210 */ /* 0x000fe20007ffe1ff */
[----:B--2---:R-:W-:Y:S02]  /*0c60*/  IMAD R14, R8, c[0x0][0xecc], R27 ;  /* 0x0003b300080e7a24 */ /* 0x004fe400078e021b */
[----:B------:R-:W-:Y:S02]  /*0c70*/  IMAD R23, R23, c[0x0][0xec4], RZ ;  /* 0x0003b10017177a24 */ /* 0x000fe400078e02ff */
[----:B------:R-:W-:Y:S02]  /*0c80*/  IMAD R29, R6, R29, R25 ;  /* 0x0000001d061d7224 */ /* 0x000fe400078e0219 */
[C---:B------:R-:W-:Y:S02]  /*0c90*/  IMAD R16, R8.reuse, c[0x0][0xecc], R21 ;  /* 0x0003b30008107a24 */ /* 0x040fe400078e0215 */
[----:B------:R-:W-:Y:S01]  /*0ca0*/  IMAD R18, R8, c[0x0][0xecc], R17 ;  /* 0x0003b30008127a24 */ /* 0x000fe200078e0211 */
[----:B------:R-:W-:-:S13]  /*0cb0*/  ISETP.GE.U32.AND P0, PT, R29, R6, PT ;  /* 0x000000061d00720c */ /* 0x000fda0003f06070 */
[----:B------:R-:W-:Y:S01]  /*0cc0*/  @P0 IMAD.IADD R29, R29, 0x1, -R6 ;  /* 0x000000011d1d0824 */ /* 0x000fe200078e0a06 */
[----:B------:R-:W-:-:S04]  /*0cd0*/  @P0 IADD3 R12, R12, 0x1, RZ ;  /* 0x000000010c0c0810 */ /* 0x000fc80007ffe0ff */
[----:B------:R-:W-:-:S13]  /*0ce0*/  ISETP.GE.U32.AND P1, PT, R29, R6, PT ;  /* 0x000000061d00720c */ /* 0x000fda0003f26070 */
[----:B------:R-:W-:-:S04]  /*0cf0*/  @P1 IADD3 R12, R12, 0x1, RZ ;  /* 0x000000010c0c1810 */ /* 0x000fc80007ffe0ff */
[----:B------:R-:W-:Y:S02]  /*0d00*/  SEL R15, R15, R12, !P6 ;  /* 0x0000000c0f0f7207 */ /* 0x000fe40007000000 */
[----:B------:R-:W-:-:S05]  /*0d10*/  IADD3 R12, -R25, RZ, RZ ;  /* 0x000000ff190c7210 */ /* 0x000fca0007ffe1ff */
[----:B------:R-:W-:Y:S02]  /*0d20*/  IMAD R26, R11, R12, R26 ;  /* 0x0000000c0b1a7224 */ /* 0x000fe400078e021a */
[----:B------:R-:W-:Y:S02]  /*0d30*/  IMAD.MOV R12, RZ, RZ, -R15 ;  /* 0x000000ffff0c7224 */ /* 0x000fe400078e0a0f */
[----:B------:R-:W-:Y:S02]  /*0d40*/  IMAD R23, R26, c[0x0][0xec0], R23 ;  /* 0x0003b0001a177a24 */ /* 0x000fe400078e0217 */
[----:B------:R-:W-:-:S04]  /*0d50*/  IMAD R12, R6, R12, R25 ;  /* 0x0000000c060c7224 */ /* 0x000fc800078e0219 */
[----:B------:R-:W-:Y:S02]  /*0d60*/  IMAD R12, R12, c[0x0][0xebc], R23 ;  /* 0x0003af000c0c7a24 */ /* 0x000fe400078e0217 */
[----:B------:R-:W-:Y:S02]  /*0d70*/  IMAD.MOV.U32 R23, RZ, RZ, 0x2 ;  /* 0x00000002ff177424 */ /* 0x000fe400078e00ff */
[----:B------:R-:W-:Y:S02]  /*0d80*/  IMAD R15, R15, c[0x0][0xeb8], R12 ;  /* 0x0003ae000f0f7a24 */ /* 0x000fe400078e020c */
[----:B------:R-:W-:-:S04]  /*0d90*/  IMAD.WIDE.U32 R16, R16, R23, c[0x0][0x160] ;  /* 0x0000580010107625 */ /* 0x000fc800078e0017 */
[----:B------:R-:W-:Y:S02]  /*0da0*/  IMAD R20, R8, c[0x0][0xecc], R15 ;  /* 0x0003b30008147a24 */ /* 0x000fe400078e020f */
[----:B------:R-:W-:-:S04]  /*0db0*/  IMAD.WIDE.U32 R14, R14, R23, c[0x0][0x160] ;  /* 0x000058000e0e7625 */ /* 0x000fc800078e0017 */
[----:B------:R-:W-:-:S04]  /*0dc0*/  IMAD.WIDE.U32 R18, R18, R23, c[0x0][0x160] ;  /* 0x0000580012127625 */ /* 0x000fc800078e0017 */
[----:B------:R-:W-:Y:S01]  /*0dd0*/  IMAD.WIDE.U32 R20, R20, R23, c[0x0][0x160] ;  /* 0x0000580014147625 */ /* 0x000fe200078e0017 */
[----:B------:R-:W-:-:S04]  /*0de0*/  IADD3 R23, R13, 0x4, RZ ;  /* 0x000000040d177810 */ /* 0x000fc80007ffe0ff */
[----:B------:R-:W-:Y:S02]  /*0df0*/  ISETP.GT.U32.AND P0, PT, R23, R0, PT ;  /* 0x000000001700720c */ /* 0x000fe40003f04070 */
[----:B---3--:R-:W-:Y:S01]  /*0e00*/  PRMT R22, R4, 0x7632, R22 ;  /* 0x0000763204167816 */ /* 0x008fe20000000016 */
[----:B------:R0:W-:Y:S01]  /*0e10*/  STG.E.U16 [R14.64], R4 ;  /* 0x000000040e007986 */ /* 0x0001e2000c101504 */
[----:B------:R-:W-:-:S03]  /*0e20*/  PRMT R12, R5, 0x7632, R12 ;  /* 0x00007632050c7816 */ /* 0x000fc6000000000c */
[----:B------:R0:W-:Y:S04]  /*0e30*/  STG.E.U16 [R16.64], R22 ;  /* 0x0000001610007986 */ /* 0x0001e8000c101504 */
[----:B------:R0:W-:Y:S04]  /*0e40*/  STG.E.U16 [R18.64], R5 ;  /* 0x0000000512007986 */ /* 0x0001e8000c101504 */
[----:B------:R0:W-:Y:S01]  /*0e50*/  STG.E.U16 [R20.64], R12 ;  /* 0x0000000c14007986 */ /* 0x0001e2000c101504 */
[----:B------:R-:W-:Y:S05]  /*0e60*/  @!P0 BRA `(.L_x_297) ;  /* 0xfffff36000008947 */ /* 0x000fea000383ffff */
.L_x_296:
[----:B0-----:R-:W-:Y:S05]  /*0e70*/  BSYNC B0 ;  /* 0x0000000000007941 */ /* 0x001fea0003800000 */
.L_x_295:
        /* <DEDUP_REMOVED lines=9> */
[----:B-1----:R-:W-:Y:S02]  /*0f10*/  SEL R4, R7, c[0x0][0xeb4], !P0 ;  /* 0x0003ad0007047a07 */ /* 0x002fe40004000000 */
[----:B------:R-:W-:Y:S02]  /*0f20*/  ISETP.NE.AND P0, PT, R9, 0x2, PT ;  /* 0x000000020900780c */ /* 0x000fe40003f05270 */
[----:B------:R-:W0:Y:S02]  /*0f30*/  I2F.U32.RP R5, R4 ;  /* 0x0000000400057306 */ /* 0x000e240000209000 */
[----:B------:R-:W-:Y:S02]  /*0f40*/  SEL R6, R7, c[0x0][0xeb0], !P0 ;  /* 0x0003ac0007067a07 */ /* 0x000fe40004000000 */
[----:B------:R-:W-:Y:S02]  /*0f50*/  ISETP.NE.AND P0, PT, R9, 0x1, PT ;  /* 0x000000010900780c */ /* 0x000fe40003f05270 */
[----:B------:R-:W-:Y:S01]  /*0f60*/  ISETP.NE.U32.AND P1, PT, R6, RZ, PT ;  /* 0x000000ff0600720c */ /* 0x000fe20003f25070 */
[----:B------:R-:W-:Y:S01]  /*0f70*/  IMAD.MOV R21, RZ, RZ, -R6 ;  /* 0x000000ffff157224 */ /* 0x000fe200078e0a06 */
[----:B------:R-:W-:Y:S01]  /*0f80*/  SEL R9, R7, c[0x0][0xeac], !P0 ;  /* 0x0003ab0007097a07 */ /* 0x000fe20004000000 */
[----:B------:R-:W1:Y:S01]  /*0f90*/  I2F.U32.RP R12, R6 ;  /* 0x00000006000c7306 */ /* 0x000e620000209000 */
[----:B------:R-:W-:-:S02]  /*0fa0*/  ISETP.NE.U32.AND P0, PT, R4, RZ, PT ;  /* 0x000000ff0400720c */ /* 0x000fc40003f05070 */
[----:B------:R-:W-:Y:S02]  /*0fb0*/  IADD3 R23, RZ, -R9, RZ ;  /* 0x80000009ff177210 */ /* 0x000fe40007ffe0ff */
[----:B------:R-:W-:-:S03]  /*0fc0*/  ISETP.NE.U32.AND P2, PT, R9, RZ, PT ;  /* 0x000000ff0900720c */ /* 0x000fc60003f45070 */
        /* <DEDUP_REMOVED lines=10> */
[----:B0-----:R-:W-:Y:S01]  /*1070*/  IMAD.MOV.U32 R14, RZ, RZ, RZ ;  /* 0x000000ffff0e7224 */ /* 0x001fe200078e00ff */
[----:B------:R-:W-:Y:S01]  /*1080*/  LOP3.LUT R18, RZ, R6, RZ, 0x33, !PT ;  /* 0x00000006ff127212 */ /* 0x000fe200078e33ff */
[----:B-----5:R-:W-:-:S05]  /*1090*/  IMAD R5, R5, R15, RZ ;  /* 0x0000000f05057224 */ /* 0x020fca00078e02ff */
[----:B------:R0:W5:Y:S01]  /*10a0*/  F2I.FTZ.U32.TRUNC.NTZ R11, R10 ;  /* 0x0000000a000b7305 */ /* 0x000162000021f000 */
[----:B-1----:R-:W-:Y:S02]  /*10b0*/  IMAD.MOV.U32 R16, RZ, RZ, RZ ;  /* 0x000000ffff107224 */ /* 0x002fe400078e00ff */
[----:B------:R-:W-:-:S04]  /*10c0*/  IMAD.HI.U32 R12, R15, R5, R14 ;  /* 0x000000050f0c7227 */ /* 0x000fc800078e000e */
[----:B------:R-:W-:Y:S01]  /*10d0*/  IMAD.MOV.U32 R5, RZ, RZ, R13 ;  /* 0x000000ffff057224 */ /* 0x000fe200078e000d */
[----:B0-----:R-:W-:Y:S01]  /*10e0*/  HFMA2.MMA R10, -RZ, RZ, 0, 0 ;  /* 0x00000000ff0a7435 */ /* 0x001fe200000001ff */
[----:B----4-:R-:W-:-:S04]  /*10f0*/  IMAD R21, R21, R17, RZ ;  /* 0x0000001115157224 */ /* 0x010fc800078e02ff */
[----:B------:R-:W-:Y:S01]  /*1100*/  IMAD.HI.U32 R14, R17, R21, R16 ;  /* 0x00000015110e7227 */ /* 0x000fe200078e0010 */
[----:B------:R-:W-:Y:S02]  /*1110*/  LOP3.LUT R17, RZ, R4, RZ, 0x33, !PT ;  /* 0x00000004ff117212 */ /* 0x000fe400078e33ff */
[----:B------:R-:W-:Y:S01]  /*1120*/  LOP3.LUT R16, RZ, R9, RZ, 0x33, !PT ;  /* 0x00000009ff107212 */ /* 0x000fe200078e33ff */
[----:B-----5:R-:W-:-:S04]  /*1130*/  IMAD R15, R23, R11, RZ ;  /* 0x0000000b170f7224 */ /* 0x020fc800078e02ff */
[----:B------:R-:W-:-:S04]  /*1140*/  IMAD.HI.U32 R15, R11, R15, R10 ;  /* 0x0000000f0b0f7227 */ /* 0x000fc800078e000a */
.L_x_300:
[----:B0--3--:R-:W-:-:S06]  /*1150*/  IMAD.WIDE.U32 R10, R5, 0x2, R2 ;  /* 0x00000002050a7825 */ /* 0x009fcc00078e0002 */
[----:B------:R0:W3:Y:S01]  /*1160*/  LDG.E.U16 R10, [R10.64] ;  /* 0x000000040a0a7981 */ /* 0x0000e2000c1e1500 */
        /* <DEDUP_REMOVED lines=16> */
[----:B------:R-:W-:Y:S01]  /*1270*/  ISETP.GE.U32.AND P4, PT, R11, R6, PT ;  /* 0x000000060b00720c */ /* 0x000fe20003f86070 */
[----:B------:R-:W-:-:S04]  /*1280*/  IMAD.MOV R11, RZ, RZ, -R21 ;  /* 0x000000ffff0b7224 */ /* 0x000fc800078e0a15 */
[----:B------:R-:W-:Y:S01]  /*1290*/  IMAD R11, R4, R11, R5 ;  /* 0x0000000b040b7224 */ /* 0x000fe200078e0205 */
[----:B------:R-:W-:-:S03]  /*12a0*/  IADD3 R5, R5, 0x1, RZ ;  /* 0x0000000105057810 */ /* 0x000fc60007ffe0ff */
        /* <DEDUP_REMOVED lines=9> */
[----:B------:R-:W-:Y:S02]  /*1340*/  ISETP.NE.AND P3, PT, R19, RZ, PT ;  /* 0x000000ff1300720c */ /* 0x000fe40003f65270 */
        /* <DEDUP_REMOVED lines=9> */
[----:B------:R-:W-:Y:S02]  /*13e0*/  IMAD R23, R23, c[0x0][0xeb8], R20 ;  /* 0x0003ae0017177a24 */ /* 0x000fe400078e0214 */
[----:B------:R-:W-:Y:S02]  /*13f0*/  IMAD.MOV.U32 R20, RZ, RZ, 0x2 ;  /* 0x00000002ff147424 */ /* 0x000fe400078e00ff */
[----:B--2---:R-:W-:Y:S01]  /*1400*/  IMAD R11, R8, c[0x0][0xecc], R23 ;  /* 0x0003b300080b7a24 */ /* 0x004fe200078e0217 */
[----:B---3--:R-:W-:-:S03]  /*1410*/  PRMT R21, R10, 0x7710, RZ ;  /* 0x000077100a157816 */ /* 0x008fc600000000ff */
[----:B------:R-:W-:-:S05]  /*1420*/  IMAD.WIDE.U32 R10, R11, R20, c[0x0][0x160] ;  /* 0x000058000b0a7625 */ /* 0x000fca00078e0014 */
[----:B------:R0:W-:Y:S01]  /*1430*/  STG.E.U16 [R10.64], R21 ;  /* 0x000000150a007986 */ /* 0x0001e2000c101504 */
[----:B------:R-:W-:Y:S05]  /*1440*/  @P3 BRA `(.L_x_300) ;  /* 0xfffffd0000003947 */ /* 0x000fea000383ffff */
.L_x_299:
[----:B------:R-:W-:Y:S05]  /*1450*/  BSYNC B0 ;  /* 0x0000000000007941 */ /* 0x000fea0003800000 */
.L_x_298:
[----:B------:R-:W-:-:S04]  /*1460*/  LOP3.LUT R9, RZ, R13, RZ, 0x33, !PT ;  /* 0x0000000dff097212 */ /* 0x000fc800078e33ff */
[----:B------:R-:W-:-:S04]  /*1470*/  IADD3 R9, R0, R9, RZ ;  /* 0x0000000900097210 */ /* 0x000fc80007ffe0ff */
[----:B------:R-:W-:-:S13]  /*1480*/  ISETP.GE.U32.AND P0, PT, R9, 0x3, PT ;  /* 0x000000030900780c */ /* 0x000fda0003f06070 */
[----:B------:R-:W-:Y:S05]  /*1490*/  @!P0 EXIT ;  /* 0x000000000000894d */ /* 0x000fea0003800000 */
[----:B------:R-:W-:-:S05]  /*14a0*/  IMAD.MOV.U32 R6, RZ, RZ, c[0x0][0xec8] ;  /* 0x0003b200ff067624 */ /* 0x000fca00078e00ff */
[----:B------:R-:W-:-:S04]  /*14b0*/  ISETP.NE.AND P0, PT, R6, 0x3, PT ;  /* 0x000000030600780c */ /* 0x000fc80003f05270 */
[C---:B-1----:R-:W-:Y:S02]  /*14c0*/  SEL R4, R7.reuse, c[0x0][0xeb4], !P0 ;  /* 0x0003ad0007047a07 */ /* 0x042fe40004000000 */
[C---:B------:R-:W-:Y:S02]  /*14d0*/  ISETP.NE.AND P0, PT, R6.reuse, 0x2, PT ;  /* 0x000000020600780c */ /* 0x040fe40003f05270 */
[----:B0-----:R-:W0:Y:S01]  /*14e0*/  I2F.U32.RP R10, R4 ;  /* 0x00000004000a7306 */ /* 0x001e220000209000 */
[----:B------:R-:W-:Y:S01]  /*14f0*/  IMAD.MOV R19, RZ, RZ, -R4 ;  /* 0x000000ffff137224 */ /* 0x000fe200078e0a04 */
[----:B------:R-:W-:Y:S02]  /*1500*/  SEL R9, R7, c[0x0][0xeb0], !P0 ;  /* 0x0003ac0007097a07 */ /* 0x000fe40004000000 */
[----:B------:R-:W-:Y:S02]  /*1510*/  ISETP.NE.AND P0, PT, R6, 0x1, PT ;  /* 0x000000010600780c */ /* 0x000fe40003f05270 */
[----:B------:R-:W-:-:S02]  /*1520*/  ISETP.NE.U32.AND P1, PT, R9, RZ, PT ;  /* 0x000000ff0900720c */ /* 0x000fc40003f25070 */
[----:B------:R-:W-:Y:S01]  /*1530*/  SEL R13, R7, c[0x0][0xeac], !P0 ;  /* 0x0003ab00070d7a07 */ /* 0x000fe20004000000 */
[----:B------:R-:W-:Y:S01]  /*1540*/  I2F.U32.RP R11, R9 ;  /* 0x00000009000b7306 */ /* 0x000fe20000209000 */
[----:B------:R-:W-:Y:S02]  /*1550*/  ISETP.NE.U32.AND P0, PT, R4, RZ, PT ;  /* 0x000000ff0400720c */ /* 0x000fe40003f05070 */
[----:B------:R-:W-:Y:S02]  /*1560*/  ISETP.NE.U32.AND P2, PT, R13, RZ, PT ;  /* 0x000000ff0d00720c */ /* 0x000fe40003f45070 */
[----:B------:R-:W-:-:S03]  /*1570*/  LOP3.LUT R18, RZ, R9, RZ, 0x33, !PT ;  /* 0x00000009ff127212 */ /* 0x000fc600078e33ff */
[----:B------:R-:W1:Y:S08]  /*1580*/  I2F.U32.RP R12, R13 ;  /* 0x0000000d000c7306 */ /* 0x000e700000209000 */
[----:B0-----:R-:W0:Y:S08]  /*1590*/  MUFU.RCP R10, R10 ;  /* 0x0000000a000a7308 */ /* 0x001e300000001000 */
[----:B-1----:R-:W1:Y:S08]  /*15a0*/  MUFU.RCP R12, R12 ;  /* 0x0000000c000c7308 */ /* 0x002e700000001000 */
[----:B------:R-:W4:Y:S01]  /*15b0*/  MUFU.RCP R11, R11 ;  /* 0x0000000b000b7308 */ /* 0x000f220000001000 */
[----:B0-----:R-:W-:-:S02]  /*15c0*/  IADD3 R14, R10, 0xffffffe, RZ ;  /* 0x0ffffffe0a0e7810 */ /* 0x001fc40007ffe0ff */
[----:B------:R-:W-:-:S05]  /*15d0*/  IADD3 R10, RZ, -R9, RZ ;  /* 0x80000009ff0a7210 */ /* 0x000fca0007ffe0ff */
[----:B------:R0:W5:Y:S01]  /*15e0*/  F2I.FTZ.U32.TRUNC.NTZ R15, R14 ;  /* 0x0000000e000f7305 */ /* 0x000162000021f000 */
[----:B-1----:R-:W-:Y:S01]  /*15f0*/  IADD3 R16, R12, 0xffffffe, RZ ;  /* 0x0ffffffe0c107810 */ /* 0x002fe20007ffe0ff */
[----:B------:R-:W-:Y:S01]  /*1600*/  IMAD.MOV R12, RZ, RZ, -R13 ;  /* 0x000000ffff0c7224 */ /* 0x000fe200078e0a0d */
[----:B----4-:R-:W-:-:S05]  /*1610*/  IADD3 R6, R11, 0xffffffe, RZ ;  /* 0x0ffffffe0b067810 */ /* 0x010fca0007ffe0ff */
[----:B------:R1:W4:Y:S01]  /*1620*/  F2I.FTZ.U32.TRUNC.NTZ R17, R16 ;  /* 0x0000001000117305 */ /* 0x000322000021f000 */
[----:B0-----:R-:W-:Y:S01]  /*1630*/  MOV R14, RZ ;  /* 0x000000ff000e7202 */ /* 0x001fe20000000f00 */
[----:B-----5:R-:W-:-:S06]  /*1640*/  IMAD R11, R19, R15, RZ ;  /* 0x0000000f130b7224 */ /* 0x020fcc00078e02ff */
[----:B------:R0:W5:Y:S01]  /*1650*/  F2I.FTZ.U32.TRUNC.NTZ R7, R6 ;  /* 0x0000000600077305 */ /* 0x000162000021f000 */
[----:B-1----:R-:W-:Y:S01]  /*1660*/  HFMA2.MMA R16, -RZ, RZ, 0, 0 ;  /* 0x00000000ff107435 */ /* 0x002fe200000001ff */
[----:B------:R-:W-:Y:S02]  /*1670*/  IMAD.MOV.U32 R19, RZ, RZ, R10 ;  /* 0x000000ffff137224 */ /* 0x000fe400078e000a */
[----:B------:R-:W-:-:S04]  /*1680*/  IMAD.HI.U32 R14, R15, R11, R14 ;  /* 0x0000000b0f0e7227 */ /* 0x000fc800078e000e */
[----:B------:R-:W-:Y:S01]  /*1690*/  IMAD.MOV.U32 R11, RZ, RZ, R12 ;  /* 0x000000ffff0b7224 */ /* 0x000fe200078e000c */
[----:B------:R-:W-:Y:S01]  /*16a0*/  LOP3.LUT R12, RZ, R13, RZ, 0x33, !PT ;  /* 0x0000000dff0c7212 */ /* 0x000fe200078e33ff */
[----:B0-----:R-:W-:Y:S02]  /*16b0*/  IMAD.MOV.U32 R6, RZ, RZ, RZ ;  /* 0x000000ffff067224 */ /* 0x001fe400078e00ff */
[----:B----4-:R-:W-:Y:S02]  /*16c0*/  IMAD R11, R11, R17, RZ ;  /* 0x000000110b0b7224 */ /* 0x010fe400078e02ff */
[----:B-----5:R-:W-:Y:S02]  /*16d0*/  IMAD R15, R19, R7, RZ ;  /* 0x00000007130f7224 */ /* 0x020fe400078e02ff */
[----:B------:R-:W-:Y:S01]  /*16e0*/  IMAD.HI.U32 R16, R17, R11, R16 ;  /* 0x0000000b11107227 */ /* 0x000fe200078e0010 */
[----:B------:R-:W-:-:S03]  /*16f0*/  LOP3.LUT R17, RZ, R4, RZ, 0x33, !PT ;  /* 0x00000004ff117212 */ /* 0x000fc600078e33ff */
[----:B------:R-:W-:-:S04]  /*1700*/  IMAD.HI.U32 R15, R7, R15, R6 ;  /* 0x0000000f070f7227 */ /* 0x000fc800078e0006 */
.L_x_301:
[----:B0--3--:R-:W-:-:S06]  /*1710*/  IMAD.WIDE.U32 R6, R5, 0x2, R2 ;  /* 0x0000000205067825 */ /* 0x009fcc00078e0002 */
[----:B------:R0:W3:Y:S01]  /*1720*/  LDG.E.U16 R6, [R6.64] ;  /* 0x0000000406067981 */ /* 0x0000e2000c1e1500 */
        /* <DEDUP_REMOVED lines=25> */
[----:B------:R-:W-:Y:S01]  /*18c0*/  ISETP.GE.U32.AND P3, PT, R22, R13, PT ;  /* 0x0000000d1600720c */ /* 0x000fe20003f66070 */
[----:B------:R-:W-:-:S04]  /*18d0*/  IMAD R7, R4, R7, R5 ;  /* 0x0000000704077224 */ /* 0x000fc800078e0205 */
[----:B------:R-:W-:-:S04]  /*18e0*/  IMAD R7, R7, c[0x0][0xec4], RZ ;  /* 0x0003b10007077a24 */ /* 0x000fc800078e02ff */
[----:B------:R-:W-:-:S04]  /*18f0*/  IMAD R7, R10, c[0x0][0xec0], R7 ;  /* 0x0003b0000a077a24 */ /* 0x000fc800078e0207 */
        /* <DEDUP_REMOVED lines=8> */
[----:B------:R-:W-:Y:S02]  /*1980*/  IMAD R7, R19, c[0x0][0xeb8], R20 ;  /* 0x0003ae0013077a24 */ /* 0x000fe400078e0214 */
[----:B------:R-:W-:Y:S02]  /*1990*/  IMAD.MOV.U32 R19, RZ, RZ, 0x2 ;  /* 0x00000002ff137424 */ /* 0x000fe400078e00ff */
[----:B--2---:R-:W-:Y:S01]  /*19a0*/  IMAD R10, R8, c[0x0][0xecc], R7 ;  /* 0x0003b300080a7a24 */ /* 0x004fe200078e0207 */
[----:B---3--:R-:W-:-:S03]  /*19b0*/  PRMT R25, R6, 0x7710, RZ ;  /* 0x0000771006197816 */ /* 0x008fc600000000ff */
[----:B------:R-:W-:-:S04]  /*19c0*/  IMAD.WIDE.U32 R6, R10, R19, c[0x0][0x160] ;  /* 0x000058000a067625 */ /* 0x000fc800078e0013 */
[----:B------:R-:W-:Y:S01]  /*19d0*/  IMAD.WIDE.U32 R10, R21, 0x2, R2 ;  /* 0x00000002150a7825 */ /* 0x000fe200078e0002 */
[----:B------:R0:W-:Y:S05]  /*19e0*/  STG.E.U16 [R6.64], R25 ;  /* 0x0000001906007986 */ /* 0x0001ea000c101504 */
        /* <DEDUP_REMOVED lines=12> */
[--C-:B-1----:R-:W-:Y:S02]  /*1ab0*/  IMAD.MOV R11, RZ, RZ, -R20.reuse ;  /* 0x000000ffff0b7224 */ /* 0x102fe400078e0a14 */
[----:B------:R-:W-:Y:S02]  /*1ac0*/  IMAD R6, R9, R6, R20 ;  /* 0x0000000609067224 */ /* 0x000fe400078e0214 */
[----:B------:R-:W-:-:S03]  /*1ad0*/  IMAD R21, R4, R11, R21 ;  /* 0x0000000b04157224 */ /* 0x000fc600078e0215 */
[----:B------:R-:W-:Y:S01]  /*1ae0*/  ISETP.GE.U32.AND P3, PT, R6, R9, PT ;  /* 0x000000090600720c */ /* 0x000fe20003f66070 */
[----:B------:R-:W-:-:S12]  /*1af0*/  IMAD R21, R21, c[0x0][0xec4], RZ ;  /* 0x0003b10015157a24 */ /* 0x000fd800078e02ff */
        /* <DEDUP_REMOVED lines=23> */
[----:B------:R-:W-:Y:S01]  /*1c70*/  IMAD.WIDE.U32 R6, R6, R19, c[0x0][0x160] ;  /* 0x0000580006067625 */ /* 0x000fe200078e0013 */
[----:B--2---:R-:W-:-:S03]  /*1c80*/  PRMT R25, R10, 0x7710, RZ ;  /* 0x000077100a197816 */ /* 0x004fc600000000ff */
[----:B------:R-:W-:Y:S02]  /*1c90*/  IMAD.WIDE.U32 R10, R21, 0x2, R2 ;  /* 0x00000002150a7825 */ /* 0x000fe400078e0002 */
[----:B------:R0:W-:Y:S04]  /*1ca0*/  STG.E.U16 [R6.64], R25 ;  /* 0x0000001906007986 */ /* 0x0001e8000c101504 */
        /* <DEDUP_REMOVED lines=86> */
[----:B--2---:R-:W-:-:S05]  /*2210*/  PRMT R11, R10, 0x7710, RZ ;  /* 0x000077100a0b7816 */ /* 0x004fca00000000ff */
[----:B------:R0:W-:Y:S01]  /*2220*/  STG.E.U16 [R6.64], R11 ;  /* 0x0000000b06007986 */ /* 0x0001e2000c101504 */
[----:B------:R-:W-:Y:S05]  /*2230*/  @!P3 BRA `(.L_x_301) ;  /* 0xfffff4d00000b947 */ /* 0x000fea000383ffff */
[----:B------:R-:W-:Y:S05]  /*2240*/  EXIT ;  /* 0x000000000000794d */ /* 0x000fea0003800000 */
.L_x_302:
        /* <DEDUP_REMOVED lines=11> */
.L_x_1018:


//--------------------- .text._ZN2at6native40_GLOBAL__N__2351210d_8_Shape_cu_49f7391c35CatArrayBatchedCopy_alignedK_contigINS1_10OpaqueTypeILj2EEEjLi4ELi64ELi64ELi16EEEvPT_NS1_25CatArrInputTensorMetadataIS5_T0_XT2_EXT3_EEENS1_16TensorSizeStrideIS8_Lj4EEEiS8_ --------------------------
	.section	.text._ZN2at6native40_GLOBAL__N__2351210d_8_Shape_cu_49f7391c35CatArrayBatchedCopy_alignedK_contigINS1_10OpaqueTypeILj2EEEjLi4ELi64ELi64ELi16EEEvPT_NS1_25CatArrInputTensorMetadataIS5_T0_XT2_EXT3_EEENS1_16TensorSizeStrideIS8_Lj4EEEiS8_,"ax",@progbits
	.sectioninfo	@"SHI_REGISTERS=32"
	.align	128
.text._ZN2at6native40_GLOBAL__N__2351210d_8_Shape_cu_49f7391c35CatArrayBatchedCopy_alignedK_contigINS1_10OpaqueTypeILj2EEEjLi4ELi64ELi64ELi16EEEvPT_NS1_25CatArrInputTensorMetadataIS5_T0_XT2_EXT3_EEENS1_16TensorSizeStrideIS8_Lj4EEEiS8_:
        .type           _ZN2at6native40_GLOBAL__N__2351210d_8_Shape_cu_49f7391c35CatArrayBatchedCopy_alignedK_contigINS1_10OpaqueTypeILj2EEEjLi4ELi64ELi64ELi16EEEvPT_NS1_25CatArrInputTensorMetadataIS5_T0_XT2_EXT3_EEENS1_16TensorSizeStrideIS8_Lj4EEEiS8_,@function
        .size           _ZN2at6native40_GLOBAL__N__2351210d_8_Shape_cu_49f7391c35CatArrayBatchedCopy_alignedK_contigINS1_10OpaqueTypeILj2EEEjLi4ELi64ELi64ELi16EEEvPT_NS1_25CatArrInputTensorMetadataIS5_T0_XT2_EXT3_EEENS1_16TensorSizeStrideIS8_Lj4EEEiS8_,(.L_x_1019 - _ZN2at6native40_GLOBAL__N__2351210d_8_Shape_cu_49f7391c35CatArrayBatchedCopy_alignedK_contigINS1_10OpaqueTypeILj2EEEjLi4ELi64ELi64ELi16EEEvPT_NS1_25CatArrInputTensorMetadataIS5_T0_XT2_EXT3_EEENS1_16TensorSizeStrideIS8_Lj4EEEiS8_)
        .other          _ZN2at6native40_GLOBAL__N__2351210d_8_Shape_cu_49f7391c35CatArrayBatchedCopy_alignedK_contigINS1_10OpaqueTypeILj2EEEjLi4ELi64ELi64ELi16EEEvPT_NS1_25CatArrInputTensorMetadataIS5_T0_XT2_EXT3_EEENS1_16TensorSizeStrideIS8_Lj4EEEiS8_,@"STO_CUDA_ENTRY STV_DEFAULT"
_ZN2at6native40_GLOBAL__N__2351210d_8_Shape_cu_49f7391c35CatArrayBatchedCopy_alignedK_contigINS1_10OpaqueTypeILj2EEEjLi4ELi64ELi64ELi16EEEvPT_NS1_25CatArrInputTensorMetadataIS5_T0_XT2_EXT3_EEENS1_16TensorSizeStrideIS8_Lj4EEEiS8_:
        /* <DEDUP_REMOVED lines=29> */
.L_x_305:
[----:B------:R-:W0:Y:S01]  /*01d0*/  I2F.U32.RP R4, R16 ;  /* 0x0000001000047306 */ /* 0x000e220000209000 */
[----:B-1----:R-:W-:Y:S01]  /*01e0*/  HFMA2.MMA R6, -RZ, RZ, 0, 0 ;  /* 0x00000000ff067435 */ /* 0x002fe200000001ff */
[----:B------:R-:W-:Y:S01]  /*01f0*/  IMAD.MOV R9, RZ, RZ, -R16 ;  /* 0x000000ffff097224 */ /* 0x000fe200078e0a10 */
[----:B------:R-:W-:Y:S01]  /*0200*/  IADD3 R21, R19, 0x2, RZ ;  /* 0x0000000213157810 */ /* 0x000fe20007ffe0ff */
[----:B------:R-:W-:Y:S01]  /*0210*/  IMAD.MOV R23, RZ, RZ, -R17 ;  /* 0x000000ffff177224 */ /* 0x000fe200078e0a11 */
[----:B------:R-:W-:-:S02]  /*0220*/  ISETP.NE.U32.AND P1, PT, R16, RZ, PT ;  /* 0x000000ff1000720c */ /* 0x000fc40003f25070 */
[----:B------:R-:W-:Y:S01]  /*0230*/  LOP3.LUT R29, RZ, R17, RZ, 0x33, !PT ;  /* 0x00000011ff1d7212 */ /* 0x000fe200078e33ff */
[----:B------:R-:W1:Y:S08]  /*0240*/  I2F.U32.RP R11, R17 ;  /* 0x00000011000b7306 */ /* 0x000e700000209000 */
[----:B0-----:R-:W0:Y:S08]  /*0250*/  MUFU.RCP R4, R4 ;  /* 0x0000000400047308 */ /* 0x001e300000001000 */
[----:B-1----:R-:W1:Y:S01]  /*0260*/  MUFU.RCP R11, R11 ;  /* 0x0000000b000b7308 */ /* 0x002e620000001000 */
[----:B0-----:R-:W-:-:S07]  /*0270*/  IADD3 R5, R4, 0xffffffe, RZ ;  /* 0x0ffffffe04057810 */ /* 0x001fce0007ffe0ff */
[----:B------:R-:W0:Y:S01]  /*0280*/  I2F.U32.RP R18, R12 ;  /* 0x0000000c00127306 */ /* 0x000e220000209000 */
[----:B-1----:R-:W-:-:S07]  /*0290*/  IADD3 R8, R11, 0xffffffe, RZ ;  /* 0x0ffffffe0b087810 */ /* 0x002fce0007ffe0ff */
[----:B------:R-:W1:Y:S08]  /*02a0*/  F2I.FTZ.U32.TRUNC.NTZ R7, R5 ;  /* 0x0000000500077305 */ /* 0x000e70000021f000 */
[----:B0-----:R-:W-:Y:S01]  /*02b0*/  MUFU.RCP R18, R18 ;  /* 0x0000001200127308 */ /* 0x001fe20000001000 */
[----:B-1----:R-:W-:-:S04]  /*02c0*/  IMAD R9, R9, R7, RZ ;  /* 0x0000000709097224 */ /* 0x002fc800078e02ff */
[----:B------:R-:W-:Y:S01]  /*02d0*/  IMAD.HI.U32 R6, R7, R9, R6 ;  /* 0x0000000907067227 */ /* 0x000fe200078e0006 */
[----:B------:R-:W-:Y:S02]  /*02e0*/  IADD3 R7, R19, 0x1, RZ ;  /* 0x0000000113077810 */ /* 0x000fe40007ffe0ff */
[----:B------:R-:W0:Y:S03]  /*02f0*/  F2I.FTZ.U32.TRUNC.NTZ R9, R8 ;  /* 0x0000000800097305 */ /* 0x000e26000021f000 */
[----:B------:R-:W-:-:S04]  /*0300*/  IMAD.HI.U32 R20, R6, R7, RZ ;  /* 0x0000000706147227 */ /* 0x000fc800078e00ff */
[----:B------:R-:W-:Y:S02]  /*0310*/  IMAD.MOV R4, RZ, RZ, -R20 ;  /* 0x000000ffff047224 */ /* 0x000fe400078e0a14 */
[----:B------:R-:W-:-:S04]  /*0320*/  IMAD.HI.U32 R10, R6, R21, RZ ;  /* 0x00000015060a7227 */ /* 0x000fc800078e00ff */
[----:B------:R-:W-:Y:S01]  /*0330*/  IMAD R5, R16, R4, R7 ;  /* 0x0000000410057224 */ /* 0x000fe200078e0207 */
[----:B------:R-:W-:Y:S01]  /*0340*/  IADD3 R11, -R10, RZ, RZ ;  /* 0x000000ff0a0b7210 */ /* 0x000fe20007ffe1ff */
[----:B0-----:R-:W-:Y:S02]  /*0350*/  IMAD R23, R23, R9, RZ ;  /* 0x0000000917177224 */ /* 0x001fe400078e02ff */
[----:B------:R-:W-:Y:S01]  /*0360*/  IMAD.MOV.U32 R8, RZ, RZ, RZ ;  /* 0x000000ffff087224 */ /* 0x000fe200078e00ff */
[----:B------:R-:W-:Y:S01]  /*0370*/  ISETP.GE.U32.AND P0, PT, R5, R16, PT ;  /* 0x000000100500720c */ /* 0x000fe20003f06070 */
[----:B------:R-:W-:Y:S02]  /*0380*/  IMAD R11, R16, R11, R21 ;  /* 0x0000000b100b7224 */ /* 0x000fe400078e0215 */
[----:B------:R-:W-:-:S04]  /*0390*/  IMAD.HI.U32 R4, R9, R23, R8 ;  /* 0x0000001709047227 */ /* 0x000fc800078e0008 */
[----:B------:R-:W-:-:S06]  /*03a0*/  IMAD.MOV R9, RZ, RZ, -R12 ;  /* 0x000000ffff097224 */ /* 0x000fcc00078e0a0c */
[----:B------:R-:W-:Y:S01]  /*03b0*/  @P0 IMAD.IADD R5, R5, 0x1, -R16 ;  /* 0x0000000105050824 */ /* 0x000fe200078e0a10 */
[----:B------:R-:W-:Y:S02]  /*03c0*/  @P0 IADD3 R20, R20, 0x1, RZ ;  /* 0x0000000114140810 */ /* 0x000fe40007ffe0ff */
[-C--:B------:R-:W-:Y:S02]  /*03d0*/  ISETP.GE.U32.AND P0, PT, R11, R16.reuse, PT ;  /* 0x000000100b00720c */ /* 0x080fe40003f06070 */
[-C--:B------:R-:W-:Y:S02]  /*03e0*/  ISETP.GE.U32.AND P2, PT, R5, R16.reuse, PT ;  /* 0x000000100500720c */ /* 0x080fe40003f46070 */
[----:B------:R-:W-:-:S09]  /*03f0*/  LOP3.LUT R5, RZ, R16, RZ, 0x33, !PT ;  /* 0x00000010ff057212 */ /* 0x000fd200078e33ff */
[----:B------:R-:W-:Y:S01]  /*0400*/  @P0 IMAD.IADD R11, R11, 0x1, -R16 ;  /* 0x000000010b0b0824 */ /* 0x000fe200078e0a10 */
[----:B------:R-:W-:Y:S02]  /*0410*/  @P0 IADD3 R10, R10, 0x1, RZ ;  /* 0x000000010a0a0810 */ /* 0x000fe40007ffe0ff */
[----:B------:R-:W-:Y:S02]  /*0420*/  @P2 IADD3 R20, R20, 0x1, RZ ;  /* 0x0000000114142810 */ /* 0x000fe40007ffe0ff */
[----:B------:R-:W-:Y:S02]  /*0430*/  ISETP.GE.U32.AND P3, PT, R11, R16, PT ;  /* 0x000000100b00720c */ /* 0x000fe40003f66070 */
[----:B------:R-:W-:Y:S02]  /*0440*/  SEL R20, R5, R20, !P1 ;  /* 0x0000001405147207 */ /* 0x000fe40004800000 */
[----:B------:R-:W-:Y:S02]  /*0450*/  IADD3 R11, R18, 0xffffffe, RZ ;  /* 0x0ffffffe120b7810 */ /* 0x000fe40007ffe0ff */
[----:B------:R-:W-:Y:S01]  /*0460*/  ISETP.NE.U32.AND P0, PT, R17, RZ, PT ;  /* 0x000000ff1100720c */ /* 0x000fe20003f05070 */
[----:B------:R-:W-:-:S03]  /*0470*/  IMAD.HI.U32 R22, R4, R20, RZ ;  /* 0x0000001404167227 */ /* 0x000fc600078e00ff */
[----:B------:R-:W0:Y:S01]  /*0480*/  F2I.FTZ.U32.TRUNC.NTZ R11, R11 ;  /* 0x0000000b000b7305 */ /* 0x000e22000021f000 */
[----:B------:R-:W-:Y:S02]  /*0490*/  IMAD.MOV R24, RZ, RZ, -R22 ;  /* 0x000000ffff187224 */ /* 0x000fe400078e0a16 */
[----:B------:R-:W-:Y:S02]  /*04a0*/  @P3 IADD3 R10, R10, 0x1, RZ ;  /* 0x000000010a0a3810 */ /* 0x000fe40007ffe0ff */
[----:B------:R-:W-:Y:S02]  /*04b0*/  IMAD R24, R17, R24, R20 ;  /* 0x0000001811187224 */ /* 0x000fe400078e0214 */
[----:B------:R-:W-:Y:S01]  /*04c0*/  SEL R8, R5, R10, !P1 ;  /* 0x0000000a05087207 */ /* 0x000fe20004800000 */
[----:B------:R-:W-:Y:S02]  /*04d0*/  IMAD.MOV.U32 R10, RZ, RZ, RZ ;  /* 0x000000ffff0a7224 */ /* 0x000fe400078e00ff */
[----:B------:R-:W-:-:S02]  /*04e0*/  ISETP.GE.U32.AND P2, PT, R24, R17, PT ;  /* 0x000000111800720c */ /* 0x000fc40003f46070 */
[----:B------:R-:W-:-:S04]  /*04f0*/  IMAD.HI.U32 R18, R4, R8, RZ ;  /* 0x0000000804127227 */ /* 0x000fc800078e00ff */
[----:B0-----:R-:W-:-:S04]  /*0500*/  IMAD R9, R9, R11, RZ ;  /* 0x0000000b09097224 */ /* 0x001fc800078e02ff */
[----:B------:R-:W-:Y:S01]  /*0510*/  IMAD.HI.U32 R10, R11, R9, R10 ;  /* 0x000000090b0a7227 */ /* 0x000fe200078e000a */
[----:B------:R-:W-:Y:S02]  /*0520*/  IADD3 R9, R19, 0x3, RZ ;  /* 0x0000000313097810 */ /* 0x000fe40007ffe0ff */
[----:B------:R-:W-:Y:S02]  /*0530*/  @P2 IADD3 R24, -R17, R24, RZ ;  /* 0x0000001811182210 */ /* 0x000fe40007ffe1ff */
[----:B------:R-:W-:Y:S02]  /*0540*/  @P2 IADD3 R22, R22, 0x1, RZ ;  /* 0x0000000116162810 */ /* 0x000fe40007ffe0ff */
[----:B------:R-:W-:Y:S01]  /*0550*/  ISETP.GE.U32.AND P3, PT, R24, R17, PT ;  /* 0x000000111800720c */ /* 0x000fe20003f66070 */
[----:B------:R-:W-:-:S04]  /*0560*/  IMAD.MOV R24, RZ, RZ, -R18 ;  /* 0x000000ffff187224 */ /* 0x000fc800078e0a12 */
[----:B------:R-:W-:-:S05]  /*0570*/  IMAD R24, R17, R24, R8 ;  /* 0x0000001811187224 */ /* 0x000fca00078e0208 */
[----:B------:R-:W-:-:S03]  /*0580*/  ISETP.GE.U32.AND P2, PT, R24, R17, PT ;  /* 0x000000111800720c */ /* 0x000fc60003f46070 */
[----:B------:R-:W-:-:S04]  /*0590*/  @P3 IADD3 R22, R22, 0x1, RZ ;  /* 0x0000000116163810 */ /* 0x000fc80007ffe0ff */
[----:B------:R-:W-:Y:S01]  /*05a0*/  SEL R23, R29, R22, !P0 ;  /* 0x000000161d177207 */ /* 0x000fe20004000000 */
[----:B------:R-:W-:-:S04]  /*05b0*/  IMAD.MOV R22, RZ, RZ, -R20 ;  /* 0x000000ffff167224 */ /* 0x000fc800078e0a14 */
[----:B------:R-:W-:Y:S01]  /*05c0*/  IMAD R7, R16, R22, R7 ;  /* 0x0000001610077224 */ /* 0x000fe200078e0207 */
[----:B------:R-:W-:Y:S01]  /*05d0*/  @P2 IADD3 R18, R18, 0x1, RZ ;  /* 0x0000000112122810 */ /* 0x000fe20007ffe0ff */
[----:B------:R-:W-:-:S04]  /*05e0*/  IMAD.HI.U32 R22, R6, R9, RZ ;  /* 0x0000000906167227 */ /* 0x000fc800078e00ff */
[----:B------:R-:W-:Y:S01]  /*05f0*/  @P2 IMAD.IADD R24, R24, 0x1, -R17 ;  /* 0x0000000118182824 */ /* 0x000fe200078e0a11 */
[----:B------:R-:W-:Y:S01]  /*0600*/  IADD3 R27, -R22, RZ, RZ ;  /* 0x000000ff161b7210 */ /* 0x000fe20007ffe1ff */
[----:B------:R-:W-:Y:S02]  /*0610*/  IMAD R7, R7, c[0x0][0xec4], RZ ;  /* 0x0003b10007077a24 */ /* 0x000fe400078e02ff */
[----:B------:R-:W-:Y:S01]  /*0620*/  IMAD.HI.U32 R11, R10, R23, RZ ;  /* 0x000000170a0b7227 */ /* 0x000fe200078e00ff */
[----:B------:R-:W-:-:S03]  /*0630*/  ISETP.GE.U32.AND P5, PT, R24, R17, PT ;  /* 0x000000111800720c */ /* 0x000fc60003fa6070 */
[----:B------:R-:W-:Y:S01]  /*0640*/  IMAD R27, R16, R27, R9 ;  /* 0x0000001b101b7224 */ /* 0x000fe200078e0209 */
[----:B------:R-:W-:Y:S01]  /*0650*/  IADD3 R25, -R11, RZ, RZ ;  /* 0x000000ff0b197210 */ /* 0x000fe20007ffe1ff */
[----:B------:R-:W-:-:S03]  /*0660*/  IMAD.MOV R24, RZ, RZ, -R23 ;  /* 0x000000ffff187224 */ /* 0x000fc600078e0a17 */
[----:B------:R-:W-:Y:S01]  /*0670*/  ISETP.GE.U32.AND P6, PT, R27, R16, PT ;  /* 0x000000101b00720c */ /* 0x000fe20003fc6070 */
[----:B------:R-:W-:Y:S02]  /*0680*/  IMAD R20, R17, R24, R20 ;  /* 0x0000001811147224 */ /* 0x000fe400078e0214 */
[----:B------:R-:W-:Y:S02]  /*0690*/  IMAD.MOV R24, RZ, RZ, -R8 ;  /* 0x000000ffff187224 */ /* 0x000fe400078e0a08 */
[----:B------:R-:W-:Y:S01]  /*06a0*/  @P5 IADD3 R18, R18, 0x1, RZ ;  /* 0x0000000112125810 */ /* 0x000fe20007ffe0ff */
[----:B------:R-:W-:Y:S02]  /*06b0*/  IMAD R20, R20, c[0x0][0xec0], R7 ;  /* 0x0003b00014147a24 */ /* 0x000fe400078e0207 */
[----:B------:R-:W-:Y:S01]  /*06c0*/  IMAD R25, R12, R25, R23 ;  /* 0x000000190c197224 */ /* 0x000fe200078e0217 */
[----:B------:R-:W-:Y:S01]  /*06d0*/  SEL R7, R29, R18, !P0 ;  /* 0x000000121d077207 */ /* 0x000fe20004000000 */
[----:B------:R-:W-:-:S03]  /*06e0*/  IMAD R18, R16, R24, R21 ;  /* 0x0000001810127224 */ /* 0x000fc600078e0215 */
[----:B------:R-:W-:Y:S01]  /*06f0*/  @P6 IADD3 R27, -R16, R27, RZ ;  /* 0x0000001b101b6210 */ /* 0x000fe20007ffe1ff */
[----:B------:R-:W-:Y:S01]  /*0700*/  IMAD.MOV R24, RZ, RZ, -R7 ;  /* 0x000000ffff187224 */ /* 0x000fe200078e0a07 */
[----:B------:R-:W-:Y:S01]  /*0710*/  @P6 IADD3 R22, R22, 0x1, RZ ;  /* 0x0000000116166810 */ /* 0x000fe20007ffe0ff */
[----:B------:R-:W-:Y:S01]  /*0720*/  IMAD.HI.U32 R21, R10, R7, RZ ;  /* 0x000000070a157227 */ /* 0x000fe200078e00ff */
[----:B------:R-:W-:Y:S02]  /*0730*/  ISETP.GE.U32.AND P5, PT, R27, R16, PT ;  /* 0x000000101b00720c */ /* 0x000fe40003fa6070 */
[----:B------:R-:W-:Y:S01]  /*0740*/  ISETP.GE.U32.AND P3, PT, R25, R12, PT ;  /* 0x0000000c1900720c */ /* 0x000fe20003f66070 */
[----:B------:R-:W-:Y:S02]  /*0750*/  IMAD R24, R17, R24, R8 ;  /* 0x0000001811187224 */ /* 0x000fe400078e0208 */
[----:B------:R-:W-:Y:S01]  /*0760*/  IMAD R8, R18, c[0x0][0xec4], RZ ;  /* 0x0003b10012087a24 */ /* 0x000fe200078e02ff */
[----:B------:R-:W-:-:S03]  /*0770*/  LOP3.LUT R18, RZ, R12, RZ, 0x33, !PT ;  /* 0x0000000cff127212 */ /* 0x000fc600078e33ff */
[----:B------:R-:W-:-:S04]  /*0780*/  IMAD R8, R24, c[0x0][0xec0], R8 ;  /* 0x0003b00018087a24 */ /* 0x000fc800078e0208 */
[----:B------:R-:W-:Y:S02]  /*0790*/  @P5 IADD3 R22, R22, 0x1, RZ ;  /* 0x0000000116165810 */ /* 0x000fe40007ffe0ff */
[----:B------:R-:W-:Y:S01]  /*07a0*/  @P3 IMAD.IADD R25, R25, 0x1, -R12 ;  /* 0x0000000119193824 */ /* 0x000fe200078e0a0c */
[----:B------:R-:W-:Y:S02]  /*07b0*/  @P3 IADD3 R11, R11, 0x1, RZ ;  /* 0x000000010b0b3810 */ /* 0x000fe40007ffe0ff */
[----:B------:R-:W-:Y:S02]  /*07c0*/  SEL R22, R5, R22, !P1 ;  /* 0x0000001605167207 */ /* 0x000fe40004800000 */
[----:B------:R-:W-:Y:S01]  /*07d0*/  ISETP.GE.U32.AND P4, PT, R25, R12, PT ;  /* 0x0000000c1900720c */ /* 0x000fe20003f86070 */
[----:B------:R-:W-:Y:S01]  /*07e0*/  IMAD.MOV R25, RZ, RZ, -R21 ;  /* 0x000000ffff197224 */ /* 0x000fe200078e0a15 */
[----:B------:R-:W-:Y:S01]  /*07f0*/  ISETP.NE.U32.AND P3, PT, R12, RZ, PT ;  /* 0x000000ff0c00720c */ /* 0x000fe20003f65070 */
[----:B------:R-:W-:-:S04]  /*0800*/  IMAD.HI.U32 R24, R4, R22, RZ ;  /* 0x0000001604187227 */ /* 0x000fc800078e00ff */
[----:B------:R-:W-:Y:S01]  /*0810*/  IMAD R25, R12, R25, R7 ;  /* 0x000000190c197224 */ /* 0x000fe200078e0207 */
[----:B------:R-:W-:-:S04]  /*0820*/  IADD3 R26, -R24, RZ, RZ ;  /* 0x000000ff181a7210 */ /* 0x000fc80007ffe1ff */
[----:B------:R-:W-:Y:S01]  /*0830*/  ISETP.GE.U32.AND P2, PT, R25, R12, PT ;  /* 0x0000000c1900720c */ /* 0x000fe20003f46070 */
[----:B------:R-:W-:Y:S01]  /*0840*/  IMAD R26, R17, R26, R22 ;  /* 0x0000001a111a7224 */ /* 0x000fe200078e0216 */
[----:B------:R-:W-:-:S04]  /*0850*/  @P4 IADD3 R11, R11, 0x1, RZ ;  /* 0x000000010b0b4810 */ /* 0x000fc80007ffe0ff */
[----:B------:R-:W-:Y:S02]  /*0860*/  ISETP.GE.U32.AND P5, PT, R26, R17, PT ;  /* 0x000000111a00720c */ /* 0x000fe40003fa6070 */
[----:B------:R-:W-:-:S05]  /*0870*/  SEL R11, R18, R11, !P3 ;  /* 0x0000000b120b7207 */ /* 0x000fca0005800000 */
[----:B------:R-:W-:Y:S01]  /*0880*/  @P2 IMAD.IADD R25, R25, 0x1, -R12 ;  /* 0x0000000119192824 */ /* 0x000fe200078e0a0c */
[----:B------:R-:W-:-:S04]  /*0890*/  @P2 IADD3 R21, R21, 0x1, RZ ;  /* 0x0000000115152810 */ /* 0x000fc80007ffe0ff */
[----:B------:R-:W-:Y:S01]  /*08a0*/  ISETP.GE.U32.AND P4, PT, R25, R12, PT ;  /* 0x0000000c1900720c */ /* 0x000fe20003f86070 */
[----:B------:R-:W-:Y:S01]  /*08b0*/  @P5 IMAD.IADD R26, R26, 0x1, -R17 ;  /* 0x000000011a1a5824 */ /* 0x000fe200078e0a11 */
[----:B------:R-:W-:Y:S01]  /*08c0*/  @P5 IADD3 R24, R24, 0x1, RZ ;  /* 0x0000000118185810 */ /* 0x000fe20007ffe0ff */
[----:B------:R-:W-:-:S03]  /*08d0*/  IMAD.MOV R25, RZ, RZ, -R11 ;  /* 0x000000ffff197224 */ /* 0x000fc600078e0a0b */
[----:B------:R-:W-:Y:S01]  /*08e0*/  ISETP.GE.U32.AND P6, PT, R26, R17, PT ;  /* 0x000000111a00720c */ /* 0x000fe20003fc6070 */
[----:B------:R-:W-:Y:S02]  /*08f0*/  IMAD R25, R12, R25, R23 ;  /* 0x000000190c197224 */ /* 0x000fe400078e0217 */
[----:B------:R-:W-:Y:S02]  /*0900*/  IMAD.MOV R26, RZ, RZ, -R22 ;  /* 0x000000ffff1a7224 */ /* 0x000fe400078e0a16 */
[----:B------:R-:W-:Y:S02]  /*0910*/  IMAD R20, R25, c[0x0][0xebc], R20 ;  /* 0x0003af0019147a24 */ /* 0x000fe400078e0214 */
[----:B------:R-:W-:Y:S01]  /*0920*/  IMAD R9, R16, R26, R9 ;  /* 0x0000001a10097224 */ /* 0x000fe200078e0209 */
[----:B------:R-:W-:Y:S01]  /*0930*/  @P4 IADD3 R21, R21, 0x1, RZ ;  /* 0x0000000115154810 */ /* 0x000fe20007ffe0ff */
[----:B------:R-:W-:-:S04]  /*0940*/  IMAD R11, R11, c[0x0][0xeb8], R20 ;  /* 0x0003ae000b0b7a24 */ /* 0x000fc800078e0214 */
[----:B------:R-:W-:-:S04]  /*0950*/  @P6 IADD3 R24, R24, 0x1, RZ ;  /* 0x0000000118186810 */ /* 0x000fc80007ffe0ff */
[----:B------:R-:W-:Y:S01]  /*0960*/  SEL R23, R29, R24, !P0 ;  /* 0x000000181d177207 */ /* 0x000fe20004000000 */
[----:B------:R-:W-:-:S04]  /*0970*/  IMAD R24, R9, c[0x0][0xec4], RZ ;  /* 0x0003b10009187a24 */ /* 0x000fc800078e02ff */
[----:B------:R-:W-:Y:S02]  /*0980*/  IMAD.MOV R27, RZ, RZ, -R23 ;  /* 0x000000ffff1b7224 */ /* 0x000fe400078e0a17 */
[----:B------:R-:W-:-:S04]  /*0990*/  IMAD.HI.U32 R9, R10, R23, RZ ;  /* 0x000000170a097227 */ /* 0x000fc800078e00ff */
[----:B------:R-:W-:Y:S01]  /*09a0*/  IMAD R27, R17, R27, R22 ;  /* 0x0000001b111b7224 */ /* 0x000fe200078e0216 */
[----:B------:R-:W-:-:S03]  /*09b0*/  SEL R22, R18, R21, !P3 ;  /* 0x0000001512167207 */ /* 0x000fc60005800000 */
[----:B------:R-:W-:Y:S01]  /*09c0*/  IMAD R24, R27, c[0x0][0xec0], R24 ;  /* 0x0003b0001b187a24 */ /* 0x000fe200078e0218 */
[----:B------:R-:W-:Y:S01]  /*09d0*/  IADD3 R27, -R9, RZ, RZ ;  /* 0x000000ff091b7210 */ /* 0x000fe20007ffe1ff */
[----:B------:R-:W-:-:S04]  /*09e0*/  IMAD.MOV R21, RZ, RZ, -R22 ;  /* 0x000000ffff157224 */ /* 0x000fc800078e0a16 */
[C---:B------:R-:W-:Y:S02]  /*09f0*/  IMAD R27, R12.reuse, R27, R23 ;  /* 0x0000001b0c1b7224 */ /* 0x040fe400078e0217 */
[----:B------:R-:W-:-:S03]  /*0a00*/  IMAD R7, R12, R21, R7 ;  /* 0x000000150c077224 */ /* 0x000fc600078e0207 */
[----:B------:R-:W-:Y:S01]  /*0a10*/  ISETP.GE.U32.AND P5, PT, R27, R12, PT ;  /* 0x0000000c1b00720c */ /* 0x000fe20003fa6070 */
[----:B------:R-:W-:-:S04]  /*0a20*/  IMAD R7, R7, c[0x0][0xebc], R8 ;  /* 0x0003af0007077a24 */ /* 0x000fc800078e0208 */
[----:B------:R-:W-:-:S08]  /*0a30*/  IMAD R22, R22, c[0x0][0xeb8], R7 ;  /* 0x0003ae0016167a24 */ /* 0x000fd000078e0207 */
[----:B------:R-:W-:Y:S01]  /*0a40*/  @P5 IMAD.IADD R27, R27, 0x1, -R12 ;  /* 0x000000011b1b5824 */ /* 0x000fe200078e0a0c */
[----:B------:R-:W-:-:S04]  /*0a50*/  @P5 IADD3 R9, R9, 0x1, RZ ;  /* 0x0000000109095810 */ /* 0x000fc80007ffe0ff */
[----:B------:R-:W-:-:S13]  /*0a60*/  ISETP.GE.U32.AND P6, PT, R27, R12, PT ;  /* 0x0000000c1b00720c */ /* 0x000fda0003fc6070 */
[----:B------:R-:W-:-:S04]  /*0a70*/  @P6 IADD3 R9, R9, 0x1, RZ ;  /* 0x0000000109096810 */ /* 0x000fc80007ffe0ff */
[----:B------:R-:W-:Y:S02]  /*0a80*/  SEL R21, R18, R9, !P3 ;  /* 0x0000000912157207 */ /* 0x000fe40005800000 */
[----:B------:R-:W-:-:S03]  /*0a90*/  IADD3 R9, R19, 0x4, RZ ;  /* 0x0000000413097810 */ /* 0x000fc60007ffe0ff */
[----:B------:R-:W-:Y:S02]  /*0aa0*/  IMAD.MOV R25, RZ, RZ, -R21 ;  /* 0x000000ffff197224 */ /* 0x000fe400078e0a15 */
[----:B------:R-:W-:-:S04]  /*0ab0*/  IMAD.HI.U32 R8, R6, R9, RZ ;  /* 0x0000000906087227 */ /* 0x000fc800078e00ff */
[----:B------:R-:W-:Y:S01]  /*0ac0*/  IMAD R23, R12, R25, R23 ;  /* 0x000000190c177224 */ /* 0x000fe200078e0217 */
[----:B------:R-:W-:-:S03]  /*0ad0*/  IADD3 R25, -R8, RZ, RZ ;  /* 0x000000ff08197210 */ /* 0x000fc60007ffe1ff */
[----:B------:R-:W-:Y:S02]  /*0ae0*/  IMAD R24, R23, c[0x0][0xebc], R24 ;  /* 0x0003af0017187a24 */ /* 0x000fe400078e0218 */
[----:B------:R-:W-:Y:S02]  /*0af0*/  IMAD R25, R16, R25, R9 ;  /* 0x0000001910197224 */ /* 0x000fe400078e0209 */
[----:B------:R-:W-:-:S03]  /*0b00*/  IMAD R21, R21, c[0x0][0xeb8], R24 ;  /* 0x0003ae0015157a24 */ /* 0x000fc600078e0218 */
        /* <DEDUP_REMOVED lines=18> */
[----:B------:R-:W-:Y:S02]  /*0c30*/  IMAD R23, R17, R23, R8 ;  /* 0x0000001711177224 */ /* 0x000fe400078e0208 */
[----:B------:R-:W-:Y:S02]  /*0c40*/  IMAD R8, R9, c[0x0][0xec4], RZ ;  /* 0x0003b10009087a24 */ /* 0x000fe400078e02ff */
[----:B------:R-:W-:-:S04]  /*0c50*/  IMAD.HI.U32 R9, R10, R25, RZ ;  /* 0x000000190a097227 */ /* 0x000fc800078e00ff */
[----:B------:R-:W-:Y:S02]  /*0c60*/  IMAD R8, R23, c[0x0][0xec0], R8 ;  /* 0x0003b00017087a24 */ /* 0x000fe400078e0208 */
        /* <DEDUP_REMOVED lines=9> */
[----:B------:R-:W-:Y:S01]  /*0d00*/  IMAD R25, R12, R9, R25 ;  /* 0x000000090c197224 */ /* 0x000fe200078e0219 */
[----:B------:R-:W-:-:S03]  /*0d10*/  IADD3 R9, R19, 0x5, RZ ;  /* 0x0000000513097810 */ /* 0x000fc60007ffe0ff */
[----:B------:R-:W-:Y:S02]  /*0d20*/  IMAD R8, R25, c[0x0][0xebc], R8 ;  /* 0x0003af0019087a24 */ /* 0x000fe400078e0208 */
[----:B------:R-:W-:-:S04]  /*0d30*/  IMAD.HI.U32 R26, R6, R9, RZ ;  /* 0x00000009061a7227 */ /* 0x000fc800078e00ff */
[----:B------:R-:W-:Y:S02]  /*0d40*/  IMAD.MOV R25, RZ, RZ, -R26 ;  /* 0x000000ffff197224 */ /* 0x000fe400078e0a1a */
[----:B------:R-:W-:Y:S02]  /*0d50*/  IMAD R23, R23, c[0x0][0xeb8], R8 ;  /* 0x0003ae0017177a24 */ /* 0x000fe400078e0208 */
        /* <DEDUP_REMOVED lines=19> */
[----:B------:R-:W-:Y:S02]  /*0e90*/  IMAD.MOV R25, RZ, RZ, -R7 ;  /* 0x000000ffff197224 */ /* 0x000fe400078e0a07 */
[----:B------:R-:W-:-:S04]  /*0ea0*/  IMAD.HI.U32 R27, R10, R7, RZ ;  /* 0x000000070a1b7227 */ /* 0x000fc800078e00ff */
[----:B------:R-:W-:-:S04]  /*0eb0*/  IMAD R20, R17, R25, R20 ;  /* 0x0000001911147224 */ /* 0x000fc800078e0214 */
[----:B------:R-:W-:Y:S02]  /*0ec0*/  IMAD R25, R20, c[0x0][0xec0], R9 ;  /* 0x0003b00014197a24 */ /* 0x000fe400078e0209 */
        /* <DEDUP_REMOVED lines=34> */
[----:B------:R-:W-:Y:S02]  /*10f0*/  IMAD.MOV R8, RZ, RZ, -R9 ;  /* 0x000000ffff087224 */ /* 0x000fe400078e0a09 */
[----:B------:R-:W-:-:S04]  /*1100*/  IMAD.HI.U32 R27, R10, R9, RZ ;  /* 0x000000090a1b7227 */ /* 0x000fc800078e00ff */
[----:B------:R-:W-:Y:S02]  /*1110*/  IMAD R24, R17, R8, R24 ;  /* 0x0000000811187224 */ /* 0x000fe400078e0218 */
[----:B------:R-:W-:-:S04]  /*1120*/  IMAD.HI.U32 R8, R6, R19, RZ ;  /* 0x0000001306087227 */ /* 0x000fc800078e00ff */
[----:B------:R-:W-:Y:S01]  /*1130*/  IMAD R24, R24, c[0x0][0xec0], R7 ;  /* 0x0003b00018187a24 */ /* 0x000fe200078e0207 */
        /* <DEDUP_REMOVED lines=10> */
[----:B------:R-:W-:Y:S02]  /*11e0*/  IMAD.MOV R7, RZ, RZ, -R8 ;  /* 0x000000ffff077224 */ /* 0x000fe400078e0a08 */
[----:B------:R-:W-:Y:S02]  /*11f0*/  IMAD R24, R9, c[0x0][0xebc], R24 ;  /* 0x0003af0009187a24 */ /* 0x000fe400078e0218 */
[----:B------:R-:W-:Y:S02]  /*1200*/  IMAD R7, R16, R7, R19 ;  /* 0x0000000710077224 */ /* 0x000fe400078e0213 */
[----:B------:R-:W-:-:S03]  /*1210*/  IMAD R27, R27, c[0x0][0xeb8], R24 ;  /* 0x0003ae001b1b7a24 */ /* 0x000fc600078e0218 */
        /* <DEDUP_REMOVED lines=17> */
[----:B------:R-:W-:-:S04]  /*1330*/  SEL R7, R29, R26, !P0 ;  /* 0x0000001a1d077207 */ /* 0x000fc80004000000 */
[----:B------:R-:W-:-:S05]  /*1340*/  IADD3 R20, -R7, RZ, RZ ;  /* 0x000000ff07147210 */ /* 0x000fca0007ffe1ff */
[----:B------:R-:W-:Y:S02]  /*1350*/  IMAD R8, R17, R20, R8 ;  /* 0x0000001411087224 */ /* 0x000fe400078e0208 */
        /* <DEDUP_REMOVED lines=11> */
[----:B------:R-:W-:Y:S01]  /*1410*/  IMAD R20, R12, R20, R7 ;  /* 0x000000140c147224 */ /* 0x000fe200078e0207 */
[----:B------:R-:W-:-:S03]  /*1420*/  IADD3 R7, R19, 0x7, RZ ;  /* 0x0000000713077810 */ /* 0x000fc60007ffe0ff */
[----:B------:R-:W-:Y:S02]  /*1430*/  IMAD R9, R20, c[0x0][0xebc], R9 ;  /* 0x0003af0014097a24 */ /* 0x000fe400078e0209 */
        /* <DEDUP_REMOVED lines=21> */
[----:B---3--:R-:W-:-:S04]  /*1590*/  IMAD.WIDE.U32 R4, R19, 0x2, R2 ;  /* 0x0000000213047825 */ /* 0x008fc800078e0002 */
[----:B------:R-:W-:Y:S02]  /*15a0*/  IMAD R7, R7, c[0x0][0xec4], RZ ;  /* 0x0003b10007077a24 */ /* 0x000fe400078e02ff */
[----:B------:R-:W-:-:S04]  /*15b0*/  IMAD R20, R17, R20, R6 ;  /* 0x0000001411147224 */ /* 0x000fc800078e0206 */
[----:B------:R-:W-:Y:S02]  /*15c0*/  IMAD R20, R20, c[0x0][0xec0], R7 ;  /* 0x0003b00014147a24 */ /* 0x000fe400078e0207 */
[----:B------:R-:W3:Y:S01]  /*15d0*/  LDG.E.128 R4, [R4.64] ;  /* 0x0000000404047981 */ /* 0x000ee2000c1e1d00 */
[----:B------:R-:W-:Y:S01]  /*15e0*/  IMAD R9, R8, c[0x0][0xeb8], R9 ;  /* 0x0003ae0008097a24 */ /* 0x000fe200078e0209 */
[----:B------:R-:W-:Y:S01]  /*15f0*/  LEA R19, R15, R19, 0x3 ;  /* 0x000000130f137211 */ /* 0x000fe200078e18ff */
[----:B------:R-:W-:Y:S02]  /*1600*/  IMAD.MOV.U32 R24, RZ, RZ, 0x2 ;  /* 0x00000002ff187424 */ /* 0x000fe400078e00ff */
[C---:B--2---:R-:W-:Y:S02]  /*1610*/  IMAD R9, R14.reuse, c[0x0][0xecc], R9 ;  /* 0x0003b3000e097a24 */ /* 0x044fe400078e0209 */
[C---:B------:R-:W-:Y:S02]  /*1620*/  IMAD R11, R14.reuse, c[0x0][0xecc], R11 ;  /* 0x0003b3000e0b7a24 */ /* 0x040fe400078e020b */
[----:B------:R-:W-:Y:S01]  /*1630*/  IMAD R27, R14, c[0x0][0xecc], R27 ;  /* 0x0003b3000e1b7a24 */ /* 0x000fe200078e021b */
[----:B---3--:R-:W-:-:S02]  /*1640*/  LOP3.LUT R8, R4, 0xffff, RZ, 0xc0, !PT ;  /* 0x0000ffff04087812 */ /* 0x008fc400078ec0ff */
[----:B------:R-:W-:Y:S02]  /*1650*/  PRMT R26, R4, 0x7732, RZ ;  /* 0x00007732041a7816 */ /* 0x000fe400000000ff */
[----:B------:R-:W-:Y:S02]  /*1660*/  SHF.R.U32.HI R8, RZ, 0x8, R8 ;  /* 0x00000008ff087819 */ /* 0x000fe40000011608 */
[----:B------:R-:W-:Y:S02]  /*1670*/  SHF.R.U32.HI R26, RZ, 0x8, R26 ;  /* 0x00000008ff1a7819 */ /* 0x000fe4000001161a */
[--C-:B------:R-:W-:Y:S01]  /*1680*/  PRMT R28, R8, 0x7604, R4.reuse ;  /* 0x00007604081c7816 */ /* 0x100fe20000000004 */
[----:B------:R-:W-:Y:S01]  /*1690*/  IMAD.WIDE.U32 R8, R9, R24, c[0x0][0x160] ;  /* 0x0000580009087625 */ /* 0x000fe200078e0018 */
[----:B------:R-:W-:-:S04]  /*16a0*/  PRMT R4, R4, 0x7632, R4 ;  /* 0x0000763204047816 */ /* 0x000fc80000000004 */
[----:B------:R-:W-:Y:S01]  /*16b0*/  PRMT R26, R26, 0x7604, R4 ;  /* 0x000076041a1a7816 */ /* 0x000fe20000000004 */
[----:B------:R-:W-:Y:S01]  /*16c0*/  IMAD.HI.U32 R4, R10, R29, RZ ;  /* 0x0000001d0a047227 */ /* 0x000fe200078e00ff */
[----:B------:R0:W-:Y:S03]  /*16d0*/  STG.E.U16 [R8.64], R28 ;  /* 0x0000001c08007986 */ /* 0x0001e6000c101504 */
[----:B------:R-:W-:-:S05]  /*16e0*/  IMAD.WIDE.U32 R10, R11, R24, c[0x0][0x160] ;  /* 0x000058000b0a7625 */ /* 0x000fca00078e0018 */
[----:B------:R1:W-:Y:S01]  /*16f0*/  STG.E.U16 [R10.64], R26 ;  /* 0x0000001a0a007986 */ /* 0x0003e2000c101504 */
[----:B0-----:R-:W-:Y:S01]  /*1700*/  IMAD.MOV R9, RZ, RZ, -R4 ;  /* 0x000000ffff097224 */ /* 0x001fe200078e0a04 */
[----:B------:R-:W-:-:S03]  /*1710*/  LOP3.LUT R8, R5, 0xffff, RZ, 0xc0, !PT ;  /* 0x0000ffff05087812 */ /* 0x000fc600078ec0ff */
[----:B------:R-:W-:Y:S01]  /*1720*/  IMAD R9, R12, R9, R29 ;  /* 0x000000090c097224 */ /* 0x000fe200078e021d */
[----:B------:R-:W-:-:S04]  /*1730*/  SHF.R.U32.HI R8, RZ, 0x8, R8 ;  /* 0x00000008ff087819 */ /* 0x000fc80000011608 */
[----:B------:R-:W-:Y:S02]  /*1740*/  ISETP.GE.U32.AND P0, PT, R9, R12, PT ;  /* 0x0000000c0900720c */ /* 0x000fe40003f06070 */
[----:B------:R-:W-:-:S11]  /*1750*/  PRMT R28, R8, 0x7604, R5 ;  /* 0x00007604081c7816 */ /* 0x000fd60000000005 */
[----:B------:R-:W-:Y:S02]  /*1760*/  @P0 IADD3 R9, -R12, R9, RZ ;  /* 0x000000090c090210 */ /* 0x000fe40007ffe1ff */
[----:B------:R-:W-:Y:S02]  /*1770*/  @P0 IADD3 R4, R4, 0x1, RZ ;  /* 0x0000000104040810 */ /* 0x000fe40007ffe0ff */
[----:B------:R-:W-:Y:S01]  /*1780*/  ISETP.GE.U32.AND P1, PT, R9, R12, PT ;  /* 0x0000000c0900720c */ /* 0x000fe20003f26070 */
[--C-:B------:R-:W-:Y:S01]  /*1790*/  IMAD R9, R14, c[0x0][0xecc], R22.reuse ;  /* 0x0003b3000e097a24 */ /* 0x100fe200078e0216 */
[----:B------:R-:W-:-:S03]  /*17a0*/  PRMT R22, R5, 0x7632, R22 ;  /* 0x0000763205167816 */ /* 0x000fc60000000016 */
[----:B------:R-:W-:-:S05]  /*17b0*/  IMAD.WIDE.U32 R8, R9, R24, c[0x0][0x160] ;  /* 0x0000580009087625 */ /* 0x000fca00078e0018 */
[----:B------:R0:W-:Y:S03]  /*17c0*/  STG.E.U16 [R8.64], R28 ;  /* 0x0000001c08007986 */ /* 0x0001e6000c101504 */
[----:B------:R-:W-:-:S04]  /*17d0*/  @P1 IADD3 R4, R4, 0x1, RZ ;  /* 0x0000000104041810 */ /* 0x000fc80007ffe0ff */
[----:B-1----:R-:W-:Y:S02]  /*17e0*/  SEL R10, R18, R4, !P3 ;  /* 0x00000004120a7207 */ /* 0x002fe40005800000 */
[----:B------:R-:W-:Y:S02]  /*17f0*/  PRMT R4, R5, 0x7732, RZ ;  /* 0x0000773205047816 */ /* 0x000fe400000000ff */
[----:B------:R-:W-:Y:S01]  /*1800*/  LOP3.LUT R18, R7, 0xffff, RZ, 0xc0, !PT ;  /* 0x0000ffff07127812 */ /* 0x000fe200078ec0ff */
[----:B------:R-:W-:Y:S01]  /*1810*/  IMAD.MOV R11, RZ, RZ, -R10 ;  /* 0x000000ffff0b7224 */ /* 0x000fe200078e0a0a */
[----:B------:R-:W-:Y:S02]  /*1820*/  SHF.R.U32.HI R5, RZ, 0x8, R4 ;  /* 0x00000008ff057819 */ /* 0x000fe40000011604 */
[----:B------:R-:W-:Y:S01]  /*1830*/  PRMT R4, R6, 0x7732, RZ ;  /* 0x0000773206047816 */ /* 0x000fe200000000ff */
[----:B------:R-:W-:Y:S01]  /*1840*/  IMAD R11, R12, R11, R29 ;  /* 0x0000000b0c0b7224 */ /* 0x000fe200078e021d */
[----:B------:R-:W-:-:S02]  /*1850*/  PRMT R22, R5, 0x7604, R22 ;  /* 0x0000760405167816 */ /* 0x000fc40000000016 */
[----:B------:R-:W-:Y:S01]  /*1860*/  PRMT R5, R7, 0x7732, RZ ;  /* 0x0000773207057816 */ /* 0x000fe200000000ff */
[----:B0-----:R-:W-:Y:S01]  /*1870*/  IMAD.MOV.U32 R9, RZ, RZ, R4 ;  /* 0x000000ffff097224 */ /* 0x001fe200078e0004 */
[----:B------:R-:W-:Y:S01]  /*1880*/  LOP3.LUT R29, R6, 0xffff, RZ, 0xc0, !PT ;  /* 0x0000ffff061d7812 */ /* 0x000fe200078ec0ff */
[----:B------:R-:W-:Y:S01]  /*1890*/  IMAD R11, R11, c[0x0][0xebc], R20 ;  /* 0x0003af000b0b7a24 */ /* 0x000fe200078e0214 */
[----:B------:R-:W-:Y:S01]  /*18a0*/  SHF.R.U32.HI R18, RZ, 0x8, R18 ;  /* 0x00000008ff127819 */ /* 0x000fe20000011612 */
[----:B------:R-:W-:Y:S01]  /*18b0*/  IMAD.MOV.U32 R4, RZ, RZ, R5 ;  /* 0x000000ffff047224 */ /* 0x000fe200078e0005 */
[----:B------:R-:W-:Y:S01]  /*18c0*/  SHF.R.U32.HI R29, RZ, 0x8, R29 ;  /* 0x00000008ff1d7819 */ /* 0x000fe2000001161d */
[----:B------:R-:W-:Y:S01]  /*18d0*/  IMAD R5, R14, c[0x0][0xecc], R21 ;  /* 0x0003b3000e057a24 */ /* 0x000fe200078e0215 */
[----:B------:R-:W-:Y:S01]  /*18e0*/  PRMT R18, R18, 0x7604, R7 ;  /* 0x0000760412127816 */ /* 0x000fe20000000007 */
[----:B------:R-:W-:Y:S01]  /*18f0*/  IMAD R11, R10, c[0x0][0xeb8], R11 ;  /* 0x0003ae000a0b7a24 */ /* 0x000fe200078e020b */
[----:B------:R-:W-:-:S02]  /*1900*/  PRMT R20, R7, 0x7632, R20 ;  /* 0x0000763207147816 */ /* 0x000fc40000000014 */
[----:B------:R-:W-:Y:S02]  /*1910*/  PRMT R29, R29, 0x7604, R6 ;  /* 0x000076041d1d7816 */ /* 0x000fe40000000006 */
[----:B------:R-:W-:Y:S01]  /*1920*/  SHF.R.U32.HI R7, RZ, 0x8, R4 ;  /* 0x00000008ff077819 */ /* 0x000fe20000011604 */
[----:B------:R-:W-:Y:S01]  /*1930*/  IMAD.WIDE.U32 R4, R5, R24, c[0x0][0x160] ;  /* 0x0000580005047625 */ /* 0x000fe200078e0018 */
[----:B------:R-:W-:Y:S02]  /*1940*/  PRMT R6, R6, 0x7632, R6 ;  /* 0x0000763206067816 */ /* 0x000fe40000000006 */
[----:B------:R-:W-:Y:S02]  /*1950*/  SHF.R.U32.HI R9, RZ, 0x8, R9 ;  /* 0x00000008ff097819 */ /* 0x000fe40000011609 */
[----:B------:R-:W-:Y:S01]  /*1960*/  PRMT R20, R7, 0x7604, R20 ;  /* 0x0000760407147816 */ /* 0x000fe20000000014 */
[C---:B------:R-:W-:Y:S01]  /*1970*/  IMAD R7, R14.reuse, c[0x0][0xecc], R23 ;  /* 0x0003b3000e077a24 */ /* 0x040fe200078e0217 */
[----:B------:R-:W-:Y:S01]  /*1980*/  PRMT R21, R9, 0x7604, R6 ;  /* 0x0000760409157816 */ /* 0x000fe20000000006 */
[C---:B------:R-:W-:Y:S01]  /*1990*/  IMAD R9, R14.reuse, c[0x0][0xecc], R25 ;  /* 0x0003b3000e097a24 */ /* 0x040fe200078e0219 */
[----:B------:R0:W-:Y:S01]  /*19a0*/  STG.E.U16 [R4.64], R22 ;  /* 0x0000001604007986 */ /* 0x0001e2000c101504 */
[----:B------:R-:W-:-:S02]  /*19b0*/  IMAD R25, R14, c[0x0][0xecc], R11 ;  /* 0x0003b3000e197a24 */ /* 0x000fc400078e020b */
[----:B------:R-:W-:-:S04]  /*19c0*/  IMAD.WIDE.U32 R6, R7, R24, c[0x0][0x160] ;  /* 0x0000580007067625 */ /* 0x000fc800078e0018 */
[-C--:B------:R-:W-:Y:S01]  /*19d0*/  IMAD.WIDE.U32 R8, R9, R24.reuse, c[0x0][0x160] ;  /* 0x0000580009087625 */ /* 0x080fe200078e0018 */
[----:B------:R1:W-:Y:S03]  /*19e0*/  STG.E.U16 [R6.64], R29 ;  /* 0x0000001d06007986 */ /* 0x0003e6000c101504 */
[-C--:B------:R-:W-:Y:S01]  /*19f0*/  IMAD.WIDE.U32 R10, R27, R24.reuse, c[0x0][0x160] ;  /* 0x000058001b0a7625 */ /* 0x080fe200078e0018 */
[----:B------:R1:W-:Y:S01]  /*1a00*/  STG.E.U16 [R8.64], R21 ;  /* 0x0000001508007986 */ /* 0x0003e2000c101504 */
[----:B0-----:R-:W-:Y:S02]  /*1a10*/  IADD3 R5, R19, 0x8, RZ ;  /* 0x0000000813057810 */ /* 0x001fe40007ffe0ff */
[----:B------:R-:W-:Y:S01]  /*1a20*/  IMAD.WIDE.U32 R24, R25, R24, c[0x0][0x160] ;  /* 0x0000580019187625 */ /* 0x000fe200078e0018 */
[----:B------:R1:W-:Y:S01]  /*1a30*/  STG.E.U16 [R10.64], R18 ;  /* 0x000000120a007986 */ /* 0x0003e2000c101504 */
[----:B------:R-:W-:-:S03]  /*1a40*/  ISETP.GT.U32.AND P0, PT, R5, R0, PT ;  /* 0x000000000500720c */ /* 0x000fc60003f04070 */
[----:B------:R1:W-:Y:S10]  /*1a50*/  STG.E.U16 [R24.64], R20 ;  /* 0x0000001418007986 */ /* 0x0003f4000c101504 */
[----:B------:R-:W-:Y:S01]  /*1a60*/  @P0 CALL.REL.NOINC `(.L_x_304) ;  /* 0x0000001000000944 */ /* 0x000fe20003c00000 */
[----:B------:R-:W-:Y:S05]  /*1a70*/  BRA `(.L_x_305) ;  /* 0xffffe75000007947 */ /* 0x000fea000383ffff */
.L_x_304:
[----:B0-----:R-:W-:Y:S05]  /*1a80*/  BSYNC B0 ;  /* 0x0000000000007941 */ /* 0x001fea0003800000 */
.L_x_303:
[----:B------:R-:W-:-:S13]  /*1a90*/  ISETP.GT.U32.AND P0, PT, R0, R19, PT ;  /* 0x000000130000720c */ /* 0x000fda0003f04070 */
[----:B------:R-:W-:Y:S05]  /*1aa0*/  @!P0 EXIT ;  /* 0x000000000000894d */ /* 0x000fea0003800000 */
[--C-:B-1----:R-:W-:Y:S01]  /*1ab0*/  IMAD.IADD R18, R0, 0x1, -R19.reuse ;  /* 0x0000000100127824 */ /* 0x102fe200078e0a13 */
[----:B------:R-:W-:Y:S01]  /*1ac0*/  BSSY B0, `(.L_x_306) ;  /* 0x000005a000007945 */ /* 0x000fe20003800000 */
[----:B------:R-:W-:-:S03]  /*1ad0*/  IMAD.MOV.U32 R5, RZ, RZ, R19 ;  /* 0x000000ffff057224 */ /* 0x000fc600078e0013 */
[----:B------:R-:W-:-:S13]  /*1ae0*/  LOP3.LUT P0, R18, R18, 0x3, RZ, 0xc0, !PT ;  /* 0x0000000312127812 */ /* 0x000fda000780c0ff */
[----:B------:R-:W-:Y:S05]  /*1af0*/  @!P0 BRA `(.L_x_307) ;  /* 0x0000056000008947 */ /* 0x000fea0003800000 */
[----:B------:R-:W-:-:S05]  /*1b00*/  IMAD.MOV.U32 R6, RZ, RZ, c[0x0][0xec8] ;  /* 0x0003b200ff067624 */ /* 0x000fca00078e00ff */
[----:B------:R-:W-:-:S04]  /*1b10*/  ISETP.NE.AND P0, PT, R6, 0x3, PT ;  /* 0x000000030600780c */ /* 0x000fc80003f05270 */
[C---:B------:R-:W-:Y:S02]  /*1b20*/  SEL R4, R13.reuse, c[0x0][0xeb4], !P0 ;  /* 0x0003ad000d047a07 */ /* 0x040fe40004000000 */
        /* <DEDUP_REMOVED lines=24> */
[----:B-1----:R-:W-:Y:S01]  /*1cb0*/  MOV R16, RZ ;  /* 0x000000ff00107202 */ /* 0x002fe20000000f00 */
[----:B------:R-:W-:-:S04]  /*1cc0*/  IMAD.HI.U32 R10, R11, R5, R10 ;  /* 0x000000050b0a7227 */ /* 0x000fc800078e000a */
        /* <DEDUP_REMOVED lines=8> */
[----:B------:R-:W-:-:S04]  /*1d50*/  IMAD.MOV.U32 R5, RZ, RZ, R19 ;  /* 0x000000ffff057224 */ /* 0x000fc800078e0013 */
.L_x_308:
        /* <DEDUP_REMOVED lines=36> */
[----:B------:R-:W-:-:S04]  /*1fa0*/  IMAD R22, R8, R24, R21 ;  /* 0x0000001808167224 */ /* 0x000fc800078e0215 */
[----:B------:R-:W-:Y:S02]  /*1fb0*/  IMAD.MOV R21, RZ, RZ, -R23 ;  /* 0x000000ffff157224 */ /* 0x000fe400078e0a17 */
[----:B------:R-:W-:Y:S02]  /*1fc0*/  IMAD R7, R22, c[0x0][0xec0], R7 ;  /* 0x0003b00016077a24 */ /* 0x000fe400078e0207 */
[----:B------:R-:W-:-:S04]  /*1fd0*/  IMAD R20, R9, R21, R20 ;  /* 0x0000001509147224 */ /* 0x000fc800078e0214 */
[----:B------:R-:W-:-:S04]  /*1fe0*/  IMAD R20, R20, c[0x0][0xebc], R7 ;  /* 0x0003af0014147a24 */ /* 0x000fc800078e0207 */
[----:B------:R-:W-:Y:S01]  /*1ff0*/  IMAD R23, R23, c[0x0][0xeb8], R20 ;  /* 0x0003ae0017177a24 */ /* 0x000fe200078e0214 */
[----:B------:R-:W-:-:S03]  /*2000*/  HFMA2.MMA R20, -RZ, RZ, 0, 1.1920928955078125e-07 ;  /* 0x00000002ff147435 */ /* 0x000fc600000001ff */
[----:B--2---:R-:W-:Y:S01]  /*2010*/  IMAD R7, R14, c[0x0][0xecc], R23 ;  /* 0x0003b3000e077a24 */ /* 0x004fe200078e0217 */
[----:B---3--:R-:W-:-:S06]  /*2020*/  PRMT R21, R6, 0x7710, RZ ;  /* 0x0000771006157816 */ /* 0x008fcc00000000ff */
[----:B------:R-:W-:-:S05]  /*2030*/  IMAD.WIDE.U32 R6, R7, R20, c[0x0][0x160] ;  /* 0x0000580007067625 */ /* 0x000fca00078e0014 */
[----:B------:R0:W-:Y:S01]  /*2040*/  STG.E.U16 [R6.64], R21 ;  /* 0x0000001506007986 */ /* 0x0001e2000c101504 */
[----:B------:R-:W-:Y:S05]  /*2050*/  @P3 BRA `(.L_x_308) ;  /* 0xfffffd0000003947 */ /* 0x000fea000383ffff */
.L_x_307:
[----:B------:R-:W-:Y:S05]  /*2060*/  BSYNC B0 ;  /* 0x0000000000007941 */ /* 0x000fea0003800000 */
.L_x_306:
[----:B0-----:R-:W-:-:S05]  /*2070*/  LOP3.LUT R7, RZ, R19, RZ, 0x33, !PT ;  /* 0x00000013ff077212 */ /* 0x001fca00078e33ff */
[----:B------:R-:W-:-:S05]  /*2080*/  IMAD.IADD R7, R0, 0x1, R7 ;  /* 0x0000000100077824 */ /* 0x000fca00078e0207 */
[----:B------:R-:W-:-:S13]  /*2090*/  ISETP.GE.U32.AND P0, PT, R7, 0x3, PT ;  /* 0x000000030700780c */ /* 0x000fda0003f06070 */
[----:B------:R-:W-:Y:S05]  /*20a0*/  @!P0 EXIT ;  /* 0x000000000000894d */ /* 0x000fea0003800000 */
[----:B------:R-:W-:-:S05]  /*20b0*/  IMAD.MOV.U32 R6, RZ, RZ, c[0x0][0xec8] ;  /* 0x0003b200ff067624 */ /* 0x000fca00078e00ff */
[----:B------:R-:W-:-:S04]  /*20c0*/  ISETP.NE.AND P0, PT, R6, 0x3, PT ;  /* 0x000000030600780c */ /* 0x000fc80003f05270 */
[C---:B------:R-:W-:Y:S02]  /*20d0*/  SEL R4, R13.reuse, c[0x0][0xeb4], !P0 ;  /* 0x0003ad000d047a07 */ /* 0x040fe40004000000 */
[C---:B------:R-:W-:Y:S02]  /*20e0*/  ISETP.NE.AND P0, PT, R6.reuse, 0x2, PT ;  /* 0x000000020600780c */ /* 0x040fe40003f05270 */
[----:B------:R-:W0:Y:S01]  /*20f0*/  I2F.U32.RP R11, R4 ;  /* 0x00000004000b7306 */ /* 0x000e220000209000 */
[----:B------:R-:W-:Y:S01]  /*2100*/  IMAD.MOV R19, RZ, RZ, -R4 ;  /* 0x000000ffff137224 */ /* 0x000fe200078e0a04 */
[----:B------:R-:W-:Y:S02]  /*2110*/  SEL R10, R13, c[0x0][0xeb0], !P0 ;  /* 0x0003ac000d0a7a07 */ /* 0x000fe40004000000 */
[----:B------:R-:W-:Y:S02]  /*2120*/  ISETP.NE.AND P0, PT, R6, 0x1, PT ;  /* 0x000000010600780c */ /* 0x000fe40003f05270 */
[----:B------:R-:W-:-:S02]  /*2130*/  ISETP.NE.U32.AND P1, PT, R10, RZ, PT ;  /* 0x000000ff0a00720c */ /* 0x000fc40003f25070 */
[----:B------:R-:W-:Y:S01]  /*2140*/  SEL R13, R13, c[0x0][0xeac], !P0 ;  /* 0x0003ab000d0d7a07 */ /* 0x000fe20004000000 */
[----:B------:R-:W-:Y:S01]  /*2150*/  I2F.U32.RP R12, R10 ;  /* 0x0000000a000c7306 */ /* 0x000fe20000209000 */
[----:B------:R-:W-:Y:S02]  /*2160*/  ISETP.NE.U32.AND P0, PT, R4, RZ, PT ;  /* 0x000000ff0400720c */ /* 0x000fe40003f05070 */
[----:B------:R-:W-:Y:S01]  /*2170*/  ISETP.NE.U32.AND P2, PT, R13, RZ, PT ;  /* 0x000000ff0d00720c */ /* 0x000fe20003f45070 */
[----:B------:R-:W-:-:S04]  /*2180*/  IMAD.MOV R18, RZ, RZ, -R13 ;  /* 0x000000ffff127224 */ /* 0x000fc800078e0a0d */
[----:B------:R-:W1:Y:S08]  /*2190*/  I2F.U32.RP R15, R13 ;  /* 0x0000000d000f7306 */ /* 0x000e700000209000 */
[----:B0-----:R-:W0:Y:S08]  /*21a0*/  MUFU.RCP R11, R11 ;  /* 0x0000000b000b7308 */ /* 0x001e300000001000 */
[----:B-1----:R-:W1:Y:S08]  /*21b0*/  MUFU.RCP R15, R15 ;  /* 0x0000000f000f7308 */ /* 0x002e700000001000 */
[----:B------:R-:W4:Y:S01]  /*21c0*/  MUFU.RCP R12, R12 ;  /* 0x0000000c000c7308 */ /* 0x000f220000001000 */
[----:B0-----:R-:W-:-:S07]  /*21d0*/  IADD3 R6, R11, 0xffffffe, RZ ;  /* 0x0ffffffe0b067810 */ /* 0x001fce0007ffe0ff */
[----:B------:R0:W5:Y:S01]  /*21e0*/  F2I.FTZ.U32.TRUNC.NTZ R7, R6 ;  /* 0x0000000600077305 */ /* 0x000162000021f000 */
[----:B-1----:R-:W-:Y:S02]  /*21f0*/  IADD3 R16, R15, 0xffffffe, RZ ;  /* 0x0ffffffe0f107810 */ /* 0x002fe40007ffe0ff */
[----:B------:R-:W-:Y:S02]  /*2200*/  IADD3 R15, RZ, -R10, RZ ;  /* 0x8000000aff0f7210 */ /* 0x000fe40007ffe0ff */
[----:B----4-:R-:W-:-:S03]  /*2210*/  IADD3 R8, R12, 0xffffffe, RZ ;  /* 0x0ffffffe0c087810 */ /* 0x010fc60007ffe0ff */
[----:B------:R1:W4:Y:S01]  /*2220*/  F2I.FTZ.U32.TRUNC.NTZ R17, R16 ;  /* 0x0000001000117305 */ /* 0x000322000021f000 */
[----:B0-----:R-:W-:Y:S02]  /*2230*/  IMAD.MOV.U32 R6, RZ, RZ, RZ ;  /* 0x000000ffff067224 */ /* 0x001fe400078e00ff */
[----:B-----5:R-:W-:-:S05]  /*2240*/  IMAD R11, R19, R7, RZ ;  /* 0x00000007130b7224 */ /* 0x020fca00078e02ff */
[----:B------:R0:W5:Y:S01]  /*2250*/  F2I.FTZ.U32.TRUNC.NTZ R9, R8 ;  /* 0x0000000800097305 */ /* 0x000162000021f000 */
[----:B-1----:R-:W-:Y:S02]  /*2260*/  IMAD.MOV.U32 R16, RZ, RZ, RZ ;  /* 0x000000ffff107224 */ /* 0x002fe400078e00ff */
[----:B------:R-:W-:Y:S01]  /*2270*/  IMAD.HI.U32 R12, R7, R11, R6 ;  /* 0x0000000b070c7227 */ /* 0x000fe200078e0006 */
[----:B------:R-:W-:-:S03]  /*2280*/  LOP3.LUT R11, RZ, R13, RZ, 0x33, !PT ;  /* 0x0000000dff0b7212 */ /* 0x000fc600078e33ff */
[----:B------:R-:W-:Y:S01]  /*2290*/  IMAD.MOV.U32 R7, RZ, RZ, R18 ;  /* 0x000000ffff077224 */ /* 0x000fe200078e0012 */
[----:B------:R-:W-:Y:S02]  /*22a0*/  LOP3.LUT R18, RZ, R10, RZ, 0x33, !PT ;  /* 0x0000000aff127212 */ /* 0x000fe400078e33ff */
[----:B0-----:R-:W-:Y:S01]  /*22b0*/  MOV R8, RZ ;  /* 0x000000ff00087202 */ /* 0x001fe20000000f00 */
[----:B----4-:R-:W-:-:S04]  /*22c0*/  IMAD R7, R7, R17, RZ ;  /* 0x0000001107077224 */ /* 0x010fc800078e02ff */
[----:B------:R-:W-:Y:S01]  /*22d0*/  IMAD.HI.U32 R16, R17, R7, R16 ;  /* 0x0000000711107227 */ /* 0x000fe200078e0010 */
[----:B------:R-:W-:-:S03]  /*22e0*/  LOP3.LUT R17, RZ, R4, RZ, 0x33, !PT ;  /* 0x00000004ff117212 */ /* 0x000fc600078e33ff */
[----:B-----5:R-:W-:-:S04]  /*22f0*/  IMAD R15, R15, R9, RZ ;  /* 0x000000090f0f7224 */ /* 0x020fc800078e02ff */
[----:B------:R-:W-:-:S04]  /*2300*/  IMAD.HI.U32 R15, R9, R15, R8 ;  /* 0x0000000f090f7227 */ /* 0x000fc800078e0008 */
.L_x_309:
[----:B0--3--:R-:W-:-:S06]  /*2310*/  IMAD.WIDE.U32 R6, R5, 0x2, R2 ;  /* 0x0000000205067825 */ /* 0x009fcc00078e0002 */
[----:B------:R0:W3:Y:S01]  /*2320*/  LDG.E.U16 R6, [R6.64] ;  /* 0x0000000406067981 */ /* 0x0000e2000c1e1500 */
        /* <DEDUP_REMOVED lines=30> */
[----:B------:R-:W-:Y:S01]  /*2510*/  SEL R21, R11, R20, !P2 ;  /* 0x000000140b157207 */ /* 0x000fe20005000000 */
[----:B------:R-:W-:Y:S02]  /*2520*/  IMAD R20, R10, R19, R9 ;  /* 0x000000130a147224 */ /* 0x000fe400078e0209 */
[----:B------:R-:W-:Y:S01]  /*2530*/  IMAD.MOV.U32 R19, RZ, RZ, 0x2 ;  /* 0x00000002ff137424 */ /* 0x000fe200078e00ff */
[----:B------:R-:W-:Y:S01]  /*2540*/  IADD3 R9, -R21, RZ, RZ ;  /* 0x000000ff15097210 */ /* 0x000fe20007ffe1ff */
[----:B------:R-:W-:-:S04]  /*2550*/  IMAD R7, R20, c[0x0][0xec0], R7 ;  /* 0x0003b00014077a24 */ /* 0x000fc800078e0207 */
[----:B------:R-:W-:-:S04]  /*2560*/  IMAD R8, R13, R9, R8 ;  /* 0x000000090d087224 */ /* 0x000fc800078e0208 */
[----:B------:R-:W-:-:S04]  /*2570*/  IMAD R8, R8, c[0x0][0xebc], R7 ;  /* 0x0003af0008087a24 */ /* 0x000fc800078e0207 */
[----:B------:R-:W-:Y:S01]  /*2580*/  IMAD R7, R21, c[0x0][0xeb8], R8 ;  /* 0x0003ae0015077a24 */ /* 0x000fe200078e0208 */
[----:B------:R-:W-:-:S03]  /*2590*/  IADD3 R21, R5, 0x1, RZ ;  /* 0x0000000105157810 */ /* 0x000fc60007ffe0ff */
        /* <DEDUP_REMOVED lines=39> */
[----:B------:R-:W-:Y:S01]  /*2810*/  IMAD R20, R20, c[0x0][0xec0], R21 ;  /* 0x0003b00014147a24 */ /* 0x000fe200078e0215 */
[----:B------:R-:W-:Y:S01]  /*2820*/  IADD3 R21, R5, 0x2, RZ ;  /* 0x0000000205157810 */ /* 0x000fe20007ffe0ff */
        /* <DEDUP_REMOVED lines=98> */
.L_x_310:
        /* <DEDUP_REMOVED lines=11> */
.L_x_1019:


//--------------------- .text._ZN2at6native40_GLOBAL__N__2351210d_8_Shape_cu_49f7391c30CatArrayBatchedCopy_vectorizedINS1_10OpaqueTypeILj2EEEjLi4ELi64ELi64ELi16ELi8EEEvPcNS1_25CatArrInputTensorMetadataIT_T0_XT2_EXT3_EEENS1_16TensorSizeStrideIS8_Lj4EEEiS8_ --------------------------
	.section	.text._ZN2at6native40_GLOBAL__N__2351210d_8_Shape_cu_49f7391c30CatArrayBatchedCopy_vectorizedINS1_10OpaqueTypeILj2EEEjLi4ELi64ELi64ELi16ELi8EEEvPcNS1_25CatArrInputTensorMetadataIT_T0_XT2_EXT3_EEENS1_16TensorSizeStrideIS8_Lj4EEEiS8_,"ax",@progbits
	.sectioninfo	@"SHI_REGISTERS=26"
	.align	128
.text._ZN2at6native40_GLOBAL__N__2351210d_8_Shape_cu_49f7391c30CatArrayBatchedCopy_vectorizedINS1_10OpaqueTypeILj2EEEjLi4ELi64ELi64ELi16ELi8EEEvPcNS1_25CatArrInputTensorMetadataIT_T0_XT2_EXT3_EEENS1_16TensorSizeStrideIS8_Lj4EEEiS8_:
        .type           _ZN2at6native40_GLOBAL__N__2351210d_8_Shape_cu_49f7391c30CatArrayBatchedCopy_vectorizedINS1_10OpaqueTypeILj2EEEjLi4ELi64ELi64ELi16ELi8EEEvPcNS1_25CatArrInputTensorMetadataIT_T0_XT2_EXT3_EEENS1_16TensorSizeStrideIS8_Lj4EEEiS8_,@function
        .size           _ZN2at6native40_GLOBAL__N__2351210d_8_Shape_cu_49f7391c30CatArrayBatchedCopy_vectorizedINS1_10OpaqueTypeILj2EEEjLi4ELi64ELi64ELi16ELi8EEEvPcNS1_25CatArrInputTensorMetadataIT_T0_XT2_EXT3_EEENS1_16TensorSizeStrideIS8_Lj4EEEiS8_,(.L_x_1020 - _ZN2at6native40_GLOBAL__N__2351210d_8_Shape_cu_49f7391c30CatArrayBatchedCopy_vectorizedINS1_10OpaqueTypeILj2EEEjLi4ELi64ELi64ELi16ELi8EEEvPcNS1_25CatArrInputTensorMetadataIT_T0_XT2_EXT3_EEENS1_16TensorSizeStrideIS8_Lj4EEEiS8_)
        .other          _ZN2at6native40_GLOBAL__N__2351210d_8_Shape_cu_49f7391c30CatArrayBatchedCopy_vectorizedINS1_10OpaqueTypeILj2EEEjLi4ELi64ELi64ELi16ELi8EEEvPcNS1_25CatArrInputTensorMetadataIT_T0_XT2_EXT3_EEENS1_16TensorSizeStrideIS8_Lj4EEEiS8_,@"STO_CUDA_ENTRY STV_DEFAULT"
_ZN2at6native40_GLOBAL__N__2351210d_8_Shape_cu_49f7391c30CatArrayBatchedCopy_vectorizedINS1_10OpaqueTypeILj2EEEjLi4ELi64ELi64ELi16ELi8EEEvPcNS1_25CatArrInputTensorMetadataIT_T0_XT2_EXT3_EEENS1_16TensorSizeStrideIS8_Lj4EEEiS8_:
        /* <DEDUP_REMOVED lines=56> */
.L_x_311:
        /* <DEDUP_REMOVED lines=49> */
.L_x_312:
        /* <DEDUP_REMOVED lines=15> */
.L_x_1020:


//--------------------- .text._ZN2at6native40_GLOBAL__N__2351210d_8_Shape_cu_49f7391c19CatArrayBatchedCopyINS1_10OpaqueTypeILj2EEEjLi3ELi64ELi64EEEvPT_NS1_25CatArrInputTensorMetadataIS5_T0_XT2_EXT3_EEENS1_16TensorSizeStrideIS8_Lj4EEEiS8_ --------------------------
	.section	.text._ZN2at6native40_GLOBAL__N__2351210d_8_Shape_cu_49f7391c19CatArrayBatchedCopyINS1_10OpaqueTypeILj2EEEjLi3ELi64ELi64EEEvPT_NS1_25CatArrInputTensorMetadataIS5_T0_XT2_EXT3_EEENS1_16TensorSizeStrideIS8_Lj4EEEiS8_,"ax",@progbits
	.sectioninfo	@"SHI_REGISTERS=30"
	.align	128
.text._ZN2at6native40_GLOBAL__N__2351210d_8_Shape_cu_49f7391c19CatArrayBatchedCopyINS1_10OpaqueTypeILj2EEEjLi3ELi64ELi64EEEvPT_NS1_25CatArrInputTensorMetadataIS5_T0_XT2_EXT3_EEENS1_16TensorSizeStrideIS8_Lj4EEEiS8_:
        .type           _ZN2at6native40_GLOBAL__N__2351210d_8_Shape_cu_49f7391c19CatArrayBatchedCopyINS1_10OpaqueTypeILj2EEEjLi3ELi64ELi64EEEvPT_NS1_25CatArrInputTensorMetadataIS5_T0_XT2_EXT3_EEENS1_16TensorSizeStrideIS8_Lj4EEEiS8_,@function
        .size           _ZN2at6native40_GLOBAL__N__2351210d_8_Shape_cu_49f7391c19CatArrayBatchedCopyINS1_10OpaqueTypeILj2EEEjLi3ELi64ELi64EEEvPT_NS1_25CatArrInputTensorMetadataIS5_T0_XT2_EXT3_EEENS1_16TensorSizeStrideIS8_Lj4EEEiS8_,(.L_x_1021 - _ZN2at6native40_GLOBAL__N__2351210d_8_Shape_cu_49f7391c19CatArrayBatchedCopyINS1_10OpaqueTypeILj2EEEjLi3ELi64ELi64EEEvPT_NS1_25CatArrInputTensorMetadataIS5_T0_XT2_EXT3_EEENS1_16TensorSizeStrideIS8_Lj4EEEiS8_)
        .other          _ZN2at6native40_GLOBAL__N__2351210d_8_Shape_cu_49f7391c19CatArrayBatchedCopyINS1_10OpaqueTypeILj2EEEjLi3ELi64ELi64EEEvPT_NS1_25CatArrInputTensorMetadataIS5_T0_XT2_EXT3_EEENS1_16TensorSizeStrideIS8_Lj4EEEiS8_,@"STO_CUDA_ENTRY STV_DEFAULT"
_ZN2at6native40_GLOBAL__N__2351210d_8_Shape_cu_49f7391c19CatArrayBatchedCopyINS1_10OpaqueTypeILj2EEEjLi3ELi64ELi64EEEvPT_NS1_25CatArrInputTensorMetadataIS5_T0_XT2_EXT3_EEENS1_16TensorSizeStrideIS8_Lj4EEEiS8_:
        /* <DEDUP_REMOVED lines=44> */
.L_x_314:
[----:B0---4-:R-:W-:-:S05]  /*02c0*/  IMAD.WIDE.U32 R8, R14, 0x2, R2 ;  /* 0x000000020e087825 */ /* 0x011fca00078e0002 */
[----:B------:R0:W2:Y:S01]  /*02d0*/  LDG.E.U16 R16, [R8.64] ;  /* 0x0000000408107981 */ /* 0x0000a2000c1e1500 */
        /* <DEDUP_REMOVED lines=23> */
[----:B------:R-:W-:Y:S02]  /*0450*/  IMAD.MOV.U32 R9, RZ, RZ, 0x2 ;  /* 0x00000002ff097424 */ /* 0x000fe400078e00ff */
[----:B------:R-:W-:-:S04]  /*0460*/  IMAD R8, R7, c[0x0][0xebc], R8 ;  /* 0x0003af0007087a24 */ /* 0x000fc800078e0208 */
[----:B------:R-:W-:Y:S02]  /*0470*/  IMAD R8, R11, c[0x0][0xeb8], R8 ;  /* 0x0003ae000b087a24 */ /* 0x000fe400078e0208 */
[----:B------:R-:W-:Y:S02]  /*0480*/  IMAD.MOV.U32 R11, RZ, RZ, c[0x0][0xc] ;  /* 0x00000300ff0b7624 */ /* 0x000fe400078e00ff */
[----:B---3--:R-:W-:Y:S02]  /*0490*/  IMAD R8, R15, c[0x0][0xecc], R8 ;  /* 0x0003b3000f087a24 */ /* 0x008fe400078e0208 */
[----:B------:R-:W-:Y:S02]  /*04a0*/  IMAD R14, R11, c[0x0][0x0], R14 ;  /* 0x000000000b0e7a24 */ /* 0x000fe400078e020e */
[----:B------:R-:W-:-:S03]  /*04b0*/  IMAD.WIDE.U32 R8, R8, R9, c[0x0][0x160] ;  /* 0x0000580008087625 */ /* 0x000fc600078e0009 */
[----:B------:R-:W-:Y:S02]  /*04c0*/  ISETP.GE.U32.AND P0, PT, R14, R19, PT ;  /* 0x000000130e00720c */ /* 0x000fe40003f06070 */
[----:B--2---:R-:W-:-:S05]  /*04d0*/  PRMT R7, R16, 0x7710, RZ ;  /* 0x0000771010077816 */ /* 0x004fca00000000ff */
[----:B------:R0:W-:Y:S06]  /*04e0*/  STG.E.U16 [R8.64], R7 ;  /* 0x0000000708007986 */ /* 0x0001ec000c101504 */
[----:B------:R-:W-:Y:S05]  /*04f0*/  @!P0 BRA `(.L_x_314) ;  /* 0xfffffdc000008947 */ /* 0x000fea000383ffff */
[----:B------:R-:W-:Y:S05]  /*0500*/  EXIT ;  /* 0x000000000000794d */ /* 0x000fea0003800000 */
.L_x_313:
        /* <DEDUP_REMOVED lines=19> */
[----:B-1----:R-:W-:Y:S01]  /*0640*/  HFMA2.MMA R4, -RZ, RZ, 0, 0 ;  /* 0x00000000ff047435 */ /* 0x002fe200000001ff */
[----:B--2---:R-:W-:Y:S02]  /*0650*/  ISETP.NE.U32.AND P3, PT, R17, RZ, PT ;  /* 0x000000ff1100720c */ /* 0x004fe40003f65070 */
[----:B------:R-:W-:-:S04]  /*0660*/  LOP3.LUT R16, RZ, R17, RZ, 0x33, !PT ;  /* 0x00000011ff107212 */ /* 0x000fc800078e33ff */
[----:B------:R-:W1:Y:S01]  /*0670*/  I2F.U32.RP R10, R17 ;  /* 0x00000011000a7306 */ /* 0x000e620000209000 */
[----:B----4-:R-:W-:Y:S01]  /*0680*/  IMAD R23, R23, R5, RZ ;  /* 0x0000000517177224 */ /* 0x010fe200078e02ff */
[----:B0-----:R-:W-:-:S06]  /*0690*/  IADD3 R7, R0, 0xffffffe, RZ ;  /* 0x0ffffffe00077810 */ /* 0x001fcc0007ffe0ff */
[----:B------:R0:W2:Y:S01]  /*06a0*/  F2I.FTZ.U32.TRUNC.NTZ R21, R20 ;  /* 0x0000001400157305 */ /* 0x0000a2000021f000 */
[----:B------:R-:W-:-:S07]  /*06b0*/  IMAD.MOV R0, RZ, RZ, -R11 ;  /* 0x000000ffff007224 */ /* 0x000fce00078e0a0b */
[----:B-1----:R-:W1:Y:S01]  /*06c0*/  MUFU.RCP R10, R10 ;  /* 0x0000000a000a7308 */ /* 0x002e620000001000 */
[----:B0-----:R-:W-:-:S07]  /*06d0*/  IMAD.MOV.U32 R20, RZ, RZ, RZ ;  /* 0x000000ffff147224 */ /* 0x001fce00078e00ff */
[----:B------:R-:W0:Y:S01]  /*06e0*/  F2I.FTZ.U32.TRUNC.NTZ R7, R7 ;  /* 0x0000000700077305 */ /* 0x000e22000021f000 */
[----:B--2---:R-:W-:-:S04]  /*06f0*/  IMAD R25, R25, R21, RZ ;  /* 0x0000001519197224 */ /* 0x004fc800078e02ff */
[----:B------:R-:W-:Y:S01]  /*0700*/  IMAD.HI.U32 R20, R21, R25, R20 ;  /* 0x0000001915147227 */ /* 0x000fe200078e0014 */
[----:B-1----:R-:W-:-:S03]  /*0710*/  IADD3 R8, R10, 0xffffffe, RZ ;  /* 0x0ffffffe0a087810 */ /* 0x002fc60007ffe0ff */
[----:B------:R-:W-:Y:S02]  /*0720*/  IMAD.HI.U32 R10, R5, R23, R4 ;  /* 0x00000017050a7227 */ /* 0x000fe400078e0004 */
[----:B------:R1:W2:Y:S01]  /*0730*/  LDC.64 R4, c[0x0][R6+0x6b8] ;  /* 0x0001ae0006047b82 */ /* 0x0002a20000000a00 */
[----:B------:R-:W4:Y:S01]  /*0740*/  F2I.FTZ.U32.TRUNC.NTZ R9, R8 ;  /* 0x0000000800097305 */ /* 0x000f22000021f000 */
[----:B------:R-:W-:-:S04]  /*0750*/  IMAD.MOV.U32 R23, RZ, RZ, R0 ;  /* 0x000000ffff177224 */ /* 0x000fc800078e0000 */
[----:B0-----:R-:W-:Y:S02]  /*0760*/  IMAD R23, R23, R7, RZ ;  /* 0x0000000717177224 */ /* 0x001fe400078e02ff */
[----:B------:R1:W0:Y:S02]  /*0770*/  LDC R0, c[0x0][R6+0x6c0] ;  /* 0x0001b00006007b82 */ /* 0x0002240000000800 */
[----:B-1----:R-:W-:Y:S01]  /*0780*/  HFMA2.MMA R6, -RZ, RZ, 0, 0 ;  /* 0x00000000ff067435 */ /* 0x002fe200000001ff */
[----:B----4-:R-:W-:-:S09]  /*0790*/  IMAD R8, R17, R9, RZ ;  /* 0x0000000911087224 */ /* 0x010fd200078e02ff */
[----:B------:R-:W-:Y:S01]  /*07a0*/  IMAD.HI.U32 R21, R7, R23, R6 ;  /* 0x0000001707157227 */ /* 0x000fe200078e0006 */
[----:B------:R-:W-:-:S03]  /*07b0*/  LOP3.LUT R23, RZ, R12, RZ, 0x33, !PT ;  /* 0x0000000cff177212 */ /* 0x000fc600078e33ff */
[----:B------:R-:W-:Y:S01]  /*07c0*/  IMAD.MOV R7, RZ, RZ, -R8 ;  /* 0x000000ffff077224 */ /* 0x000fe200078e0a08 */
[----:B------:R-:W-:-:S05]  /*07d0*/  MOV R8, RZ ;  /* 0x000000ff00087202 */ /* 0x000fca0000000f00 */
[----:B0-2---:R-:W-:-:S04]  /*07e0*/  IMAD.HI.U32 R18, R9, R7, R8 ;  /* 0x0000000709127227 */ /* 0x005fc800078e0008 */
.L_x_315:
        /* <DEDUP_REMOVED lines=46> */
[----:B------:R-:W-:-:S04]  /*0ad0*/  IMAD R6, R0, R25, RZ ;  /* 0x0000001900067224 */ /* 0x000fc800078e02ff */
[----:B------:R-:W-:-:S04]  /*0ae0*/  IMAD R6, R5, R26, R6 ;  /* 0x0000001a05067224 */ /* 0x000fc800078e0206 */
[----:B------:R-:W-:-:S04]  /*0af0*/  IMAD R7, R4, R7, R6 ;  /* 0x0000000704077224 */ /* 0x000fc800078e0206 */
[----:B------:R-:W-:-:S06]  /*0b00*/  IMAD.WIDE.U32 R6, R7, 0x2, R2 ;  /* 0x0000000207067825 */ /* 0x000fcc00078e0002 */
[----:B------:R-:W2:Y:S01]  /*0b10*/  LDG.E.U16 R6, [R6.64] ;  /* 0x0000000406067981 */ /* 0x000ea2000c1e1500 */
[----:B------:R-:W-:Y:S01]  /*0b20*/  IMAD R8, R8, c[0x0][0xeb8], R9 ;  /* 0x0003ae0008087a24 */ /* 0x000fe200078e0209 */
[----:B------:R-:W-:Y:S01]  /*0b30*/  MOV R27, c[0x0][0xc] ;  /* 0x00000300001b7a02 */ /* 0x000fe20000000f00 */
[----:B------:R-:W-:Y:S02]  /*0b40*/  IMAD.MOV.U32 R9, RZ, RZ, 0x2 ;  /* 0x00000002ff097424 */ /* 0x000fe400078e00ff */
        /* <DEDUP_REMOVED lines=8> */
.L_x_316:
        /* <DEDUP_REMOVED lines=11> */
.L_x_1021:


//--------------------- .text._ZN2at6native40_GLOBAL__N__2351210d_8_Shape_cu_49f7391c26CatArrayBatchedCopy_contigINS1_10OpaqueTypeILj2EEEjLi3ELi64ELi64EEEvPT_NS1_25CatArrInputTensorMetadataIS5_T0_XT2_EXT3_EEENS1_16TensorSizeStrideIS8_Lj4EEEiS8_ --------------------------
	.section	.text._ZN2at6native40_GLOBAL__N__2351210d_8_Shape_cu_49f7391c26CatArrayBatchedCopy_contigINS1_10OpaqueTypeILj2EEEjLi3ELi64ELi64EEEvPT_NS1_25CatArrInputTensorMetadataIS5_T0_XT2_EXT3_EEENS1_16TensorSizeStrideIS8_Lj4EEEiS8_,"ax",@progbits
	.sectioninfo	@"SHI_REGISTERS=21"
	.align	128
.text._ZN2at6native40_GLOBAL__N__2351210d_8_Shape_cu_49f7391c26CatArrayBatchedCopy_contigINS1_10OpaqueTypeILj2EEEjLi3ELi64ELi64EEEvPT_NS1_25CatArrInputTensorMetadataIS5_T0_XT2_EXT3_EEENS1_16TensorSizeStrideIS8_Lj4EEEiS8_:
        .type           _ZN2at6native40_GLOBAL__N__2351210d_8_Shape_cu_49f7391c26CatArrayBatchedCopy_contigINS1_10OpaqueTypeILj2EEEjLi3ELi64ELi64EEEvPT_NS1_25CatArrInputTensorMetadataIS5_T0_XT2_EXT3_EEENS1_16TensorSizeStrideIS8_Lj4EEEiS8_,@function
        .size           _ZN2at6native40_GLOBAL__N__2351210d_8_Shape_cu_49f7391c26CatArrayBatchedCopy_contigINS1_10OpaqueTypeILj2EEEjLi3ELi64ELi64EEEvPT_NS1_25CatArrInputTensorMetadataIS5_T0_XT2_EXT3_EEENS1_16TensorSizeStrideIS8_Lj4EEEiS8_,(.L_x_1022 - _ZN2at6native40_GLOBAL__N__2351210d_8_Shape_cu_49f7391c26CatArrayBatchedCopy_contigINS1_10OpaqueTypeILj2EEEjLi3ELi64ELi64EEEvPT_NS1_25CatArrInputTensorMetadataIS5_T0_XT2_EXT3_EEENS1_16TensorSizeStrideIS8_Lj4EEEiS8_)
        .other          _ZN2at6native40_GLOBAL__N__2351210d_8_Shape_cu_49f7391c26CatArrayBatchedCopy_contigINS1_10OpaqueTypeILj2EEEjLi3ELi64ELi64EEEvPT_NS1_25CatArrInputTensorMetadataIS5_T0_XT2_EXT3_EEENS1_16TensorSizeStrideIS8_Lj4EEEiS8_,@"STO_CUDA_ENTRY STV_DEFAULT"
_ZN2at6native40_GLOBAL__N__2351210d_8_Shape_cu_49f7391c26CatArrayBatchedCopy_contigINS1_10OpaqueTypeILj2EEEjLi3ELi64ELi64EEEvPT_NS1_25CatArrInputTensorMetadataIS5_T0_XT2_EXT3_EEENS1_16TensorSizeStrideIS8_Lj4EEEiS8_:
        /* <DEDUP_REMOVED lines=30> */
[----:B---3--:R-:W-:-:S07]  /*01e0*/  IADD3 R10, R12, 0xffffffe, RZ ;  /* 0x0ffffffe0c0a7810 */ /* 0x008fce0007ffe0ff */
[----:B------:R3:W5:Y:S01]  /*01f0*/  F2I.FTZ.U32.TRUNC.NTZ R11, R10 ;  /* 0x0000000a000b7305 */ /* 0x000762000021f000 */
[----:B-1----:R-:W-:Y:S01]  /*0200*/  HFMA2.MMA R8, -RZ, RZ, 0, 0 ;  /* 0x00000000ff087435 */ /* 0x002fe200000001ff */
[----:B----4-:R-:W-:Y:S02]  /*0210*/  IMAD R7, R7, R9, RZ ;  /* 0x0000000907077224 */ /* 0x010fe400078e02ff */
[----:B---3--:R-:W-:-:S07]  /*0220*/  IMAD.MOV.U32 R10, RZ, RZ, RZ ;  /* 0x000000ffff0a7224 */ /* 0x008fce00078e00ff */
[----:B------:R-:W-:Y:S01]  /*0230*/  IMAD.HI.U32 R7, R9, R7, R8 ;  /* 0x0000000709077227 */ /* 0x000fe200078e0008 */
[----:B------:R-:W-:-:S03]  /*0240*/  LOP3.LUT R9, RZ, R5, RZ, 0x33, !PT ;  /* 0x00000005ff097212 */ /* 0x000fc600078e33ff */
[----:B-----5:R-:W-:-:S04]  /*0250*/  IMAD R15, R15, R11, RZ ;  /* 0x0000000b0f0f7224 */ /* 0x020fc800078e02ff */
[----:B------:R-:W-:Y:S01]  /*0260*/  IMAD.HI.U32 R8, R11, R15, R10 ;  /* 0x0000000f0b087227 */ /* 0x000fe200078e000a */
[----:B------:R-:W-:Y:S02]  /*0270*/  MOV R11, R13 ;  /* 0x0000000d000b7202 */ /* 0x000fe40000000f00 */
[----:B0-2---:R-:W-:-:S03]  /*0280*/  LOP3.LUT R10, RZ, R4, RZ, 0x33, !PT ;  /* 0x00000004ff0a7212 */ /* 0x005fc600078e33ff */
.L_x_317:
[----:B0-----:R-:W-:-:S05]  /*0290*/  IMAD.WIDE.U32 R12, R11, 0x2, R2 ;  /* 0x000000020b0c7825 */ /* 0x001fca00078e0002 */
        /* <DEDUP_REMOVED lines=23> */
[----:B------:R-:W-:Y:S01]  /*0410*/  IMAD R13, R5, R13, R14 ;  /* 0x0000000d050d7224 */ /* 0x000fe200078e020e */
[----:B------:R-:W-:-:S03]  /*0420*/  MOV R14, c[0x0][0xc] ;  /* 0x00000300000e7a02 */ /* 0x000fc60000000f00 */
[----:B------:R-:W-:Y:S02]  /*0430*/  IMAD R13, R13, c[0x0][0xebc], R12 ;  /* 0x0003af000d0d7a24 */ /* 0x000fe400078e020c */
[----:B------:R-:W-:Y:S02]  /*0440*/  IMAD.MOV.U32 R12, RZ, RZ, 0x2 ;  /* 0x00000002ff0c7424 */ /* 0x000fe400078e00ff */
[----:B------:R-:W-:Y:S02]  /*0450*/  IMAD R13, R6, c[0x0][0xecc], R13 ;  /* 0x0003b300060d7a24 */ /* 0x000fe400078e020d */
[----:B------:R-:W-:Y:S02]  /*0460*/  IMAD R11, R14, c[0x0][0x0], R11 ;  /* 0x000000000e0b7a24 */ /* 0x000fe400078e020b */
[----:B------:R-:W-:-:S03]  /*0470*/  IMAD R13, R16, c[0x0][0xeb8], R13 ;  /* 0x0003ae00100d7a24 */ /* 0x000fc600078e020d */
[----:B------:R-:W-:Y:S01]  /*0480*/  ISETP.GE.U32.AND P2, PT, R11, R0, PT ;  /* 0x000000000b00720c */ /* 0x000fe20003f46070 */
[----:B------:R-:W-:Y:S01]  /*0490*/  IMAD.WIDE.U32 R12, R13, R12, c[0x0][0x160] ;  /* 0x000058000d0c7625 */ /* 0x000fe200078e000c */
[----:B--2---:R-:W-:-:S05]  /*04a0*/  PRMT R15, R18, 0x7710, RZ ;  /* 0x00007710120f7816 */ /* 0x004fca00000000ff */
[----:B------:R0:W-:Y:S06]  /*04b0*/  STG.E.U16 [R12.64], R15 ;  /* 0x0000000f0c007986 */ /* 0x0001ec000c101504 */
[----:B------:R-:W-:Y:S05]  /*04c0*/  @!P2 BRA `(.L_x_317) ;  /* 0xfffffdc00000a947 */ /* 0x000fea000383ffff */
[----:B------:R-:W-:Y:S05]  /*04d0*/  EXIT ;  /* 0x000000000000794d */ /* 0x000fea0003800000 */
.L_x_318:
        /* <DEDUP_REMOVED lines=10> */
.L_x_1022:


//--------------------- .text._ZN2at6native40_GLOBAL__N__2351210d_8_Shape_cu_49f7391c35CatArrayBatchedCopy_alignedK_contigINS1_10OpaqueTypeILj2EEEjLi3ELi64ELi64ELi8EEEvPT_NS1_25CatArrInputTensorMetadataIS5_T0_XT2_EXT3_EEENS1_16TensorSizeStrideIS8_Lj4EEEiS8_ --------------------------
	.section	.text._ZN2at6native40_GLOBAL__N__2351210d_8_Shape_cu_49f7391c35CatArrayBatchedCopy_alignedK_contigINS1_10OpaqueTypeILj2EEEjLi3ELi64ELi64ELi8EEEvPT_NS1_25CatArrInputTensorMetadataIS5_T0_XT2_EXT3_EEENS1_16TensorSizeStrideIS8_Lj4EEEiS8_,"ax",@progbits
	.sectioninfo	@"SHI_REGISTERS=32"
	.align	128
.text._ZN2at6native40_GLOBAL__N__2351210d_8_Shape_cu_49f7391c35CatArrayBatchedCopy_alignedK_contigINS1_10OpaqueTypeILj2EEEjLi3ELi64ELi64ELi8EEEvPT_NS1_25CatArrInputTensorMetadataIS5_T0_XT2_EXT3_EEENS1_16TensorSizeStrideIS8_Lj4EEEiS8_:
        .type           _ZN2at6native40_GLOBAL__N__2351210d_8_Shape_cu_49f7391c35CatArrayBatchedCopy_alignedK_contigINS1_10OpaqueTypeILj2EEEjLi3ELi64ELi64ELi8EEEvPT_NS1_25CatArrInputTensorMetadataIS5_T0_XT2_EXT3_EEENS1_16TensorSizeStrideIS8_Lj4EEEiS8_,@function
        .size           _ZN2at6native40_GLOBAL__N__2351210d_8_Shape_cu_49f7391c35CatArrayBatchedCopy_alignedK_contigINS1_10OpaqueTypeILj2EEEjLi3ELi64ELi64ELi8EEEvPT_NS1_25CatArrInputTensorMetadataIS5_T0_XT2_EXT3_EEENS1_16TensorSizeStrideIS8_Lj4EEEiS8_,(.L_x_1023 - _ZN2at6native40_GLOBAL__N__2351210d_8_Shape_cu_49f7391c35CatArrayBatchedCopy_alignedK_contigINS1_10OpaqueTypeILj2EEEjLi3ELi64ELi64ELi8EEEvPT_NS1_25CatArrInputTensorMetadataIS5_T0_XT2_EXT3_EEENS1_16TensorSizeStrideIS8_Lj4EEEiS8_)
        .other          _ZN2at6native40_GLOBAL__N__2351210d_8_Shape_cu_49f7391c35CatArrayBatchedCopy_alignedK_contigINS1_10OpaqueTypeILj2EEEjLi3ELi64ELi64ELi8EEEvPT_NS1_25CatArrInputTensorMetadataIS5_T0_XT2_EXT3_EEENS1_16TensorSizeStrideIS8_Lj4EEEiS8_,@"STO_CUDA_ENTRY STV_DEFAULT"
_ZN2at6native40_GLOBAL__N__2351210d_8_Shape_cu_49f7391c35CatArrayBatchedCopy_alignedK_contigINS1_10OpaqueTypeILj2EEEjLi3ELi64ELi64ELi8EEEvPT_NS1_25CatArrInputTensorMetadataIS5_T0_XT2_EXT3_EEENS1_16TensorSizeStrideIS8_Lj4EEEiS8_:
        /* <DEDUP_REMOVED lines=22> */
[C---:B------:R-:W-:Y:S01]  /*0160*/  ISETP.NE.AND P0, PT, R4.reuse, 0x2, PT ;  /* 0x000000020400780c */ /* 0x040fe20003f05270 */
[----:B------:R-:W-:Y:S01]  /*0170*/  IMAD R9, R9, c[0x0][0xc], RZ ;  /* 0x0000030009097a24 */ /* 0x000fe200078e02ff */
[----:B------:R-:W-:Y:S02]  /*0180*/  ISETP.NE.AND P1, PT, R4, 0x1, PT ;  /* 0x000000010400780c */ /* 0x000fe40003f25270 */
[C---:B-1----:R-:W-:Y:S02]  /*0190*/  SEL R10, R7.reuse, c[0x0][0xeb0], !P0 ;  /* 0x0003ac00070a7a07 */ /* 0x042fe40004000000 */
[----:B------:R-:W-:Y:S02]  /*01a0*/  SEL R6, R7, c[0x0][0xeac], !P1 ;  /* 0x0003ab0007067a07 */ /* 0x000fe40004800000 */
.L_x_321:
[----:B0--3--:R-:W-:-:S06]  /*01b0*/  IMAD.WIDE.U32 R4, R11, 0x2, R2 ;  /* 0x000000020b047825 */ /* 0x009fcc00078e0002 */
[----:B------:R-:W3:Y:S01]  /*01c0*/  LDG.E.64 R4, [R4.64] ;  /* 0x0000000404047981 */ /* 0x000ee2000c1e1b00 */
[----:B------:R-:W0:Y:S01]  /*01d0*/  I2F.U32.RP R14, R10 ;  /* 0x0000000a000e7306 */ /* 0x000e220000209000 */
[----:B------:R-:W-:Y:S01]  /*01e0*/  IMAD.MOV R15, RZ, RZ, -R10 ;  /* 0x000000ffff0f7224 */ /* 0x000fe200078e0a0a */
[C---:B------:R-:W-:Y:S01]  /*01f0*/  IADD3 R25, R11.reuse, 0x1, RZ ;  /* 0x000000010b197810 */ /* 0x040fe20007ffe0ff */
[----:B------:R-:W-:Y:S01]  /*0200*/  IMAD.MOV R20, RZ, RZ, -R6 ;  /* 0x000000ffff147224 */ /* 0x000fe200078e0a06 */
[----:B------:R-:W-:Y:S02]  /*0210*/  IADD3 R23, R11, 0x2, RZ ;  /* 0x000000020b177810 */ /* 0x000fe40007ffe0ff */
[----:B------:R-:W-:Y:S02]  /*0220*/  LOP3.LUT R22, RZ, R10, RZ, 0x33, !PT ;  /* 0x0000000aff167212 */ /* 0x000fe400078e33ff */
[----:B------:R-:W1:Y:S08]  /*0230*/  I2F.U32.RP R18, R6 ;  /* 0x0000000600127306 */ /* 0x000e700000209000 */
[----:B0-----:R-:W0:Y:S08]  /*0240*/  MUFU.RCP R14, R14 ;  /* 0x0000000e000e7308 */ /* 0x001e300000001000 */
[----:B-1----:R-:W1:Y:S01]  /*0250*/  MUFU.RCP R18, R18 ;  /* 0x0000001200127308 */ /* 0x002e620000001000 */
[----:B0-----:R-:W-:-:S07]  /*0260*/  IADD3 R12, R14, 0xffffffe, RZ ;  /* 0x0ffffffe0e0c7810 */ /* 0x001fce0007ffe0ff */
[----:B------:R0:W4:Y:S01]  /*0270*/  F2I.FTZ.U32.TRUNC.NTZ R13, R12 ;  /* 0x0000000c000d7305 */ /* 0x000122000021f000 */
[----:B-1----:R-:W-:Y:S01]  /*0280*/  IADD3 R18, R18, 0xffffffe, RZ ;  /* 0x0ffffffe12127810 */ /* 0x002fe20007ffe0ff */
[----:B0-----:R-:W-:Y:S02]  /*0290*/  IMAD.MOV.U32 R12, RZ, RZ, RZ ;  /* 0x000000ffff0c7224 */ /* 0x001fe400078e00ff */
[----:B----4-:R-:W-:-:S04]  /*02a0*/  IMAD R15, R15, R13, RZ ;  /* 0x0000000d0f0f7224 */ /* 0x010fc800078e02ff */
[----:B------:R-:W-:Y:S01]  /*02b0*/  IMAD.HI.U32 R16, R13, R15, R12 ;  /* 0x0000000f0d107227 */ /* 0x000fe200078e000c */
[----:B------:R-:W-:Y:S01]  /*02c0*/  IADD3 R15, R11, 0x3, RZ ;  /* 0x000000030b0f7810 */ /* 0x000fe20007ffe0ff */
[----:B------:R-:W0:Y:S04]  /*02d0*/  F2I.FTZ.U32.TRUNC.NTZ R13, R18 ;  /* 0x00000012000d7305 */ /* 0x000e28000021f000 */
[----:B------:R-:W-:-:S04]  /*02e0*/  IMAD.HI.U32 R14, R16, R25, RZ ;  /* 0x00000019100e7227 */ /* 0x000fc800078e00ff */
[----:B------:R-:W-:Y:S01]  /*02f0*/  IMAD.HI.U32 R17, R16, R23, RZ ;  /* 0x0000001710117227 */ /* 0x000fe200078e00ff */
[----:B------:R-:W-:-:S03]  /*0300*/  IADD3 R27, -R14, RZ, RZ ;  /* 0x000000ff0e1b7210 */ /* 0x000fc60007ffe1ff */
[----:B------:R-:W-:-:S04]  /*0310*/  IMAD.HI.U32 R19, R16, R11, RZ ;  /* 0x0000000b10137227 */ /* 0x000fc800078e00ff */
[----:B------:R-:W-:-:S04]  /*0320*/  IMAD.HI.U32 R21, R16, R15, RZ ;  /* 0x0000000f10157227 */ /* 0x000fc800078e00ff */
[----:B------:R-:W-:Y:S01]  /*0330*/  IMAD.MOV R29, RZ, RZ, -R17 ;  /* 0x000000ffff1d7224 */ /* 0x000fe200078e0a11 */
[----:B------:R-:W-:Y:S01]  /*0340*/  IADD3 R16, -R21, RZ, RZ ;  /* 0x000000ff15107210 */ /* 0x000fe20007ffe1ff */
[----:B------:R-:W-:Y:S02]  /*0350*/  IMAD.MOV R12, RZ, RZ, -R19 ;  /* 0x000000ffff0c7224 */ /* 0x000fe400078e0a13 */
[C---:B------:R-:W-:Y:S02]  /*0360*/  IMAD R29, R10.reuse, R29, R23 ;  /* 0x0000001d0a1d7224 */ /* 0x040fe400078e0217 */
[C---:B------:R-:W-:Y:S02]  /*0370*/  IMAD R27, R10.reuse, R27, R25 ;  /* 0x0000001b0a1b7224 */ /* 0x040fe400078e0219 */
[C---:B------:R-:W-:Y:S01]  /*0380*/  IMAD R12, R10.reuse, R12, R11 ;  /* 0x0000000c0a0c7224 */ /* 0x040fe200078e020b */
[----:B------:R-:W-:Y:S01]  /*0390*/  ISETP.GE.U32.AND P6, PT, R29, R10, PT ;  /* 0x0000000a1d00720c */ /* 0x000fe20003fc6070 */
[----:B------:R-:W-:Y:S01]  /*03a0*/  IMAD R16, R10, R16, R15 ;  /* 0x000000100a107224 */ /* 0x000fe200078e020f */
[----:B------:R-:W-:-:S02]  /*03b0*/  ISETP.GE.U32.AND P0, PT, R27, R10, PT ;  /* 0x0000000a1b00720c */ /* 0x000fc40003f06070 */
[-C--:B------:R-:W-:Y:S02]  /*03c0*/  ISETP.GE.U32.AND P5, PT, R12, R10.reuse, PT ;  /* 0x0000000a0c00720c */ /* 0x080fe40003fa6070 */
[----:B------:R-:W-:-:S07]  /*03d0*/  ISETP.GE.U32.AND P1, PT, R16, R10, PT ;  /* 0x0000000a1000720c */ /* 0x000fce0003f26070 */
[----:B------:R-:W-:Y:S02]  /*03e0*/  @P6 IADD3 R29, -R10, R29, RZ ;  /* 0x0000001d0a1d6210 */ /* 0x000fe40007ffe1ff */
[--C-:B------:R-:W-:Y:S01]  /*03f0*/  @P0 IMAD.IADD R27, R27, 0x1, -R10.reuse ;  /* 0x000000011b1b0824 */ /* 0x100fe200078e0a0a */
[----:B------:R-:W-:Y:S01]  /*0400*/  @P0 IADD3 R14, R14, 0x1, RZ ;  /* 0x000000010e0e0810 */ /* 0x000fe20007ffe0ff */
[--C-:B------:R-:W-:Y:S01]  /*0410*/  @P5 IMAD.IADD R12, R12, 0x1, -R10.reuse ;  /* 0x000000010c0c5824 */ /* 0x100fe200078e0a0a */
[-C--:B------:R-:W-:Y:S01]  /*0420*/  ISETP.GE.U32.AND P3, PT, R29, R10.reuse, PT ;  /* 0x0000000a1d00720c */ /* 0x080fe20003f66070 */
[----:B------:R-:W-:Y:S01]  /*0430*/  @P1 IMAD.IADD R16, R16, 0x1, -R10 ;  /* 0x0000000110101824 */ /* 0x000fe200078e0a0a */
[-C--:B------:R-:W-:Y:S01]  /*0440*/  ISETP.GE.U32.AND P4, PT, R27, R10.reuse, PT ;  /* 0x0000000a1b00720c */ /* 0x080fe20003f86070 */
[----:B0-----:R-:W-:Y:S01]  /*0450*/  IMAD R27, R20, R13, RZ ;  /* 0x0000000d141b7224 */ /* 0x001fe200078e02ff */
[-C--:B------:R-:W-:Y:S01]  /*0460*/  ISETP.GE.U32.AND P2, PT, R12, R10.reuse, PT ;  /* 0x0000000a0c00720c */ /* 0x080fe20003f46070 */
[----:B------:R-:W-:Y:S01]  /*0470*/  HFMA2.MMA R12, -RZ, RZ, 0, 0 ;  /* 0x00000000ff0c7435 */ /* 0x000fe200000001ff */
[----:B------:R-:W-:-:S02]  /*0480*/  ISETP.GE.U32.AND P0, PT, R16, R10, PT ;  /* 0x0000000a1000720c */ /* 0x000fc40003f06070 */
[----:B------:R-:W-:Y:S02]  /*0490*/  @P6 IADD3 R17, R17, 0x1, RZ ;  /* 0x0000000111116810 */ /* 0x000fe40007ffe0ff */
[----:B------:R-:W-:Y:S02]  /*04a0*/  @P5 IADD3 R19, R19, 0x1, RZ ;  /* 0x0000000113135810 */ /* 0x000fe40007ffe0ff */
[----:B------:R-:W-:Y:S02]  /*04b0*/  ISETP.NE.U32.AND P6, PT, R10, RZ, PT ;  /* 0x000000ff0a00720c */ /* 0x000fe40003fc5070 */
[----:B------:R-:W-:Y:S01]  /*04c0*/  @P3 IADD3 R17, R17, 0x1, RZ ;  /* 0x0000000111113810 */ /* 0x000fe20007ffe0ff */
[----:B------:R-:W-:Y:S01]  /*04d0*/  IMAD.HI.U32 R12, R13, R27, R12 ;  /* 0x0000001b0d0c7227 */ /* 0x000fe200078e000c */
[----:B------:R-:W-:Y:S02]  /*04e0*/  @P1 IADD3 R21, R21, 0x1, RZ ;  /* 0x0000000115151810 */ /* 0x000fe40007ffe0ff */
[----:B------:R-:W-:-:S02]  /*04f0*/  @P4 IADD3 R14, R14, 0x1, RZ ;  /* 0x000000010e0e4810 */ /* 0x000fc40007ffe0ff */
[----:B------:R-:W-:Y:S02]  /*0500*/  @P2 IADD3 R19, R19, 0x1, RZ ;  /* 0x0000000113132810 */ /* 0x000fe40007ffe0ff */
[C---:B------:R-:W-:Y:S02]  /*0510*/  SEL R17, R22.reuse, R17, !P6 ;  /* 0x0000001116117207 */ /* 0x040fe40007000000 */
[----:B------:R-:W-:Y:S02]  /*0520*/  @P0 IADD3 R21, R21, 0x1, RZ ;  /* 0x0000000115150810 */ /* 0x000fe40007ffe0ff */
[----:B------:R-:W-:Y:S01]  /*0530*/  SEL R13, R22, R14, !P6 ;  /* 0x0000000e160d7207 */ /* 0x000fe20007000000 */
[----:B------:R-:W-:Y:S01]  /*0540*/  IMAD.HI.U32 R18, R12, R17, RZ ;  /* 0x000000110c127227 */ /* 0x000fe200078e00ff */
[C---:B------:R-:W-:Y:S02]  /*0550*/  SEL R19, R22.reuse, R19, !P6 ;  /* 0x0000001316137207 */ /* 0x040fe40007000000 */
[----:B------:R-:W-:Y:S01]  /*0560*/  SEL R21, R22, R21, !P6 ;  /* 0x0000001516157207 */ /* 0x000fe20007000000 */
[----:B------:R-:W-:-:S04]  /*0570*/  IMAD.HI.U32 R16, R12, R13, RZ ;  /* 0x0000000d0c107227 */ /* 0x000fc800078e00ff */
[----:B------:R-:W-:-:S04]  /*0580*/  IMAD.HI.U32 R20, R12, R19, RZ ;  /* 0x000000130c147227 */ /* 0x000fc800078e00ff */
[----:B------:R-:W-:Y:S01]  /*0590*/  IMAD.MOV R14, RZ, RZ, -R18 ;  /* 0x000000ffff0e7224 */ /* 0x000fe200078e0a12 */
[----:B------:R-:W-:Y:S01]  /*05a0*/  IADD3 R27, -R20, RZ, RZ ;  /* 0x000000ff141b7210 */ /* 0x000fe20007ffe1ff */
[----:B------:R-:W-:-:S04]  /*05b0*/  IMAD.HI.U32 R22, R12, R21, RZ ;  /* 0x000000150c167227 */ /* 0x000fc800078e00ff */
[----:B------:R-:W-:Y:S02]  /*05c0*/  IMAD.MOV R29, RZ, RZ, -R16 ;  /* 0x000000ffff1d7224 */ /* 0x000fe400078e0a10 */
[C---:B------:R-:W-:Y:S02]  /*05d0*/  IMAD R12, R6.reuse, R14, R17 ;  /* 0x0000000e060c7224 */ /* 0x040fe400078e0211 */
[----:B------:R-:W-:Y:S02]  /*05e0*/  IMAD.MOV R14, RZ, RZ, -R22 ;  /* 0x000000ffff0e7224 */ /* 0x000fe400078e0a16 */
[----:B------:R-:W-:Y:S01]  /*05f0*/  IMAD R29, R6, R29, R13 ;  /* 0x0000001d061d7224 */ /* 0x000fe200078e020d */
[----:B------:R-:W-:Y:S01]  /*0600*/  ISETP.GE.U32.AND P6, PT, R12, R6, PT ;  /* 0x000000060c00720c */ /* 0x000fe20003fc6070 */
[C---:B------:R-:W-:Y:S02]  /*0610*/  IMAD R27, R6.reuse, R27, R19 ;  /* 0x0000001b061b7224 */ /* 0x040fe400078e0213 */
[----:B------:R-:W-:Y:S01]  /*0620*/  IMAD R14, R6, R14, R21 ;  /* 0x0000000e060e7224 */ /* 0x000fe200078e0215 */
[----:B------:R-:W-:-:S02]  /*0630*/  ISETP.GE.U32.AND P0, PT, R29, R6, PT ;  /* 0x000000061d00720c */ /* 0x000fc40003f06070 */
[-C--:B------:R-:W-:Y:S02]  /*0640*/  ISETP.GE.U32.AND P5, PT, R27, R6.reuse, PT ;  /* 0x000000061b00720c */ /* 0x080fe40003fa6070 */
[----:B------:R-:W-:-:S05]  /*0650*/  ISETP.GE.U32.AND P4, PT, R14, R6, PT ;  /* 0x000000060e00720c */ /* 0x000fca0003f86070 */
[----:B------:R-:W-:Y:S02]  /*0660*/  @P6 IADD3 R12, -R6, R12, RZ ;  /* 0x0000000c060c6210 */ /* 0x000fe40007ffe1ff */
[----:B------:R-:W-:Y:S02]  /*0670*/  @P6 IADD3 R18, R18, 0x1, RZ ;  /* 0x0000000112126810 */ /* 0x000fe40007ffe0ff */
[--C-:B------:R-:W-:Y:S01]  /*0680*/  @P0 IMAD.IADD R29, R29, 0x1, -R6.reuse ;  /* 0x000000011d1d0824 */ /* 0x100fe200078e0a06 */
[----:B------:R-:W-:Y:S01]  /*0690*/  @P0 IADD3 R16, R16, 0x1, RZ ;  /* 0x0000000110100810 */ /* 0x000fe20007ffe0ff */
[--C-:B------:R-:W-:Y:S01]  /*06a0*/  @P5 IMAD.IADD R27, R27, 0x1, -R6.reuse ;  /* 0x000000011b1b5824 */ /* 0x100fe200078e0a06 */
[-C--:B------:R-:W-:Y:S01]  /*06b0*/  ISETP.GE.U32.AND P2, PT, R12, R6.reuse, PT ;  /* 0x000000060c00720c */ /* 0x080fe20003f46070 */
[----:B------:R-:W-:Y:S01]  /*06c0*/  @P4 IMAD.IADD R14, R14, 0x1, -R6 ;  /* 0x000000010e0e4824 */ /* 0x000fe200078e0a06 */
[-C--:B------:R-:W-:Y:S02]  /*06d0*/  ISETP.GE.U32.AND P3, PT, R29, R6.reuse, PT ;  /* 0x000000061d00720c */ /* 0x080fe40003f66070 */
[----:B------:R-:W-:-:S02]  /*06e0*/  ISETP.GE.U32.AND P1, PT, R27, R6, PT ;  /* 0x000000061b00720c */ /* 0x000fc40003f26070 */
[----:B------:R-:W-:Y:S01]  /*06f0*/  ISETP.GE.U32.AND P0, PT, R14, R6, PT ;  /* 0x000000060e00720c */ /* 0x000fe20003f06070 */
[----:B------:R-:W-:Y:S01]  /*0700*/  IMAD.MOV R14, RZ, RZ, -R17 ;  /* 0x000000ffff0e7224 */ /* 0x000fe200078e0a11 */
[----:B------:R-:W-:Y:S02]  /*0710*/  @P5 IADD3 R20, R20, 0x1, RZ ;  /* 0x0000000114145810 */ /* 0x000fe40007ffe0ff */
[----:B------:R-:W-:Y:S01]  /*0720*/  @P4 IADD3 R22, R22, 0x1, RZ ;  /* 0x0000000116164810 */ /* 0x000fe20007ffe0ff */
[----:B------:R-:W-:Y:S01]  /*0730*/  IMAD R14, R10, R14, R23 ;  /* 0x0000000e0a0e7224 */ /* 0x000fe200078e0217 */
[----:B------:R-:W-:Y:S02]  /*0740*/  ISETP.NE.U32.AND P6, PT, R6, RZ, PT ;  /* 0x000000ff0600720c */ /* 0x000fe40003fc5070 */
[----:B------:R-:W-:Y:S01]  /*0750*/  LOP3.LUT R23, RZ, R6, RZ, 0x33, !PT ;  /* 0x00000006ff177212 */ /* 0x000fe200078e33ff */
[----:B------:R-:W-:Y:S01]  /*0760*/  IMAD R14, R14, c[0x0][0xec0], RZ ;  /* 0x0003b0000e0e7a24 */ /* 0x000fe200078e02ff */
[----:B------:R-:W-:-:S02]  /*0770*/  @P3 IADD3 R16, R16, 0x1, RZ ;  /* 0x0000000110103810 */ /* 0x000fc40007ffe0ff */
[----:B------:R-:W-:Y:S02]  /*0780*/  @P2 IADD3 R18, R18, 0x1, RZ ;  /* 0x0000000112122810 */ /* 0x000fe40007ffe0ff */
[----:B------:R-:W-:Y:S02]  /*0790*/  @P1 IADD3 R20, R20, 0x1, RZ ;  /* 0x0000000114141810 */ /* 0x000fe40007ffe0ff */
[----:B------:R-:W-:Y:S02]  /*07a0*/  @P0 IADD3 R22, R22, 0x1, RZ ;  /* 0x0000000116160810 */ /* 0x000fe40007ffe0ff */
[C---:B------:R-:W-:Y:S02]  /*07b0*/  SEL R16, R23.reuse, R16, !P6 ;  /* 0x0000001017107207 */ /* 0x040fe40007000000 */
[C---:B------:R-:W-:Y:S02]  /*07c0*/  SEL R18, R23.reuse, R18, !P6 ;  /* 0x0000001217127207 */ /* 0x040fe40007000000 */
[----:B------:R-:W-:-:S02]  /*07d0*/  SEL R20, R23, R20, !P6 ;  /* 0x0000001417147207 */ /* 0x000fc40007000000 */
[----:B------:R-:W-:Y:S01]  /*07e0*/  SEL R22, R23, R22, !P6 ;  /* 0x0000001617167207 */ /* 0x000fe20007000000 */
[----:B------:R-:W-:Y:S01]  /*07f0*/  IMAD.MOV R24, RZ, RZ, -R18 ;  /* 0x000000ffff187224 */ /* 0x000fe200078e0a12 */
[----:B------:R-:W-:Y:S02]  /*0800*/  IADD3 R23, -R16, RZ, RZ ;  /* 0x000000ff10177210 */ /* 0x000fe40007ffe1ff */
[----:B------:R-:W-:Y:S01]  /*0810*/  IADD3 R12, -R13, RZ, RZ ;  /* 0x000000ff0d0c7210 */ /* 0x000fe20007ffe1ff */
[C---:B------:R-:W-:Y:S02]  /*0820*/  IMAD R17, R6.reuse, R24, R17 ;  /* 0x0000001806117224 */ /* 0x040fe400078e0211 */
[----:B------:R-:W-:Y:S01]  /*0830*/  IMAD R13, R6, R23, R13 ;  /* 0x00000017060d7224 */ /* 0x000fe200078e020d */
[----:B------:R-:W-:Y:S01]  /*0840*/  IADD3 R23, -R19, RZ, RZ ;  /* 0x000000ff13177210 */ /* 0x000fe20007ffe1ff */
[----:B------:R-:W-:Y:S02]  /*0850*/  IMAD R12, R10, R12, R25 ;  /* 0x0000000c0a0c7224 */ /* 0x000fe400078e0219 */
[----:B------:R-:W-:-:S02]  /*0860*/  IMAD.MOV R25, RZ, RZ, -R21 ;  /* 0x000000ffff197224 */ /* 0x000fc400078e0a15 */
[----:B------:R-:W-:Y:S02]  /*0870*/  IMAD.MOV R24, RZ, RZ, -R20 ;  /* 0x000000ffff187224 */ /* 0x000fe400078e0a14 */
[C---:B------:R-:W-:Y:S01]  /*0880*/  IMAD R23, R10.reuse, R23, R11 ;  /* 0x000000170a177224 */ /* 0x040fe200078e020b */
[----:B------:R-:W-:Y:S01]  /*0890*/  LEA R11, R9, R11, 0x2 ;  /* 0x0000000b090b7211 */ /* 0x000fe200078e10ff */
[----:B------:R-:W-:Y:S02]  /*08a0*/  IMAD R15, R10, R25, R15 ;  /* 0x000000190a0f7224 */ /* 0x000fe400078e020f */
[----:B------:R-:W-:Y:S02]  /*08b0*/  IMAD R19, R6, R24, R19 ;  /* 0x0000001806137224 */ /* 0x000fe400078e0213 */
[----:B------:R-:W-:Y:S02]  /*08c0*/  IMAD.MOV R25, RZ, RZ, -R22 ;  /* 0x000000ffff197224 */ /* 0x000fe400078e0a16 */
[----:B------:R-:W-:-:S02]  /*08d0*/  IMAD R24, R12, c[0x0][0xec0], RZ ;  /* 0x0003b0000c187a24 */ /* 0x000fc400078e02ff */
[----:B------:R-:W-:Y:S02]  /*08e0*/  IMAD R12, R23, c[0x0][0xec0], RZ ;  /* 0x0003b000170c7a24 */ /* 0x000fe400078e02ff */
[----:B------:R-:W-:Y:S02]  /*08f0*/  IMAD R21, R6, R25, R21 ;  /* 0x0000001906157224 */ /* 0x000fe400078e0215 */
[----:B------:R-:W-:Y:S02]  /*0900*/  IMAD R26, R15, c[0x0][0xec0], RZ ;  /* 0x0003b0000f1a7a24 */ /* 0x000fe400078e02ff */
[----:B------:R-:W-:Y:S02]  /*0910*/  IMAD R19, R19, c[0x0][0xebc], R12 ;  /* 0x0003af0013137a24 */ /* 0x000fe400078e020c */
[----:B------:R-:W-:Y:S02]  /*0920*/  IMAD R13, R13, c[0x0][0xebc], R24 ;  /* 0x0003af000d0d7a24 */ /* 0x000fe400078e0218 */
[----:B------:R-:W-:-:S02]  /*0930*/  IMAD R17, R17, c[0x0][0xebc], R14 ;  /* 0x0003af0011117a24 */ /* 0x000fc400078e020e */
[----:B------:R-:W-:Y:S02]  /*0940*/  IMAD R21, R21, c[0x0][0xebc], R26 ;  /* 0x0003af0015157a24 */ /* 0x000fe400078e021a */
[----:B------:R-:W-:Y:S02]  /*0950*/  IMAD R19, R20, c[0x0][0xeb8], R19 ;  /* 0x0003ae0014137a24 */ /* 0x000fe400078e0213 */
[----:B------:R-:W-:Y:S02]  /*0960*/  IMAD R13, R16, c[0x0][0xeb8], R13 ;  /* 0x0003ae00100d7a24 */ /* 0x000fe400078e020d */
[----:B------:R-:W-:Y:S02]  /*0970*/  IMAD R17, R18, c[0x0][0xeb8], R17 ;  /* 0x0003ae0012117a24 */ /* 0x000fe400078e0211 */
[----:B------:R-:W-:Y:S02]  /*0980*/  IMAD R15, R22, c[0x0][0xeb8], R21 ;  /* 0x0003ae00160f7a24 */ /* 0x000fe400078e0215 */
[----:B------:R-:W-:-:S02]  /*0990*/  IMAD.MOV.U32 R23, RZ, RZ, 0x2 ;  /* 0x00000002ff177424 */ /* 0x000fc400078e00ff */
[C---:B--2---:R-:W-:Y:S02]  /*09a0*/  IMAD R12, R8.reuse, c[0x0][0xecc], R19 ;  /* 0x0003b300080c7a24 */ /* 0x044fe400078e0213 */
[C---:B------:R-:W-:Y:S02]  /*09b0*/  IMAD R14, R8.reuse, c[0x0][0xecc], R13 ;  /* 0x0003b300080e7a24 */ /* 0x040fe400078e020d */
[C---:B------:R-:W-:Y:S02]  /*09c0*/  IMAD R17, R8.reuse, c[0x0][0xecc], R17 ;  /* 0x0003b30008117a24 */ /* 0x040fe400078e0211 */
[----:B------:R-:W-:Y:S02]  /*09d0*/  IMAD R18, R8, c[0x0][0xecc], R15 ;  /* 0x0003b30008127a24 */ /* 0x000fe400078e020f */
[----:B------:R-:W-:-:S04]  /*09e0*/  IMAD.WIDE.U32 R12, R12, R23, c[0x0][0x160] ;  /* 0x000058000c0c7625 */ /* 0x000fc800078e0017 */
        /* <DEDUP_REMOVED lines=12> */
.L_x_320:
[----:B0-----:R-:W-:Y:S05]  /*0ab0*/  BSYNC B0 ;  /* 0x0000000000007941 */ /* 0x001fea0003800000 */
.L_x_319:
        /* <DEDUP_REMOVED lines=17> */
[----:B------:R-:W1:Y:S08]  /*0bd0*/  I2F.U32.RP R10, R4 ;  /* 0x00000004000a7306 */ /* 0x000e700000209000 */
        /* <DEDUP_REMOVED lines=10> */
[----:B------:R-:W-:Y:S02]  /*0c80*/  LOP3.LUT R13, RZ, R6, RZ, 0x33, !PT ;  /* 0x00000006ff0d7212 */ /* 0x000fe400078e33ff */
[----:B------:R-:W-:Y:S01]  /*0c90*/  LOP3.LUT R12, RZ, R4, RZ, 0x33, !PT ;  /* 0x00000004ff0c7212 */ /* 0x000fe200078e33ff */
[----:B-----5:R-:W-:-:S04]  /*0ca0*/  IMAD R5, R17, R15, RZ ;  /* 0x0000000f11057224 */ /* 0x020fc800078e02ff */
[----:B------:R-:W-:Y:S01]  /*0cb0*/  IMAD.HI.U32 R9, R15, R5, R14 ;  /* 0x000000050f097227 */ /* 0x000fe200078e000e */
[----:B------:R-:W-:-:S03]  /*0cc0*/  MOV R5, R11 ;  /* 0x0000000b00057202 */ /* 0x000fc60000000f00 */
[----:B------:R-:W-:Y:S02]  /*0cd0*/  IMAD.MOV.U32 R14, RZ, RZ, R16 ;  /* 0x000000ffff0e7224 */ /* 0x000fe400078e0010 */
.L_x_324:
[----:B0--3--:R-:W-:-:S05]  /*0ce0*/  IMAD.WIDE.U32 R16, R5, 0x2, R2 ;  /* 0x0000000205107825 */ /* 0x009fca00078e0002 */
[----:B------:R0:W3:Y:S01]  /*0cf0*/  LDG.E.U16 R15, [R16.64] ;  /* 0x00000004100f7981 */ /* 0x0000e2000c1e1500 */
        /* <DEDUP_REMOVED lines=25> */
[----:B------:R-:W-:Y:S02]  /*0e90*/  IMAD R19, R4, R17, R19 ;  /* 0x0000001104137224 */ /* 0x000fe400078e0213 */
[----:B------:R-:W-:Y:S02]  /*0ea0*/  IMAD.MOV.U32 R17, RZ, RZ, 0x2 ;  /* 0x00000002ff117424 */ /* 0x000fe400078e00ff */
[----:B------:R-:W-:-:S04]  /*0eb0*/  IMAD R16, R19, c[0x0][0xebc], R16 ;  /* 0x0003af0013107a24 */ /* 0x000fc800078e0210 */
[----:B------:R-:W-:-:S04]  /*0ec0*/  IMAD R21, R21, c[0x0][0xeb8], R16 ;  /* 0x0003ae0015157a24 */ /* 0x000fc800078e0210 */
[----:B--2---:R-:W-:-:S04]  /*0ed0*/  IMAD R16, R8, c[0x0][0xecc], R21 ;  /* 0x0003b30008107a24 */ /* 0x004fc800078e0215 */
[----:B------:R-:W-:Y:S01]  /*0ee0*/  IMAD.WIDE.U32 R16, R16, R17, c[0x0][0x160] ;  /* 0x0000580010107625 */ /* 0x000fe200078e0011 */
[----:B---3--:R-:W-:-:S05]  /*0ef0*/  PRMT R15, R15, 0x7710, RZ ;  /* 0x000077100f0f7816 */ /* 0x008fca00000000ff */
[----:B------:R0:W-:Y:S01]  /*0f00*/  STG.E.U16 [R16.64], R15 ;  /* 0x0000000f10007986 */ /* 0x0001e2000c101504 */
[----:B------:R-:W-:Y:S05]  /*0f10*/  @P0 BRA `(.L_x_324) ;  /* 0xfffffdc000000947 */ /* 0x000fea000383ffff */
.L_x_323:
[----:B------:R-:W-:Y:S05]  /*0f20*/  BSYNC B0 ;  /* 0x0000000000007941 */ /* 0x000fea0003800000 */
.L_x_322:
[----:B------:R-:W-:-:S05]  /*0f30*/  LOP3.LUT R9, RZ, R11, RZ, 0x33, !PT ;  /* 0x0000000bff097212 */ /* 0x000fca00078e33ff */
[----:B------:R-:W-:-:S05]  /*0f40*/  IMAD.IADD R9, R0, 0x1, R9 ;  /* 0x0000000100097824 */ /* 0x000fca00078e0209 */
[----:B------:R-:W-:-:S13]  /*0f50*/  ISETP.GE.U32.AND P0, PT, R9, 0x3, PT ;  /* 0x000000030900780c */ /* 0x000fda0003f06070 */
[----:B------:R-:W-:Y:S05]  /*0f60*/  @!P0 EXIT ;  /* 0x000000000000894d */ /* 0x000fea0003800000 */
[----:B------:R-:W-:-:S04]  /*0f70*/  MOV R6, c[0x0][0xec8] ;  /* 0x0003b20000067a02 */ /* 0x000fc80000000f00 */
[----:B------:R-:W-:-:S04]  /*0f80*/  ISETP.NE.AND P0, PT, R6, 0x2, PT ;  /* 0x000000020600780c */ /* 0x000fc80003f05270 */
[C---:B-1----:R-:W-:Y:S02]  /*0f90*/  SEL R4, R7.reuse, c[0x0][0xeb0], !P0 ;  /* 0x0003ac0007047a07 */ /* 0x042fe40004000000 */
[----:B------:R-:W-:Y:S02]  /*0fa0*/  ISETP.NE.AND P0, PT, R6, 0x1, PT ;  /* 0x000000010600780c */ /* 0x000fe40003f05270 */
[----:B------:R-:W1:Y:S01]  /*0fb0*/  I2F.U32.RP R9, R4 ;  /* 0x0000000400097306 */ /* 0x000e620000209000 */
[----:B0-----:R-:W-:Y:S01]  /*0fc0*/  IMAD.MOV R15, RZ, RZ, -R4 ;  /* 0x000000ffff0f7224 */ /* 0x001fe200078e0a04 */
[----:B------:R-:W-:Y:S02]  /*0fd0*/  SEL R10, R7, c[0x0][0xeac], !P0 ;  /* 0x0003ab00070a7a07 */ /* 0x000fe40004000000 */
[----:B------:R-:W-:Y:S02]  /*0fe0*/  ISETP.NE.U32.AND P0, PT, R4, RZ, PT ;  /* 0x000000ff0400720c */ /* 0x000fe40003f05070 */
[----:B------:R-:W-:Y:S01]  /*0ff0*/  ISETP.NE.U32.AND P1, PT, R10, RZ, PT ;  /* 0x000000ff0a00720c */ /* 0x000fe20003f25070 */
[----:B------:R-:W-:Y:S01]  /*1000*/  IMAD.MOV R17, RZ, RZ, -R10 ;  /* 0x000000ffff117224 */ /* 0x000fe200078e0a0a */
[----:B------:R-:W0:Y:S08]  /*1010*/  I2F.U32.RP R11, R10 ;  /* 0x0000000a000b7306 */ /* 0x000e300000209000 */
[----:B-1----:R-:W1:Y:S08]  /*1020*/  MUFU.RCP R9, R9 ;  /* 0x0000000900097308 */ /* 0x002e700000001000 */
[----:B0-----:R-:W0:Y:S01]  /*1030*/  MUFU.RCP R11, R11 ;  /* 0x0000000b000b7308 */ /* 0x001e220000001000 */
[----:B-1----:R-:W-:-:S07]  /*1040*/  IADD3 R12, R9, 0xffffffe, RZ ;  /* 0x0ffffffe090c7810 */ /* 0x002fce0007ffe0ff */
[----:B------:R1:W4:Y:S01]  /*1050*/  F2I.FTZ.U32.TRUNC.NTZ R13, R12 ;  /* 0x0000000c000d7305 */ /* 0x000322000021f000 */
[----:B0-----:R-:W-:-:S07]  /*1060*/  IADD3 R6, R11, 0xffffffe, RZ ;  /* 0x0ffffffe0b067810 */ /* 0x001fce0007ffe0ff */
[----:B------:R0:W5:Y:S01]  /*1070*/  F2I.FTZ.U32.TRUNC.NTZ R7, R6 ;  /* 0x0000000600077305 */ /* 0x000162000021f000 */
[----:B-1----:R-:W-:Y:S01]  /*1080*/  HFMA2.MMA R12, -RZ, RZ, 0, 0 ;  /* 0x00000000ff0c7435 */ /* 0x002fe200000001ff */
[----:B----4-:R-:W-:Y:S02]  /*1090*/  IMAD R9, R15, R13, RZ ;  /* 0x0000000d0f097224 */ /* 0x010fe400078e02ff */
[----:B0-----:R-:W-:-:S07]  /*10a0*/  IMAD.MOV.U32 R6, RZ, RZ, RZ ;  /* 0x000000ffff067224 */ /* 0x001fce00078e00ff */
[----:B------:R-:W-:Y:S01]  /*10b0*/  IMAD.HI.U32 R12, R13, R9, R12 ;  /* 0x000000090d0c7227 */ /* 0x000fe200078e000c */
[----:B------:R-:W-:Y:S02]  /*10c0*/  LOP3.LUT R13, RZ, R4, RZ, 0x33, !PT ;  /* 0x00000004ff0d7212 */ /* 0x000fe400078e33ff */
[----:B------:R-:W-:Y:S01]  /*10d0*/  LOP3.LUT R9, RZ, R10, RZ, 0x33, !PT ;  /* 0x0000000aff097212 */ /* 0x000fe200078e33ff */
[----:B-----5:R-:W-:-:S04]  /*10e0*/  IMAD R11, R17, R7, RZ ;  /* 0x00000007110b7224 */ /* 0x020fc800078e02ff */
[----:B------:R-:W-:-:S04]  /*10f0*/  IMAD.HI.U32 R11, R7, R11, R6 ;  /* 0x0000000b070b7227 */ /* 0x000fc800078e0006 */
.L_x_325:
[----:B0--3--:R-:W-:-:S06]  /*1100*/  IMAD.WIDE.U32 R6, R5, 0x2, R2 ;  /* 0x0000000205067825 */ /* 0x009fcc00078e0002 */
[----:B------:R0:W3:Y:S01]  /*1110*/  LDG.E.U16 R6, [R6.64] ;  /* 0x0000000406067981 */ /* 0x0000e2000c1e1500 */
        /* <DEDUP_REMOVED lines=21> */
[----:B------:R-:W-:-:S04]  /*1270*/  IMAD.MOV R16, RZ, RZ, -R14 ;  /* 0x000000ffff107224 */ /* 0x000fc800078e0a0e */
[----:B------:R-:W-:Y:S01]  /*1280*/  IMAD R16, R10, R16, R15 ;  /* 0x000000100a107224 */ /* 0x000fe200078e020f */
[----:B------:R-:W-:-:S03]  /*1290*/  IADD3 R15, R5, 0x1, RZ ;  /* 0x00000001050f7810 */ /* 0x000fc60007ffe0ff */
[----:B------:R-:W-:Y:S02]  /*12a0*/  IMAD R7, R16, c[0x0][0xebc], R7 ;  /* 0x0003af0010077a24 */ /* 0x000fe400078e0207 */
[----:B------:R-:W-:-:S04]  /*12b0*/  IMAD.WIDE.U32 R16, R15, 0x2, R2 ;  /* 0x000000020f107825 */ /* 0x000fc800078e0002 */
[----:B------:R-:W-:Y:S02]  /*12c0*/  IMAD R7, R14, c[0x0][0xeb8], R7 ;  /* 0x0003ae000e077a24 */ /* 0x000fe400078e0207 */
[----:B------:R-:W-:Y:S02]  /*12d0*/  IMAD.MOV.U32 R14, RZ, RZ, 0x2 ;  /* 0x00000002ff0e7424 */ /* 0x000fe400078e00ff */
[----:B--2---:R-:W-:Y:S01]  /*12e0*/  IMAD R7, R8, c[0x0][0xecc], R7 ;  /* 0x0003b30008077a24 */ /* 0x004fe200078e0207 */
[----:B---3--:R-:W-:-:S03]  /*12f0*/  PRMT R21, R6, 0x7710, RZ ;  /* 0x0000771006157816 */ /* 0x008fc600000000ff */
[----:B------:R-:W-:-:S05]  /*1300*/  IMAD.WIDE.U32 R6, R7, R14, c[0x0][0x160] ;  /* 0x0000580007067625 */ /* 0x000fca00078e000e */
[----:B------:R0:W-:Y:S04]  /*1310*/  STG.E.U16 [R6.64], R21 ;  /* 0x0000001506007986 */ /* 0x0001e8000c101504 */
[----:B------:R-:W2:Y:S01]  /*1320*/  LDG.E.U16 R16, [R16.64] ;  /* 0x0000000410107981 */ /* 0x000ea2000c1e1500 */
        /* <DEDUP_REMOVED lines=20> */
[----:B------:R-:W-:-:S05]  /*1470*/  SEL R6, R9, R6, !P1 ;  /* 0x0000000609067207 */ /* 0x000fca0004800000 */
[----:B------:R-:W-:-:S04]  /*1480*/  IMAD.MOV R18, RZ, RZ, -R6 ;  /* 0x000000ffff127224 */ /* 0x000fc800078e0a06 */
[----:B------:R-:W-:-:S04]  /*1490*/  IMAD R18, R10, R18, R19 ;  /* 0x000000120a127224 */ /* 0x000fc800078e0213 */
[----:B------:R-:W-:-:S04]  /*14a0*/  IMAD R15, R18, c[0x0][0xebc], R15 ;  /* 0x0003af00120f7a24 */ /* 0x000fc800078e020f */
[----:B------:R-:W-:-:S04]  /*14b0*/  IMAD R15, R6, c[0x0][0xeb8], R15 ;  /* 0x0003ae00060f7a24 */ /* 0x000fc800078e020f */
[----:B------:R-:W-:Y:S01]  /*14c0*/  IMAD R7, R8, c[0x0][0xecc], R15 ;  /* 0x0003b30008077a24 */ /* 0x000fe200078e020f */
[----:B------:R-:W-:-:S03]  /*14d0*/  IADD3 R15, R5, 0x2, RZ ;  /* 0x00000002050f7810 */ /* 0x000fc60007ffe0ff */
[----:B------:R-:W-:Y:S01]  /*14e0*/  IMAD.WIDE.U32 R6, R7, R14, c[0x0][0x160] ;  /* 0x0000580007067625 */ /* 0x000fe200078e000e */
[----:B--2---:R-:W-:-:S03]  /*14f0*/  PRMT R21, R16, 0x7710, RZ ;  /* 0x0000771010157816 */ /* 0x004fc600000000ff */
[----:B------:R-:W-:Y:S02]  /*1500*/  IMAD.WIDE.U32 R16, R15, 0x2, R2 ;  /* 0x000000020f107825 */ /* 0x000fe400078e0002 */
        /* <DEDUP_REMOVED lines=67> */
.L_x_326:
        /* <DEDUP_REMOVED lines=12> */
.L_x_1023:


//--------------------- .text._ZN2at6native40_GLOBAL__N__2351210d_8_Shape_cu_49f7391c35CatArrayBatchedCopy_alignedK_contigINS1_10OpaqueTypeILj2EEEjLi3ELi64ELi64ELi16EEEvPT_NS1_25CatArrInputTensorMetadataIS5_T0_XT2_EXT3_EEENS1_16TensorSizeStrideIS8_Lj4EEEiS8_ --------------------------
	.section	.text._ZN2at6native40_GLOBAL__N__2351210d_8_Shape_cu_49f7391c35CatArrayBatchedCopy_alignedK_contigINS1_10OpaqueTypeILj2EEEjLi3ELi64ELi64ELi16EEEvPT_NS1_25CatArrInputTensorMetadataIS5_T0_XT2_EXT3_EEENS1_16TensorSizeStrideIS8_Lj4EEEiS8_,"ax",@progbits
	.sectioninfo	@"SHI_REGISTERS=32"
	.align	128
.text._ZN2at6native40_GLOBAL__N__2351210d_8_Shape_cu_49f7391c35CatArrayBatchedCopy_alignedK_contigINS1_10OpaqueTypeILj2EEEjLi3ELi64ELi64ELi16EEEvPT_NS1_25CatArrInputTensorMetadataIS5_T0_XT2_EXT3_EEENS1_16TensorSizeStrideIS8_Lj4EEEiS8_:
        .type           _ZN2at6native40_GLOBAL__N__2351210d_8_Shape_cu_49f7391c35CatArrayBatchedCopy_alignedK_contigINS1_10OpaqueTypeILj2EEEjLi3ELi64ELi64ELi16EEEvPT_NS1_25CatArrInputTensorMetadataIS5_T0_XT2_EXT3_EEENS1_16TensorSizeStrideIS8_Lj4EEEiS8_,@function
        .size           _ZN2at6native40_GLOBAL__N__2351210d_8_Shape_cu_49f7391c35CatArrayBatchedCopy_alignedK_contigINS1_10OpaqueTypeILj2EEEjLi3ELi64ELi64ELi16EEEvPT_NS1_25CatArrInputTensorMetadataIS5_T0_XT2_EXT3_EEENS1_16TensorSizeStrideIS8_Lj4EEEiS8_,(.L_x_1024 - _ZN2at6native40_GLOBAL__N__2351210d_8_Shape_cu_49f7391c35CatArrayBatchedCopy_alignedK_contigINS1_10OpaqueTypeILj2EEEjLi3ELi64ELi64ELi16EEEvPT_NS1_25CatArrInputTensorMetadataIS5_T0_XT2_EXT3_EEENS1_16TensorSizeStrideIS8_Lj4EEEiS8_)
        .other          _ZN2at6native40_GLOBAL__N__2351210d_8_Shape_cu_49f7391c35CatArrayBatchedCopy_alignedK_contigINS1_10OpaqueTypeILj2EEEjLi3ELi64ELi64ELi16EEEvPT_NS1_25CatArrInputTensorMetadataIS5_T0_XT2_EXT3_EEENS1_16TensorSizeStrideIS8_Lj4EEEiS8_,@"STO_CUDA_ENTRY STV_DEFAULT"
_ZN2at6native40_GLOBAL__N__2351210d_8_Shape_cu_49f7391c35CatArrayBatchedCopy_alignedK_contigINS1_10OpaqueTypeILj2EEEjLi3ELi64ELi64ELi16EEEvPT_NS1_25CatArrInputTensorMetadataIS5_T0_XT2_EXT3_EEENS1_16TensorSizeStrideIS8_Lj4EEEiS8_:
        /* <DEDUP_REMOVED lines=24> */
[----:B------:R-:W-:Y:S02]  /*0180*/  ISETP.NE.AND P1, PT, R4, 0x1, PT ;  /* 0x000000010400780c */ /* 0x000fe40003f25270 */
[C---:B-1----:R-:W-:Y:S02]  /*0190*/  SEL R16, R13.reuse, c[0x0][0xeb0], !P0 ;  /* 0x0003ac000d107a07 */ /* 0x042fe40004000000 */
[----:B------:R-:W-:Y:S02]  /*01a0*/  SEL R12, R13, c[0x0][0xeac], !P1 ;  /* 0x0003ab000d0c7a07 */ /* 0x000fe40004800000 */
.L_x_329:
[----:B------:R-:W0:Y:S01]  /*01b0*/  I2F.U32.RP R4, R16 ;  /* 0x0000001000047306 */ /* 0x000e220000209000 */
[----:B------:R-:W-:Y:S01]  /*01c0*/  HFMA2.MMA R24, -RZ, RZ, 0, 0 ;  /* 0x00000000ff187435 */ /* 0x000fe200000001ff */
[----:B------:R-:W-:Y:S01]  /*01d0*/  IMAD.MOV R5, RZ, RZ, -R16 ;  /* 0x000000ffff057224 */ /* 0x000fe200078e0a10 */
[C---:B------:R-:W-:Y:S01]  /*01e0*/  IADD3 R23, R17.reuse, 0x2, RZ ;  /* 0x0000000211177810 */ /* 0x040fe20007ffe0ff */
[----:B------:R-:W-:Y:S01]  /*01f0*/  IMAD.MOV R11, RZ, RZ, -R12 ;  /* 0x000000ffff0b7224 */ /* 0x000fe200078e0a0c */
[----:B------:R-:W-:-:S02]  /*0200*/  IADD3 R19, R17, 0x3, RZ ;  /* 0x0000000311137810 */ /* 0x000fc40007ffe0ff */
[----:B------:R-:W-:Y:S01]  /*0210*/  ISETP.NE.U32.AND P0, PT, R16, RZ, PT ;  /* 0x000000ff1000720c */ /* 0x000fe20003f05070 */
[----:B------:R-:W1:Y:S01]  /*0220*/  I2F.U32.RP R7, R12 ;  /* 0x0000000c00077306 */ /* 0x000e620000209000 */
[----:B------:R-:W-:-:S07]  /*0230*/  LOP3.LUT R27, RZ, R16, RZ, 0x33, !PT ;  /* 0x00000010ff1b7212 */ /* 0x000fce00078e33ff */
        /* <DEDUP_REMOVED lines=8> */
[----:B------:R-:W-:Y:S01]  /*02c0*/  IMAD.HI.U32 R24, R25, R5, R24 ;  /* 0x0000000519187227 */ /* 0x000fe200078e0018 */
[----:B------:R-:W-:-:S03]  /*02d0*/  IADD3 R5, R17, 0x1, RZ ;  /* 0x0000000111057810 */ /* 0x000fc60007ffe0ff */
[----:B----4-:R-:W-:Y:S02]  /*02e0*/  IMAD R11, R11, R21, RZ ;  /* 0x000000150b0b7224 */ /* 0x010fe400078e02ff */
[----:B------:R-:W-:-:S04]  /*02f0*/  IMAD.HI.U32 R6, R24, R5, RZ ;  /* 0x0000000518067227 */ /* 0x000fc800078e00ff */
[----:B------:R-:W-:Y:S02]  /*0300*/  IMAD.MOV R9, RZ, RZ, -R6 ;  /* 0x000000ffff097224 */ /* 0x000fe400078e0a06 */
[----:B------:R-:W-:-:S04]  /*0310*/  IMAD.HI.U32 R4, R24, R23, RZ ;  /* 0x0000001718047227 */ /* 0x000fc800078e00ff */
[----:B------:R-:W-:Y:S01]  /*0320*/  IMAD R9, R16, R9, R5 ;  /* 0x0000000910097224 */ /* 0x000fe200078e0205 */
[----:B------:R-:W-:Y:S01]  /*0330*/  IADD3 R7, -R4, RZ, RZ ;  /* 0x000000ff04077210 */ /* 0x000fe20007ffe1ff */
[----:B------:R-:W-:-:S03]  /*0340*/  IMAD.HI.U32 R10, R24, R19, RZ ;  /* 0x00000013180a7227 */ /* 0x000fc600078e00ff */
[----:B------:R-:W-:Y:S01]  /*0350*/  ISETP.GE.U32.AND P1, PT, R9, R16, PT ;  /* 0x000000100900720c */ /* 0x000fe20003f26070 */
[----:B------:R-:W-:Y:S02]  /*0360*/  IMAD R7, R16, R7, R23 ;  /* 0x0000000710077224 */ /* 0x000fe400078e0217 */
[----:B------:R-:W-:-:S04]  /*0370*/  IMAD.HI.U32 R20, R21, R11, R20 ;  /* 0x0000000b15147227 */ /* 0x000fc800078e0014 */
[----:B------:R-:W-:-:S06]  /*0380*/  IMAD.HI.U32 R28, R24, R17, RZ ;  /* 0x00000011181c7227 */ /* 0x000fcc00078e00ff */
[----:B------:R-:W-:Y:S01]  /*0390*/  @P1 IMAD.IADD R9, R9, 0x1, -R16 ;  /* 0x0000000109091824 */ /* 0x000fe200078e0a10 */
[----:B------:R-:W-:Y:S02]  /*03a0*/  @P1 IADD3 R6, R6, 0x1, RZ ;  /* 0x0000000106061810 */ /* 0x000fe40007ffe0ff */
[-C--:B------:R-:W-:Y:S02]  /*03b0*/  ISETP.GE.U32.AND P1, PT, R7, R16.reuse, PT ;  /* 0x000000100700720c */ /* 0x080fe40003f26070 */
[----:B------:R-:W-:Y:S01]  /*03c0*/  ISETP.GE.U32.AND P2, PT, R9, R16, PT ;  /* 0x000000100900720c */ /* 0x000fe20003f46070 */
[----:B------:R-:W-:-:S04]  /*03d0*/  IMAD.MOV R9, RZ, RZ, -R10 ;  /* 0x000000ffff097224 */ /* 0x000fc800078e0a0a */
[----:B------:R-:W-:-:S05]  /*03e0*/  IMAD R9, R16, R9, R19 ;  /* 0x0000000910097224 */ /* 0x000fca00078e0213 */
[-C--:B------:R-:W-:Y:S01]  /*03f0*/  ISETP.GE.U32.AND P3, PT, R9, R16.reuse, PT ;  /* 0x000000100900720c */ /* 0x080fe20003f66070 */
[----:B------:R-:W-:Y:S01]  /*0400*/  @P1 IMAD.IADD R7, R7, 0x1, -R16 ;  /* 0x0000000107071824 */ /* 0x000fe200078e0a10 */
[----:B------:R-:W-:Y:S02]  /*0410*/  @P1 IADD3 R4, R4, 0x1, RZ ;  /* 0x0000000104041810 */ /* 0x000fe40007ffe0ff */
[----:B------:R-:W-:Y:S02]  /*0420*/  @P2 IADD3 R6, R6, 0x1, RZ ;  /* 0x0000000106062810 */ /* 0x000fe40007ffe0ff */
[----:B------:R-:W-:Y:S02]  /*0430*/  ISETP.GE.U32.AND P2, PT, R7, R16, PT ;  /* 0x000000100700720c */ /* 0x000fe40003f46070 */
[----:B------:R-:W-:-:S05]  /*0440*/  SEL R6, R27, R6, !P0 ;  /* 0x000000061b067207 */ /* 0x000fca0004000000 */
[----:B------:R-:W-:Y:S01]  /*0450*/  IMAD.HI.U32 R21, R20, R6, RZ ;  /* 0x0000000614157227 */ /* 0x000fe200078e00ff */
[----:B------:R-:W-:-:S03]  /*0460*/  @P3 IADD3 R10, R10, 0x1, RZ ;  /* 0x000000010a0a3810 */ /* 0x000fc60007ffe0ff */
[----:B------:R-:W-:Y:S01]  /*0470*/  @P3 IMAD.IADD R9, R9, 0x1, -R16 ;  /* 0x0000000109093824 */ /* 0x000fe200078e0a10 */
[----:B------:R-:W-:Y:S02]  /*0480*/  IADD3 R11, -R21, RZ, RZ ;  /* 0x000000ff150b7210 */ /* 0x000fe40007ffe1ff */
[----:B------:R-:W-:Y:S02]  /*0490*/  @P2 IADD3 R4, R4, 0x1, RZ ;  /* 0x0000000104042810 */ /* 0x000fe40007ffe0ff */
[----:B------:R-:W-:Y:S01]  /*04a0*/  ISETP.GE.U32.AND P5, PT, R9, R16, PT ;  /* 0x000000100900720c */ /* 0x000fe20003fa6070 */
[----:B------:R-:W-:Y:S01]  /*04b0*/  IMAD R7, R12, R11, R6 ;  /* 0x0000000b0c077224 */ /* 0x000fe200078e0206 */
[----:B------:R-:W-:Y:S02]  /*04c0*/  IADD3 R9, R17, 0x4, RZ ;  /* 0x0000000411097810 */ /* 0x000fe40007ffe0ff */
[----:B------:R-:W-:Y:S02]  /*04d0*/  SEL R4, R27, R4, !P0 ;  /* 0x000000041b047207 */ /* 0x000fe40004000000 */
[----:B------:R-:W-:Y:S01]  /*04e0*/  ISETP.GE.U32.AND P4, PT, R7, R12, PT ;  /* 0x0000000c0700720c */ /* 0x000fe20003f86070 */
[----:B------:R-:W-:-:S04]  /*04f0*/  IMAD.HI.U32 R8, R24, R9, RZ ;  /* 0x0000000918087227 */ /* 0x000fc800078e00ff */
[----:B------:R-:W-:Y:S02]  /*0500*/  IMAD.MOV R18, RZ, RZ, -R8 ;  /* 0x000000ffff127224 */ /* 0x000fe400078e0a08 */
[----:B------:R-:W-:Y:S01]  /*0510*/  @P5 IADD3 R10, R10, 0x1, RZ ;  /* 0x000000010a0a5810 */ /* 0x000fe20007ffe0ff */
[----:B------:R-:W-:-:S03]  /*0520*/  IMAD.HI.U32 R11, R20, R4, RZ ;  /* 0x00000004140b7227 */ /* 0x000fc600078e00ff */
[----:B------:R-:W-:Y:S01]  /*0530*/  SEL R25, R27, R10, !P0 ;  /* 0x0000000a1b197207 */ /* 0x000fe20004000000 */
[----:B------:R-:W-:Y:S01]  /*0540*/  IMAD R18, R16, R18, R9 ;  /* 0x0000001210127224 */ /* 0x000fe200078e0209 */
[----:B------:R-:W-:Y:S01]  /*0550*/  @P4 IADD3 R21, R21, 0x1, RZ ;  /* 0x0000000115154810 */ /* 0x000fe20007ffe0ff */
[----:B------:R-:W-:Y:S02]  /*0560*/  @P4 IMAD.IADD R7, R7, 0x1, -R12 ;  /* 0x0000000107074824 */ /* 0x000fe400078e0a0c */
[----:B------:R-:W-:Y:S01]  /*0570*/  IMAD.HI.U32 R29, R20, R25, RZ ;  /* 0x00000019141d7227 */ /* 0x000fe200078e00ff */
[----:B------:R-:W-:Y:S02]  /*0580*/  ISETP.GE.U32.AND P6, PT, R18, R16, PT ;  /* 0x000000101200720c */ /* 0x000fe40003fc6070 */
[----:B------:R-:W-:Y:S01]  /*0590*/  ISETP.GE.U32.AND P5, PT, R7, R12, PT ;  /* 0x0000000c0700720c */ /* 0x000fe20003fa6070 */
[----:B------:R-:W-:Y:S01]  /*05a0*/  IMAD.MOV R10, RZ, RZ, -R29 ;  /* 0x000000ffff0a7224 */ /* 0x000fe200078e0a1d */
[----:B------:R-:W-:-:S03]  /*05b0*/  IADD3 R7, -R11, RZ, RZ ;  /* 0x000000ff0b077210 */ /* 0x000fc60007ffe1ff */
[C---:B------:R-:W-:Y:S02]  /*05c0*/  IMAD R10, R12.reuse, R10, R25 ;  /* 0x0000000a0c0a7224 */ /* 0x040fe400078e0219 */
[----:B------:R-:W-:-:S03]  /*05d0*/  IMAD R7, R12, R7, R4 ;  /* 0x000000070c077224 */ /* 0x000fc600078e0204 */
[-C--:B------:R-:W-:Y:S01]  /*05e0*/  ISETP.GE.U32.AND P2, PT, R10, R12.reuse, PT ;  /* 0x0000000c0a00720c */ /* 0x080fe20003f46070 */
[----:B------:R-:W-:Y:S01]  /*05f0*/  @P6 IMAD.IADD R18, R18, 0x1, -R16 ;  /* 0x0000000112126824 */ /* 0x000fe200078e0a10 */
[----:B------:R-:W-:Y:S02]  /*0600*/  ISETP.GE.U32.AND P1, PT, R7, R12, PT ;  /* 0x0000000c0700720c */ /* 0x000fe40003f26070 */
[----:B------:R-:W-:Y:S02]  /*0610*/  @P6 IADD3 R8, R8, 0x1, RZ ;  /* 0x0000000108086810 */ /* 0x000fe40007ffe0ff */
[----:B------:R-:W-:Y:S01]  /*0620*/  ISETP.GE.U32.AND P3, PT, R18, R16, PT ;  /* 0x000000101200720c */ /* 0x000fe20003f66070 */
[----:B------:R-:W-:Y:S01]  /*0630*/  IMAD.MOV R18, RZ, RZ, -R6 ;  /* 0x000000ffff127224 */ /* 0x000fe200078e0a06 */
[----:B------:R-:W-:Y:S02]  /*0640*/  @P5 IADD3 R21, R21, 0x1, RZ ;  /* 0x0000000115155810 */ /* 0x000fe40007ffe0ff */
[----:B------:R-:W-:Y:S01]  /*0650*/  ISETP.NE.U32.AND P5, PT, R12, RZ, PT ;  /* 0x000000ff0c00720c */ /* 0x000fe20003fa5070 */
[----:B------:R-:W-:-:S02]  /*0660*/  IMAD R5, R16, R18, R5 ;  /* 0x0000001210057224 */ /* 0x000fc400078e0205 */
[----:B------:R-:W-:Y:S02]  /*0670*/  @P2 IADD3 R10, -R12, R10, RZ ;  /* 0x0000000a0c0a2210 */ /* 0x000fe40007ffe1ff */
[----:B------:R-:W-:Y:S01]  /*0680*/  @P1 IMAD.IADD R7, R7, 0x1, -R12 ;  /* 0x0000000107071824 */ /* 0x000fe200078e0a0c */
[----:B------:R-:W-:Y:S01]  /*0690*/  @P1 IADD3 R11, R11, 0x1, RZ ;  /* 0x000000010b0b1810 */ /* 0x000fe20007ffe0ff */
[----:B------:R-:W-:Y:S01]  /*06a0*/  IMAD R5, R5, c[0x0][0xec0], RZ ;  /* 0x0003b00005057a24 */ /* 0x000fe200078e02ff */
[-C--:B------:R-:W-:Y:S02]  /*06b0*/  ISETP.GE.U32.AND P6, PT, R10, R12.reuse, PT ;  /* 0x0000000c0a00720c */ /* 0x080fe40003fc6070 */
[-C--:B------:R-:W-:Y:S02]  /*06c0*/  LOP3.LUT R10, RZ, R12.reuse, RZ, 0x33, !PT ;  /* 0x0000000cff0a7212 */ /* 0x080fe400078e33ff */
[----:B------:R-:W-:Y:S02]  /*06d0*/  @P3 IADD3 R8, R8, 0x1, RZ ;  /* 0x0000000108083810 */ /* 0x000fe40007ffe0ff */
[----:B------:R-:W-:-:S02]  /*06e0*/  ISETP.GE.U32.AND P4, PT, R7, R12, PT ;  /* 0x0000000c0700720c */ /* 0x000fc40003f86070 */
[----:B------:R-:W-:Y:S02]  /*06f0*/  SEL R22, R10, R21, !P5 ;  /* 0x000000150a167207 */ /* 0x000fe40006800000 */
[----:B------:R-:W-:Y:S02]  /*0700*/  SEL R7, R27, R8, !P0 ;  /* 0x000000081b077207 */ /* 0x000fe40004000000 */
[----:B------:R-:W-:Y:S01]  /*0710*/  @P2 IADD3 R29, R29, 0x1, RZ ;  /* 0x000000011d1d2810 */ /* 0x000fe20007ffe0ff */
[----:B------:R-:W-:Y:S02]  /*0720*/  IMAD.MOV R8, RZ, RZ, -R22 ;  /* 0x000000ffff087224 */ /* 0x000fe400078e0a16 */
[----:B------:R-:W-:Y:S01]  /*0730*/  IMAD.HI.U32 R21, R20, R7, RZ ;  /* 0x0000000714157227 */ /* 0x000fe200078e00ff */
[----:B------:R-:W-:-:S03]  /*0740*/  @P6 IADD3 R29, R29, 0x1, RZ ;  /* 0x000000011d1d6810 */ /* 0x000fc60007ffe0ff */
[----:B------:R-:W-:Y:S01]  /*0750*/  IMAD R6, R12, R8, R6 ;  /* 0x000000080c067224 */ /* 0x000fe200078e0206 */
[----:B------:R-:W-:Y:S01]  /*0760*/  @P4 IADD3 R11, R11, 0x1, RZ ;  /* 0x000000010b0b4810 */ /* 0x000fe20007ffe0ff */
[----:B------:R-:W-:Y:S02]  /*0770*/  IMAD.MOV R8, RZ, RZ, -R21 ;  /* 0x000000ffff087224 */ /* 0x000fe400078e0a15 */
[----:B------:R-:W-:Y:S01]  /*0780*/  IMAD R5, R6, c[0x0][0xebc], R5 ;  /* 0x0003af0006057a24 */ /* 0x000fe200078e0205 */
[----:B------:R-:W-:Y:S01]  /*0790*/  SEL R11, R10, R11, !P5 ;  /* 0x0000000b0a0b7207 */ /* 0x000fe20006800000 */
[----:B------:R-:W-:Y:S02]  /*07a0*/  IMAD R8, R12, R8, R7 ;  /* 0x000000080c087224 */ /* 0x000fe400078e0207 */
[----:B------:R-:W-:Y:S02]  /*07b0*/  IMAD.MOV R6, RZ, RZ, -R4 ;  /* 0x000000ffff067224 */ /* 0x000fe400078e0a04 */
[----:B------:R-:W-:Y:S01]  /*07c0*/  IMAD R22, R22, c[0x0][0xeb8], R5 ;  /* 0x0003ae0016167a24 */ /* 0x000fe200078e0205 */
[----:B------:R-:W-:Y:S01]  /*07d0*/  ISETP.GE.U32.AND P3, PT, R8, R12, PT ;  /* 0x0000000c0800720c */ /* 0x000fe20003f66070 */
[----:B------:R-:W-:-:S02]  /*07e0*/  IMAD R23, R16, R6, R23 ;  /* 0x0000000610177224 */ /* 0x000fc400078e0217 */
[----:B------:R-:W-:-:S04]  /*07f0*/  IMAD.MOV R6, RZ, RZ, -R11 ;  /* 0x000000ffff067224 */ /* 0x000fc800078e0a0b */
[----:B------:R-:W-:Y:S02]  /*0800*/  IMAD R4, R12, R6, R4 ;  /* 0x000000060c047224 */ /* 0x000fe400078e0204 */
[----:B------:R-:W-:-:S04]  /*0810*/  IMAD.MOV R6, RZ, RZ, -R7 ;  /* 0x000000ffff067224 */ /* 0x000fc800078e0a07 */
[----:B------:R-:W-:Y:S01]  /*0820*/  @P3 IADD3 R8, -R12, R8, RZ ;  /* 0x000000080c083210 */ /* 0x000fe20007ffe1ff */
[----:B------:R-:W-:Y:S01]  /*0830*/  IMAD R9, R16, R6, R9 ;  /* 0x0000000610097224 */ /* 0x000fe200078e0209 */
[----:B------:R-:W-:Y:S02]  /*0840*/  @P3 IADD3 R21, R21, 0x1, RZ ;  /* 0x0000000115153810 */ /* 0x000fe40007ffe0ff */
[----:B------:R-:W-:Y:S01]  /*0850*/  ISETP.GE.U32.AND P1, PT, R8, R12, PT ;  /* 0x0000000c0800720c */ /* 0x000fe20003f26070 */
[----:B------:R-:W-:Y:S01]  /*0860*/  IMAD R8, R23, c[0x0][0xec0], RZ ;  /* 0x0003b00017087a24 */ /* 0x000fe200078e02ff */
[----:B------:R-:W-:Y:S02]  /*0870*/  SEL R23, R10, R29, !P5 ;  /* 0x0000001d0a177207 */ /* 0x000fe40006800000 */
[----:B------:R-:W-:Y:S01]  /*0880*/  IADD3 R29, R17, 0x5, RZ ;  /* 0x00000005111d7810 */ /* 0x000fe20007ffe0ff */
[----:B------:R-:W-:Y:S01]  /*0890*/  IMAD R8, R4, c[0x0][0xebc], R8 ;  /* 0x0003af0004087a24 */ /* 0x000fe200078e0208 */
[----:B------:R-:W-:Y:S01]  /*08a0*/  IADD3 R26, -R23, RZ, RZ ;  /* 0x000000ff171a7210 */ /* 0x000fe20007ffe1ff */
[----:B------:R-:W-:-:S02]  /*08b0*/  IMAD.MOV R4, RZ, RZ, -R25 ;  /* 0x000000ffff047224 */ /* 0x000fc400078e0a19 */
[----:B------:R-:W-:Y:S02]  /*08c0*/  IMAD R11, R11, c[0x0][0xeb8], R8 ;  /* 0x0003ae000b0b7a24 */ /* 0x000fe400078e0208 */
[----:B------:R-:W-:Y:S02]  /*08d0*/  IMAD R19, R16, R4, R19 ;  /* 0x0000000410137224 */ /* 0x000fe400078e0213 */
[----:B------:R-:W-:Y:S01]  /*08e0*/  IMAD.HI.U32 R4, R24, R29, RZ ;  /* 0x0000001d18047227 */ /* 0x000fe200078e00ff */
[----:B------:R-:W-:-:S03]  /*08f0*/  @P1 IADD3 R21, R21, 0x1, RZ ;  /* 0x0000000115151810 */ /* 0x000fc60007ffe0ff */
[----:B------:R-:W-:Y:S01]  /*0900*/  IMAD R26, R12, R26, R25 ;  /* 0x0000001a0c1a7224 */ /* 0x000fe200078e0219 */
[----:B------:R-:W-:Y:S01]  /*0910*/  SEL R21, R10, R21, !P5 ;  /* 0x000000150a157207 */ /* 0x000fe20006800000 */
[----:B------:R-:W-:Y:S02]  /*0920*/  IMAD.MOV R25, RZ, RZ, -R4 ;  /* 0x000000ffff197224 */ /* 0x000fe400078e0a04 */
[----:B------:R-:W-:Y:S02]  /*0930*/  IMAD R19, R19, c[0x0][0xec0], RZ ;  /* 0x0003b00013137a24 */ /* 0x000fe400078e02ff */
[----:B------:R-:W-:Y:S02]  /*0940*/  IMAD R25, R16, R25, R29 ;  /* 0x0000001910197224 */ /* 0x000fe400078e021d */
[----:B------:R-:W-:-:S03]  /*0950*/  IMAD R26, R26, c[0x0][0xebc], R19 ;  /* 0x0003af001a1a7a24 */ /* 0x000fc600078e0213 */
[----:B------:R-:W-:Y:S01]  /*0960*/  ISETP.GE.U32.AND P2, PT, R25, R16, PT ;  /* 0x000000101900720c */ /* 0x000fe20003f46070 */
[----:B------:R-:W-:-:S12]  /*0970*/  IMAD R23, R23, c[0x0][0xeb8], R26 ;  /* 0x0003ae0017177a24 */ /* 0x000fd800078e021a */
[----:B------:R-:W-:Y:S01]  /*0980*/  @P2 IMAD.IADD R25, R25, 0x1, -R16 ;  /* 0x0000000119192824 */ /* 0x000fe200078e0a10 */
[----:B------:R-:W-:-:S04]  /*0990*/  @P2 IADD3 R4, R4, 0x1, RZ ;  /* 0x0000000104042810 */ /* 0x000fc80007ffe0ff */
[----:B------:R-:W-:-:S13]  /*09a0*/  ISETP.GE.U32.AND P4, PT, R25, R16, PT ;  /* 0x000000101900720c */ /* 0x000fda0003f86070 */
[----:B------:R-:W-:-:S04]  /*09b0*/  @P4 IADD3 R4, R4, 0x1, RZ ;  /* 0x0000000104044810 */ /* 0x000fc80007ffe0ff */
[----:B------:R-:W-:Y:S02]  /*09c0*/  SEL R25, R27, R4, !P0 ;  /* 0x000000041b197207 */ /* 0x000fe40004000000 */
[----:B------:R-:W-:-:S03]  /*09d0*/  IADD3 R4, -R21, RZ, RZ ;  /* 0x000000ff15047210 */ /* 0x000fc60007ffe1ff */
[----:B------:R-:W-:-:S04]  /*09e0*/  IMAD.HI.U32 R19, R20, R25, RZ ;  /* 0x0000001914137227 */ /* 0x000fc800078e00ff */
[C---:B------:R-:W-:Y:S02]  /*09f0*/  IMAD R7, R12.reuse, R4, R7 ;  /* 0x000000040c077224 */ /* 0x040fe400078e0207 */
[----:B------:R-:W-:Y:S02]  /*0a00*/  IMAD.MOV R4, RZ, RZ, -R19 ;  /* 0x000000ffff047224 */ /* 0x000fe400078e0a13 */
[--C-:B------:R-:W-:Y:S02]  /*0a10*/  IMAD.MOV R6, RZ, RZ, -R25.reuse ;  /* 0x000000ffff067224 */ /* 0x100fe400078e0a19 */
[----:B------:R-:W-:Y:S02]  /*0a20*/  IMAD R4, R12, R4, R25 ;  /* 0x000000040c047224 */ /* 0x000fe400078e0219 */
[----:B------:R-:W-:-:S03]  /*0a30*/  IMAD R29, R16, R6, R29 ;  /* 0x00000006101d7224 */ /* 0x000fc600078e021d */
[----:B------:R-:W-:-:S13]  /*0a40*/  ISETP.GE.U32.AND P1, PT, R4, R12, PT ;  /* 0x0000000c0400720c */ /* 0x000fda0003f26070 */
[----:B------:R-:W-:Y:S01]  /*0a50*/  @P1 IMAD.IADD R4, R4, 0x1, -R12 ;  /* 0x0000000104041824 */ /* 0x000fe200078e0a0c */
[----:B------:R-:W-:-:S04]  /*0a60*/  @P1 IADD3 R19, R19, 0x1, RZ ;  /* 0x0000000113131810 */ /* 0x000fc80007ffe0ff */
[----:B------:R-:W-:Y:S01]  /*0a70*/  ISETP.GE.U32.AND P2, PT, R4, R12, PT ;  /* 0x0000000c0400720c */ /* 0x000fe20003f46070 */
[----:B------:R-:W-:-:S04]  /*0a80*/  IMAD R4, R9, c[0x0][0xec0], RZ ;  /* 0x0003b00009047a24 */ /* 0x000fc800078e02ff */
[----:B------:R-:W-:Y:S01]  /*0a90*/  IMAD R4, R7, c[0x0][0xebc], R4 ;  /* 0x0003af0007047a24 */ /* 0x000fe200078e0204 */
[----:B------:R-:W-:-:S03]  /*0aa0*/  IADD3 R7, R17, 0x6, RZ ;  /* 0x0000000611077810 */ /* 0x000fc60007ffe0ff */
[----:B------:R-:W-:Y:S02]  /*0ab0*/  IMAD R21, R21, c[0x0][0xeb8], R4 ;  /* 0x0003ae0015157a24 */ /* 0x000fe400078e0204 */
[----:B------:R-:W-:Y:S02]  /*0ac0*/  IMAD.HI.U32 R18, R24, R7, RZ ;  /* 0x0000000718127227 */ /* 0x000fe400078e00ff */
[----:B------:R-:W-:Y:S02]  /*0ad0*/  @P2 IADD3 R19, R19, 0x1, RZ ;  /* 0x0000000113132810 */ /* 0x000fe40007ffe0ff */
[----:B------:R-:W-:Y:S02]  /*0ae0*/  IMAD.MOV R9, RZ, RZ, -R18 ;  /* 0x000000ffff097224 */ /* 0x000fe400078e0a12 */
[----:B------:R-:W-:Y:S02]  /*0af0*/  SEL R19, R10, R19, !P5 ;  /* 0x000000130a137207 */ /* 0x000fe40006800000 */
[----:B------:R-:W-:-:S02]  /*0b00*/  IMAD R9, R16, R9, R7 ;  /* 0x0000000910097224 */ /* 0x000fc400078e0207 */
[----:B------:R-:W-:-:S03]  /*0b10*/  IADD3 R6, -R19, RZ, RZ ;  /* 0x000000ff13067210 */ /* 0x000fc60007ffe1ff */
[----:B------:R-:W-:Y:S02]  /*0b20*/  ISETP.GE.U32.AND P1, PT, R9, R16, PT ;  /* 0x000000100900720c */ /* 0x000fe40003f26070 */
[----:B------:R-:W-:Y:S02]  /*0b30*/  IMAD R25, R12, R6, R25 ;  /* 0x000000060c197224 */ /* 0x000fe400078e0219 */
[----:B------:R-:W-:-:S04]  /*0b40*/  IMAD R6, R29, c[0x0][0xec0], RZ ;  /* 0x0003b0001d067a24 */ /* 0x000fc800078e02ff */
[----:B------:R-:W-:Y:S01]  /*0b50*/  IMAD R6, R25, c[0x0][0xebc], R6 ;  /* 0x0003af0019067a24 */ /* 0x000fe200078e0206 */
[----:B------:R-:W-:-:S03]  /*0b60*/  IADD3 R25, R17, 0x7, RZ ;  /* 0x0000000711197810 */ /* 0x000fc60007ffe0ff */
[----:B------:R-:W-:Y:S01]  /*0b70*/  IMAD R19, R19, c[0x0][0xeb8], R6 ;  /* 0x0003ae0013137a24 */ /* 0x000fe200078e0206 */
[----:B------:R-:W-:Y:S01]  /*0b80*/  @P1 IADD3 R18, R18, 0x1, RZ ;  /* 0x0000000112121810 */ /* 0x000fe20007ffe0ff */
[----:B------:R-:W-:Y:S02]  /*0b90*/  @P1 IMAD.IADD R9, R9, 0x1, -R16 ;  /* 0x0000000109091824 */ /* 0x000fe400078e0a10 */
[----:B------:R-:W-:-:S03]  /*0ba0*/  IMAD.HI.U32 R24, R24, R25, RZ ;  /* 0x0000001918187227 */ /* 0x000fc600078e00ff */
        /* <DEDUP_REMOVED lines=11> */
[C---:B------:R-:W-:Y:S02]  /*0c60*/  IMAD R7, R16.reuse, R5, R7 ;  /* 0x0000000510077224 */ /* 0x040fe400078e0207 */
[----:B------:R-:W-:Y:S02]  /*0c70*/  IMAD.MOV R5, RZ, RZ, -R28 ;  /* 0x000000ffff057224 */ /* 0x000fe400078e0a1c */
[----:B------:R-:W-:Y:S02]  /*0c80*/  IMAD R7, R7, c[0x0][0xec0], RZ ;  /* 0x0003b00007077a24 */ /* 0x000fe400078e02ff */
[----:B------:R-:W-:Y:S02]  /*0c90*/  IMAD R5, R16, R5, R17 ;  /* 0x0000000510057224 */ /* 0x000fe400078e0211 */
[----:B------:R-:W-:-:S03]  /*0ca0*/  @P2 IADD3 R29, R29, 0x1, RZ ;  /* 0x000000011d1d2810 */ /* 0x000fc60007ffe0ff */
[----:B------:R-:W-:Y:S02]  /*0cb0*/  ISETP.GE.U32.AND P1, PT, R5, R16, PT ;  /* 0x000000100500720c */ /* 0x000fe40003f26070 */
[----:B------:R-:W-:-:S05]  /*0cc0*/  SEL R29, R10, R29, !P5 ;  /* 0x0000001d0a1d7207 */ /* 0x000fca0006800000 */
[----:B------:R-:W-:-:S04]  /*0cd0*/  IMAD.MOV R18, RZ, RZ, -R29 ;  /* 0x000000ffff127224 */ /* 0x000fc800078e0a1d */
[----:B------:R-:W-:Y:S02]  /*0ce0*/  IMAD R18, R12, R18, R9 ;  /* 0x000000120c127224 */ /* 0x000fe400078e0209 */
[----:B------:R-:W-:Y:S02]  /*0cf0*/  @P1 IADD3 R5, -R16, R5, RZ ;  /* 0x0000000510051210 */ /* 0x000fe40007ffe1ff */
[----:B------:R-:W-:Y:S01]  /*0d00*/  @P1 IADD3 R28, R28, 0x1, RZ ;  /* 0x000000011c1c1810 */ /* 0x000fe20007ffe0ff */
[----:B------:R-:W-:Y:S01]  /*0d10*/  IMAD R18, R18, c[0x0][0xebc], R7 ;  /* 0x0003af0012127a24 */ /* 0x000fe200078e0207 */
        /* <DEDUP_REMOVED lines=13> */
[----:B------:R-:W-:-:S04]  /*0df0*/  IMAD.MOV R26, RZ, RZ, -R8 ;  /* 0x000000ffff1a7224 */ /* 0x000fc800078e0a08 */
[----:B------:R-:W-:Y:S02]  /*0e00*/  IMAD R26, R12, R26, R5 ;  /* 0x0000001a0c1a7224 */ /* 0x000fe400078e0205 */
[----:B------:R-:W-:-:S04]  /*0e10*/  IMAD R5, R16, R7, R17 ;  /* 0x0000000710057224 */ /* 0x000fc800078e0211 */
[----:B------:R-:W-:-:S04]  /*0e20*/  IMAD R5, R5, c[0x0][0xec0], RZ ;  /* 0x0003b00005057a24 */ /* 0x000fc800078e02ff */
[----:B------:R-:W-:Y:S02]  /*0e30*/  IMAD R9, R26, c[0x0][0xebc], R5 ;  /* 0x0003af001a097a24 */ /* 0x000fe400078e0205 */
[----:B------:R-:W-:-:S04]  /*0e40*/  IMAD.MOV R5, RZ, RZ, -R24 ;  /* 0x000000ffff057224 */ /* 0x000fc800078e0a18 */
[----:B------:R-:W-:-:S05]  /*0e50*/  IMAD R5, R16, R5, R25 ;  /* 0x0000000510057224 */ /* 0x000fca00078e0219 */
[----:B------:R-:W-:-:S13]  /*0e60*/  ISETP.GE.U32.AND P1, PT, R5, R16, PT ;  /* 0x000000100500720c */ /* 0x000fda0003f26070 */
[----:B------:R-:W-:Y:S01]  /*0e70*/  @P1 IMAD.IADD R5, R5, 0x1, -R16 ;  /* 0x0000000105051824 */ /* 0x000fe200078e0a10 */
[----:B------:R-:W-:-:S04]  /*0e80*/  @P1 IADD3 R24, R24, 0x1, RZ ;  /* 0x0000000118181810 */ /* 0x000fc80007ffe0ff */
[----:B------:R-:W-:Y:S01]  /*0e90*/  ISETP.GE.U32.AND P2, PT, R5, R16, PT ;  /* 0x000000100500720c */ /* 0x000fe20003f46070 */
[----:B---3--:R-:W-:-:S06]  /*0ea0*/  IMAD.WIDE.U32 R4, R17, 0x2, R2 ;  /* 0x0000000211047825 */ /* 0x008fcc00078e0002 */
[----:B------:R-:W3:Y:S06]  /*0eb0*/  LDG.E.128 R4, [R4.64] ;  /* 0x0000000404047981 */ /* 0x000eec000c1e1d00 */
[----:B------:R-:W-:-:S04]  /*0ec0*/  @P2 IADD3 R24, R24, 0x1, RZ ;  /* 0x0000000118182810 */ /* 0x000fc80007ffe0ff */
[----:B------:R-:W-:-:S05]  /*0ed0*/  SEL R27, R27, R24, !P0 ;  /* 0x000000181b1b7207 */ /* 0x000fca0004000000 */
[----:B------:R-:W-:-:S05]  /*0ee0*/  IMAD.HI.U32 R20, R20, R27, RZ ;  /* 0x0000001b14147227 */ /* 0x000fca00078e00ff */
[----:B------:R-:W-:-:S05]  /*0ef0*/  IADD3 R24, -R20, RZ, RZ ;  /* 0x000000ff14187210 */ /* 0x000fca0007ffe1ff */
[----:B------:R-:W-:-:S05]  /*0f00*/  IMAD R24, R12, R24, R27 ;  /* 0x000000180c187224 */ /* 0x000fca00078e021b */
[----:B------:R-:W-:Y:S01]  /*0f10*/  ISETP.GE.U32.AND P0, PT, R24, R12, PT ;  /* 0x0000000c1800720c */ /* 0x000fe20003f06070 */
[----:B------:R-:W-:-:S12]  /*0f20*/  IMAD R9, R8, c[0x0][0xeb8], R9 ;  /* 0x0003ae0008097a24 */ /* 0x000fd800078e0209 */
[----:B------:R-:W-:-:S05]  /*0f30*/  @P0 IMAD.IADD R24, R24, 0x1, -R12 ;  /* 0x0000000118180824 */ /* 0x000fca00078e0a0c */
[----:B------:R-:W-:Y:S01]  /*0f40*/  ISETP.GE.U32.AND P1, PT, R24, R12, PT ;  /* 0x0000000c1800720c */ /* 0x000fe20003f26070 */
[----:B------:R-:W-:Y:S01]  /*0f50*/  IMAD R29, R29, c[0x0][0xeb8], R18 ;  /* 0x0003ae001d1d7a24 */ /* 0x000fe200078e0212 */
[----:B------:R-:W-:Y:S01]  /*0f60*/  @P0 IADD3 R20, R20, 0x1, RZ ;  /* 0x0000000114140810 */ /* 0x000fe20007ffe0ff */
[----:B--2---:R-:W-:Y:S02]  /*0f70*/  IMAD R9, R14, c[0x0][0xecc], R9 ;  /* 0x0003b3000e097a24 */ /* 0x004fe400078e0209 */
[----:B------:R-:W-:-:S08]  /*0f80*/  IMAD.MOV.U32 R18, RZ, RZ, 0x2 ;  /* 0x00000002ff127424 */ /* 0x000fd000078e00ff */
[----:B------:R-:W-:-:S04]  /*0f90*/  @P1 IADD3 R20, R20, 0x1, RZ ;  /* 0x0000000114141810 */ /* 0x000fc80007ffe0ff */
[----:B------:R-:W-:Y:S01]  /*0fa0*/  SEL R20, R10, R20, !P5 ;  /* 0x000000140a147207 */ /* 0x000fe20006800000 */
[C---:B------:R-:W-:Y:S02]  /*0fb0*/  IMAD R11, R14.reuse, c[0x0][0xecc], R11 ;  /* 0x0003b3000e0b7a24 */ /* 0x040fe400078e020b */
[----:B------:R-:W-:Y:S02]  /*0fc0*/  IMAD R19, R14, c[0x0][0xecc], R19 ;  /* 0x0003b3000e137a24 */ /* 0x000fe400078e0213 */
[----:B------:R-:W-:Y:S01]  /*0fd0*/  IMAD R17, R15, 0x8, R17 ;  /* 0x000000080f117824 */ /* 0x000fe200078e0211 */
[C---:B---3--:R-:W-:Y:S02]  /*0fe0*/  LOP3.LUT R8, R4.reuse, 0xffff, RZ, 0xc0, !PT ;  /* 0x0000ffff04087812 */ /* 0x048fe400078ec0ff */
[----:B------:R-:W-:Y:S02]  /*0ff0*/  PRMT R24, R4, 0x7732, RZ ;  /* 0x0000773204187816 */ /* 0x000fe400000000ff */
[----:B------:R-:W-:-:S02]  /*1000*/  SHF.R.U32.HI R8, RZ, 0x8, R8 ;  /* 0x00000008ff087819 */ /* 0x000fc40000011608 */
[----:B------:R-:W-:Y:S02]  /*1010*/  SHF.R.U32.HI R24, RZ, 0x8, R24 ;  /* 0x00000008ff187819 */ /* 0x000fe40000011618 */
[--C-:B------:R-:W-:Y:S01]  /*1020*/  PRMT R26, R8, 0x7604, R4.reuse ;  /* 0x00007604081a7816 */ /* 0x100fe20000000004 */
[----:B------:R-:W-:Y:S01]  /*1030*/  IMAD.WIDE.U32 R8, R9, R18, c[0x0][0x160] ;  /* 0x0000580009087625 */ /* 0x000fe200078e0012 */
[----:B------:R-:W-:-:S04]  /*1040*/  PRMT R4, R4, 0x7632, R4 ;  /* 0x0000763204047816 */ /* 0x000fc80000000004 */
[----:B------:R-:W-:Y:S01]  /*1050*/  PRMT R24, R24, 0x7604, R4 ;  /* 0x0000760418187816 */ /* 0x000fe20000000004 */
[----:B------:R-:W-:Y:S01]  /*1060*/  IMAD.MOV R4, RZ, RZ, -R27 ;  /* 0x000000ffff047224 */ /* 0x000fe200078e0a1b */
[----:B------:R0:W-:Y:S03]  /*1070*/  STG.E.U16 [R8.64], R26 ;  /* 0x0000001a08007986 */ /* 0x0001e6000c101504 */
[----:B------:R-:W-:Y:S01]  /*1080*/  IMAD R25, R16, R4, R25 ;  /* 0x0000000410197224 */ /* 0x000fe200078e0219 */
[----:B------:R-:W-:Y:S01]  /*1090*/  LOP3.LUT R10, R5, 0xffff, RZ, 0xc0, !PT ;  /* 0x0000ffff050a7812 */ /* 0x000fe200078ec0ff */
[----:B0-----:R-:W-:Y:S02]  /*10a0*/  IMAD R9, R14, c[0x0][0xecc], R22 ;  /* 0x0003b3000e097a24 */ /* 0x001fe400078e0216 */
[----:B------:R-:W-:Y:S02]  /*10b0*/  IMAD.MOV R22, RZ, RZ, -R20 ;  /* 0x000000ffff167224 */ /* 0x000fe400078e0a14 */
[----:B------:R-:W-:-:S04]  /*10c0*/  IMAD.WIDE.U32 R8, R9, R18, c[0x0][0x160] ;  /* 0x0000580009087625 */ /* 0x000fc800078e0012 */
[----:B------:R-:W-:Y:S02]  /*10d0*/  IMAD R4, R12, R22, R27 ;  /* 0x000000160c047224 */ /* 0x000fe400078e021b */
[----:B------:R-:W-:Y:S01]  /*10e0*/  IMAD R25, R25, c[0x0][0xec0], RZ ;  /* 0x0003b00019197a24 */ /* 0x000fe200078e02ff */
[----:B------:R0:W-:Y:S01]  /*10f0*/  STG.E.U16 [R8.64], R24 ;  /* 0x0000001808007986 */ /* 0x0001e2000c101504 */
[----:B------:R-:W-:Y:S02]  /*1100*/  SHF.R.U32.HI R10, RZ, 0x8, R10 ;  /* 0x00000008ff0a7819 */ /* 0x000fe4000001160a */
[----:B------:R-:W-:Y:S02]  /*1110*/  LOP3.LUT R22, R7, 0xffff, RZ, 0xc0, !PT ;  /* 0x0000ffff07167812 */ /* 0x000fe400078ec0ff */
[----:B------:R-:W-:Y:S01]  /*1120*/  PRMT R27, R10, 0x7604, R5 ;  /* 0x000076040a1b7816 */ /* 0x000fe20000000005 */
[----:B------:R-:W-:-:S04]  /*1130*/  IMAD.WIDE.U32 R10, R11, R18, c[0x0][0x160] ;  /* 0x000058000b0a7625 */ /* 0x000fc800078e0012 */
[----:B0-----:R-:W-:Y:S01]  /*1140*/  IMAD R9, R4, c[0x0][0xebc], R25 ;  /* 0x0003af0004097a24 */ /* 0x001fe200078e0219 */
[C---:B------:R-:W-:Y:S02]  /*1150*/  LOP3.LUT R25, R6.reuse, 0xffff, RZ, 0xc0, !PT ;  /* 0x0000ffff06197812 */ /* 0x040fe400078ec0ff */
[----:B------:R-:W-:Y:S02]  /*1160*/  PRMT R4, R5, 0x7632, R4 ;  /* 0x0000763205047816 */ /* 0x000fe40000000004 */
[----:B------:R-:W-:Y:S02]  /*1170*/  SHF.R.U32.HI R25, RZ, 0x8, R25 ;  /* 0x00000008ff197819 */ /* 0x000fe40000011619 */
[----:B------:R-:W-:Y:S02]  /*1180*/  PRMT R24, R7, 0x7732, RZ ;  /* 0x0000773207187816 */ /* 0x000fe400000000ff */
[----:B------:R-:W-:Y:S01]  /*1190*/  PRMT R5, R5, 0x7732, RZ ;  /* 0x0000773205057816 */ /* 0x000fe200000000ff */
[----:B------:R0:W-:Y:S01]  /*11a0*/  STG.E.U16 [R10.64], R27 ;  /* 0x0000001b0a007986 */ /* 0x0001e2000c101504 */
[----:B------:R-:W-:-:S02]  /*11b0*/  PRMT R8, R6, 0x7632, R8 ;  /* 0x0000763206087816 */ /* 0x000fc40000000008 */
[----:B------:R-:W-:Y:S02]  /*11c0*/  PRMT R25, R25, 0x7604, R6 ;  /* 0x0000760419197816 */ /* 0x000fe40000000006 */
[----:B------:R-:W-:Y:S02]  /*11d0*/  SHF.R.U32.HI R22, RZ, 0x8, R22 ;  /* 0x00000008ff167819 */ /* 0x000fe40000011616 */
[----:B------:R-:W-:Y:S02]  /*11e0*/  PRMT R6, R6, 0x7732, RZ ;  /* 0x0000773206067816 */ /* 0x000fe400000000ff */
[----:B0-----:R-:W-:Y:S02]  /*11f0*/  MOV R10, R24 ;  /* 0x00000018000a7202 */ /* 0x001fe40000000f00 */
[----:B------:R-:W-:Y:S01]  /*1200*/  SHF.R.U32.HI R11, RZ, 0x8, R5 ;  /* 0x00000008ff0b7819 */ /* 0x000fe20000011605 */
[----:B------:R-:W-:Y:S01]  /*1210*/  IMAD R5, R14, c[0x0][0xecc], R23 ;  /* 0x0003b3000e057a24 */ /* 0x000fe200078e0217 */
[----:B------:R-:W-:-:S02]  /*1220*/  PRMT R27, R22, 0x7604, R7 ;  /* 0x00007604161b7816 */ /* 0x000fc40000000007 */
[----:B------:R-:W-:Y:S02]  /*1230*/  SHF.R.U32.HI R23, RZ, 0x8, R6 ;  /* 0x00000008ff177819 */ /* 0x000fe40000011606 */
[----:B------:R-:W-:Y:S02]  /*1240*/  PRMT R7, R7, 0x7632, R7 ;  /* 0x0000763207077816 */ /* 0x000fe40000000007 */
[----:B------:R-:W-:Y:S01]  /*1250*/  SHF.R.U32.HI R6, RZ, 0x8, R10 ;  /* 0x00000008ff067819 */ /* 0x000fe2000001160a */
[----:B------:R-:W-:Y:S01]  /*1260*/  IMAD R9, R20, c[0x0][0xeb8], R9 ;  /* 0x0003ae0014097a24 */ /* 0x000fe200078e0209 */
[----:B------:R-:W-:Y:S02]  /*1270*/  PRMT R22, R11, 0x7604, R4 ;  /* 0x000076040b167816 */ /* 0x000fe40000000004 */
[----:B------:R-:W-:Y:S01]  /*1280*/  PRMT R20, R6, 0x7604, R7 ;  /* 0x0000760406147816 */ /* 0x000fe20000000007 */
[C---:B------:R-:W-:Y:S02]  /*1290*/  IMAD R7, R14.reuse, c[0x0][0xecc], R21 ;  /* 0x0003b3000e077a24 */ /* 0x040fe400078e0215 */
[----:B------:R-:W-:Y:S01]  /*12a0*/  IMAD R11, R14, c[0x0][0xecc], R29 ;  /* 0x0003b3000e0b7a24 */ /* 0x000fe200078e021d */
[----:B------:R-:W-:Y:S01]  /*12b0*/  PRMT R23, R23, 0x7604, R8 ;  /* 0x0000760417177816 */ /* 0x000fe20000000008 */
[----:B------:R-:W-:-:S04]  /*12c0*/  IMAD.WIDE.U32 R4, R5, R18, c[0x0][0x160] ;  /* 0x0000580005047625 */ /* 0x000fc800078e0012 */
[----:B------:R-:W-:Y:S02]  /*12d0*/  IMAD R21, R14, c[0x0][0xecc], R9 ;  /* 0x0003b3000e157a24 */ /* 0x000fe400078e0209 */
[-C--:B------:R-:W-:Y:S01]  /*12e0*/  IMAD.WIDE.U32 R6, R7, R18.reuse, c[0x0][0x160] ;  /* 0x0000580007067625 */ /* 0x080fe200078e0012 */
[----:B------:R0:W-:Y:S03]  /*12f0*/  STG.E.U16 [R4.64], R22 ;  /* 0x0000001604007986 */ /* 0x0001e6000c101504 */
[-C--:B------:R-:W-:Y:S01]  /*1300*/  IMAD.WIDE.U32 R8, R19, R18.reuse, c[0x0][0x160] ;  /* 0x0000580013087625 */ /* 0x080fe200078e0012 */
[----:B------:R1:W-:Y:S03]  /*1310*/  STG.E.U16 [R6.64], R25 ;  /* 0x0000001906007986 */ /* 0x0003e6000c101504 */
[-C--:B------:R-:W-:Y:S01]  /*1320*/  IMAD.WIDE.U32 R10, R11, R18.reuse, c[0x0][0x160] ;  /* 0x000058000b0a7625 */ /* 0x080fe200078e0012 */
[----:B------:R1:W-:Y:S03]  /*1330*/  STG.E.U16 [R8.64], R23 ;  /* 0x0000001708007986 */ /* 0x0003e6000c101504 */
[----:B------:R-:W-:Y:S01]  /*1340*/  IMAD.WIDE.U32 R18, R21, R18, c[0x0][0x160] ;  /* 0x0000580015127625 */ /* 0x000fe200078e0012 */
[----:B------:R1:W-:Y:S01]  /*1350*/  STG.E.U16 [R10.64], R27 ;  /* 0x0000001b0a007986 */ /* 0x0003e2000c101504 */
[----:B0-----:R-:W-:-:S03]  /*1360*/  IADD3 R5, R17, 0x8, RZ ;  /* 0x0000000811057810 */ /* 0x001fc60007ffe0ff */
[----:B------:R1:W-:Y:S01]  /*1370*/  STG.E.U16 [R18.64], R20 ;  /* 0x0000001412007986 */ /* 0x0003e2000c101504 */
[----:B------:R-:W-:-:S13]  /*1380*/  ISETP.GT.U32.AND P0, PT, R5, R0, PT ;  /* 0x000000000500720c */ /* 0x000fda0003f04070 */
[----:B-1----:R-:W-:Y:S01]  /*1390*/  @P0 CALL.REL.NOINC `(.L_x_328) ;  /* 0x0000001000000944 */ /* 0x002fe20003c00000 */
[----:B------:R-:W-:Y:S05]  /*13a0*/  BRA `(.L_x_329) ;  /* 0xffffee0000007947 */ /* 0x000fea000383ffff */
.L_x_328:
[----:B0-----:R-:W-:Y:S05]  /*13b0*/  BSYNC B0 ;  /* 0x0000000000007941 */ /* 0x001fea0003800000 */
.L_x_327:
        /* <DEDUP_REMOVED lines=26> */
[----:B-1----:R-:W-:-:S03]  /*1560*/  HFMA2.MMA R10, -RZ, RZ, 0, 0 ;  /* 0x00000000ff0a7435 */ /* 0x002fc600000001ff */
[----:B------:R-:W-:Y:S01]  /*1570*/  IMAD.HI.U32 R8, R9, R7, R8 ;  /* 0x0000000709087227 */ /* 0x000fe200078e0008 */
[----:B------:R-:W-:-:S03]  /*1580*/  LOP3.LUT R9, RZ, R4, RZ, 0x33, !PT ;  /* 0x00000004ff097212 */ /* 0x000fc600078e33ff */
[----:B-----5:R-:W-:-:S04]  /*1590*/  IMAD R5, R19, R11, RZ ;  /* 0x0000000b13057224 */ /* 0x020fc800078e02ff */
[----:B------:R-:W-:Y:S01]  /*15a0*/  IMAD.HI.U32 R7, R11, R5, R10 ;  /* 0x000000050b077227 */ /* 0x000fe200078e000a */
[----:B------:R-:W-:-:S03]  /*15b0*/  LOP3.LUT R10, RZ, R6, RZ, 0x33, !PT ;  /* 0x00000006ff0a7212 */ /* 0x000fc600078e33ff */
[----:B------:R-:W-:Y:S02]  /*15c0*/  IMAD.MOV.U32 R11, RZ, RZ, R12 ;  /* 0x000000ffff0b7224 */ /* 0x000fe400078e000c */
[----:B------:R-:W-:-:S04]  /*15d0*/  IMAD.MOV.U32 R5, RZ, RZ, R17 ;  /* 0x000000ffff057224 */ /* 0x000fc800078e0011 */
.L_x_332:
[----:B0--3--:R-:W-:-:S05]  /*15e0*/  IMAD.WIDE.U32 R18, R5, 0x2, R2 ;  /* 0x0000000205127825 */ /* 0x009fca00078e0002 */
        /* <DEDUP_REMOVED lines=16> */
[----:B------:R-:W-:Y:S02]  /*16f0*/  @P0 IADD3 R16, R16, 0x1, RZ ;  /* 0x0000000110100810 */ /* 0x000fe40007ffe0ff */
[----:B------:R-:W-:Y:S02]  /*1700*/  ISETP.NE.AND P0, PT, R11, RZ, PT ;  /* 0x000000ff0b00720c */ /* 0x000fe40003f05270 */
[----:B------:R-:W-:Y:S01]  /*1710*/  ISETP.GE.U32.AND P1, PT, R19, R4, PT ;  /* 0x000000041300720c */ /* 0x000fe20003f26070 */
[----:B------:R-:W-:-:S12]  /*1720*/  IMAD.MOV R19, RZ, RZ, -R15 ;  /* 0x000000ffff137224 */ /* 0x000fd800078e0a0f */
        /* <DEDUP_REMOVED lines=8> */
[----:B------:R-:W-:Y:S02]  /*17b0*/  IMAD R15, R18, c[0x0][0xeb8], R15 ;  /* 0x0003ae00120f7a24 */ /* 0x000fe400078e020f */
[----:B------:R-:W-:Y:S02]  /*17c0*/  IMAD.MOV.U32 R18, RZ, RZ, 0x2 ;  /* 0x00000002ff127424 */ /* 0x000fe400078e00ff */
[----:B--2---:R-:W-:-:S04]  /*17d0*/  IMAD R15, R14, c[0x0][0xecc], R15 ;  /* 0x0003b3000e0f7a24 */ /* 0x004fc800078e020f */
[----:B------:R-:W-:Y:S01]  /*17e0*/  IMAD.WIDE.U32 R18, R15, R18, c[0x0][0x160] ;  /* 0x000058000f127625 */ /* 0x000fe200078e0012 */
[----:B---3--:R-:W-:-:S05]  /*17f0*/  PRMT R21, R12, 0x7710, RZ ;  /* 0x000077100c157816 */ /* 0x008fca00000000ff */
[----:B------:R0:W-:Y:S01]  /*1800*/  STG.E.U16 [R18.64], R21 ;  /* 0x0000001512007986 */ /* 0x0001e2000c101504 */
[----:B------:R-:W-:Y:S05]  /*1810*/  @P0 BRA `(.L_x_332) ;  /* 0xfffffdc000000947 */ /* 0x000fea000383ffff */
.L_x_331:
[----:B------:R-:W-:Y:S05]  /*1820*/  BSYNC B0 ;  /* 0x0000000000007941 */ /* 0x000fea0003800000 */
.L_x_330:
[----:B------:R-:W-:-:S05]  /*1830*/  LOP3.LUT R7, RZ, R17, RZ, 0x33, !PT ;  /* 0x00000011ff077212 */ /* 0x000fca00078e33ff */
[----:B------:R-:W-:-:S05]  /*1840*/  IMAD.IADD R7, R0, 0x1, R7 ;  /* 0x0000000100077824 */ /* 0x000fca00078e0207 */
[----:B------:R-:W-:-:S13]  /*1850*/  ISETP.GE.U32.AND P0, PT, R7, 0x3, PT ;  /* 0x000000030700780c */ /* 0x000fda0003f06070 */
[----:B------:R-:W-:Y:S05]  /*1860*/  @!P0 EXIT ;  /* 0x000000000000894d */ /* 0x000fea0003800000 */
[----:B------:R-:W-:-:S05]  /*1870*/  IMAD.MOV.U32 R6, RZ, RZ, c[0x0][0xec8] ;  /* 0x0003b200ff067624 */ /* 0x000fca00078e00ff */
[----:B------:R-:W-:-:S04]  /*1880*/  ISETP.NE.AND P0, PT, R6, 0x2, PT ;  /* 0x000000020600780c */ /* 0x000fc80003f05270 */
[C---:B-1----:R-:W-:Y:S02]  /*1890*/  SEL R4, R13.reuse, c[0x0][0xeb0], !P0 ;  /* 0x0003ac000d047a07 */ /* 0x042fe40004000000 */
[----:B------:R-:W-:Y:S02]  /*18a0*/  ISETP.NE.AND P0, PT, R6, 0x1, PT ;  /* 0x000000010600780c */ /* 0x000fe40003f05270 */
[----:B------:R-:W1:Y:S01]  /*18b0*/  I2F.U32.RP R8, R4 ;  /* 0x0000000400087306 */ /* 0x000e620000209000 */
[----:B------:R-:W-:Y:S02]  /*18c0*/  IADD3 R9, RZ, -R4, RZ ;  /* 0x80000004ff097210 */ /* 0x000fe40007ffe0ff */
[----:B------:R-:W-:Y:S02]  /*18d0*/  SEL R13, R13, c[0x0][0xeac], !P0 ;  /* 0x0003ab000d0d7a07 */ /* 0x000fe40004000000 */
[----:B------:R-:W-:Y:S02]  /*18e0*/  ISETP.NE.U32.AND P0, PT, R4, RZ, PT ;  /* 0x000000ff0400720c */ /* 0x000fe40003f05070 */
[----:B------:R-:W-:Y:S01]  /*18f0*/  ISETP.NE.U32.AND P1, PT, R13, RZ, PT ;  /* 0x000000ff0d00720c */ /* 0x000fe20003f25070 */
[----:B------:R-:W4:Y:S01]  /*1900*/  I2F.U32.RP R12, R13 ;  /* 0x0000000d000c7306 */ /* 0x000f220000209000 */
[----:B------:R-:W-:-:S07]  /*1910*/  IMAD.MOV R15, RZ, RZ, -R13 ;  /* 0x000000ffff0f7224 */ /* 0x000fce00078e0a0d */
[----:B-1----:R-:W1:Y:S08]  /*1920*/  MUFU.RCP R8, R8 ;  /* 0x0000000800087308 */ /* 0x002e700000001000 */
[----:B----4-:R-:W4:Y:S01]  /*1930*/  MUFU.RCP R12, R12 ;  /* 0x0000000c000c7308 */ /* 0x010f220000001000 */
[----:B-1----:R-:W-:Y:S02]  /*1940*/  IADD3 R10, R8, 0xffffffe, RZ ;  /* 0x0ffffffe080a7810 */ /* 0x002fe40007ffe0ff */
[----:B------:R-:W-:-:S05]  /*1950*/  LOP3.LUT R8, RZ, R13, RZ, 0x33, !PT ;  /* 0x0000000dff087212 */ /* 0x000fca00078e33ff */
[----:B------:R1:W5:Y:S01]  /*1960*/  F2I.FTZ.U32.TRUNC.NTZ R11, R10 ;  /* 0x0000000a000b7305 */ /* 0x000362000021f000 */
[----:B----4-:R-:W-:-:S07]  /*1970*/  IADD3 R6, R12, 0xffffffe, RZ ;  /* 0x0ffffffe0c067810 */ /* 0x010fce0007ffe0ff */
[----:B------:R4:W0:Y:S01]  /*1980*/  F2I.FTZ.U32.TRUNC.NTZ R7, R6 ;  /* 0x0000000600077305 */ /* 0x000822000021f000 */
[----:B-1----:R-:W-:Y:S02]  /*1990*/  IMAD.MOV.U32 R10, RZ, RZ, RZ ;  /* 0x000000ffff0a7224 */ /* 0x002fe400078e00ff */
[----:B-----5:R-:W-:Y:S01]  /*19a0*/  IMAD R9, R9, R11, RZ ;  /* 0x0000000b09097224 */ /* 0x020fe200078e02ff */
[----:B----4-:R-:W-:-:S03]  /*19b0*/  MOV R6, RZ ;  /* 0x000000ff00067202 */ /* 0x010fc60000000f00 */
[----:B------:R-:W-:Y:S01]  /*19c0*/  IMAD.HI.U32 R10, R11, R9, R10 ;  /* 0x000000090b0a7227 */ /* 0x000fe200078e000a */
[----:B------:R-:W-:-:S03]  /*19d0*/  LOP3.LUT R11, RZ, R4, RZ, 0x33, !PT ;  /* 0x00000004ff0b7212 */ /* 0x000fc600078e33ff */
[----:B0-----:R-:W-:-:S04]  /*19e0*/  IMAD R15, R15, R7, RZ ;  /* 0x000000070f0f7224 */ /* 0x001fc800078e02ff */
[----:B------:R-:W-:-:S04]  /*19f0*/  IMAD.HI.U32 R9, R7, R15, R6 ;  /* 0x0000000f07097227 */ /* 0x000fc800078e0006 */
.L_x_333:
        /* <DEDUP_REMOVED lines=27> */
[----:B------:R-:W-:Y:S01]  /*1bb0*/  IMAD R7, R15, c[0x0][0xeb8], R16 ;  /* 0x0003ae000f077a24 */ /* 0x000fe200078e0210 */
[----:B------:R-:W-:-:S03]  /*1bc0*/  IADD3 R15, R5, 0x1, RZ ;  /* 0x00000001050f7810 */ /* 0x000fc60007ffe0ff */
[----:B--2---:R-:W-:Y:S02]  /*1bd0*/  IMAD R7, R14, c[0x0][0xecc], R7 ;  /* 0x0003b3000e077a24 */ /* 0x004fe400078e0207 */
[----:B------:R-:W-:Y:S01]  /*1be0*/  IMAD.WIDE.U32 R16, R15, 0x2, R2 ;  /* 0x000000020f107825 */ /* 0x000fe200078e0002 */
[----:B---3--:R-:W-:-:S03]  /*1bf0*/  PRMT R21, R6, 0x7710, RZ ;  /* 0x0000771006157816 */ /* 0x008fc600000000ff */
[----:B------:R-:W-:-:S05]  /*1c00*/  IMAD.WIDE.U32 R6, R7, R12, c[0x0][0x160] ;  /* 0x0000580007067625 */ /* 0x000fca00078e000c */
[----:B------:R0:W-:Y:S04]  /*1c10*/  STG.E.U16 [R6.64], R21 ;  /* 0x0000001506007986 */ /* 0x0001e8000c101504 */
[----:B------:R-:W2:Y:S01]  /*1c20*/  LDG.E.U16 R16, [R16.64] ;  /* 0x0000000410107981 */ /* 0x000ea2000c1e1500 */
        /* <DEDUP_REMOVED lines=22> */
[----:B------:R-:W-:-:S04]  /*1d90*/  IMAD R18, R13, R6, R18 ;  /* 0x000000060d127224 */ /* 0x000fc800078e0212 */
[----:B------:R-:W-:Y:S01]  /*1da0*/  IMAD R18, R18, c[0x0][0xebc], R15 ;  /* 0x0003af0012127a24 */ /* 0x000fe200078e020f */
[----:B------:R-:W-:-:S03]  /*1db0*/  IADD3 R15, R5, 0x2, RZ ;  /* 0x00000002050f7810 */ /* 0x000fc60007ffe0ff */
[----:B------:R-:W-:-:S04]  /*1dc0*/  IMAD R7, R7, c[0x0][0xeb8], R18 ;  /* 0x0003ae0007077a24 */ /* 0x000fc800078e0212 */
[----:B------:R-:W-:-:S04]  /*1dd0*/  IMAD R7, R14, c[0x0][0xecc], R7 ;  /* 0x0003b3000e077a24 */ /* 0x000fc800078e0207 */
[----:B------:R-:W-:Y:S01]  /*1de0*/  IMAD.WIDE.U32 R6, R7, R12, c[0x0][0x160] ;  /* 0x0000580007067625 */ /* 0x000fe200078e000c */
[----:B--2---:R-:W-:-:S03]  /*1df0*/  PRMT R21, R16, 0x7710, RZ ;  /* 0x0000771010157816 */ /* 0x004fc600000000ff */
[----:B------:R-:W-:Y:S02]  /*1e00*/  IMAD.WIDE.U32 R16, R15, 0x2, R2 ;  /* 0x000000020f107825 */ /* 0x000fe400078e0002 */
        /* <DEDUP_REMOVED lines=67> */
.L_x_334:
        /* <DEDUP_REMOVED lines=12> */
.L_x_1024:


//--------------------- .text._ZN2at6native40_GLOBAL__N__2351210d_8_Shape_cu_49f7391c30CatArrayBatchedCopy_vectorizedINS1_10OpaqueTypeILj2EEEjLi3ELi64ELi64ELi16ELi8EEEvPcNS1_25CatArrInputTensorMetadataIT_T0_XT2_EXT3_EEENS1_16TensorSizeStrideIS8_Lj4EEEiS8_ --------------------------
	.section	.text._ZN2at6native40_GLOBAL__N__2351210d_8_Shape_cu_49f7391c30CatArrayBatchedCopy_vectorizedINS1_10OpaqueTypeILj2EEEjLi3ELi64ELi64ELi16ELi8EEEvPcNS1_25CatArrInputTensorMetadataIT_T0_XT2_EXT3_EEENS1_16TensorSizeStrideIS8_Lj4EEEiS8_,"ax",@progbits
	.sectioninfo	@"SHI_REGISTERS=22"
	.align	128
.text._ZN2at6native40_GLOBAL__N__2351210d_8_Shape_cu_49f7391c30CatArrayBatchedCopy_vectorizedINS1_10OpaqueTypeILj2EEEjLi3ELi64ELi64ELi16ELi8EEEvPcNS1_25CatArrInputTensorMetadataIT_T0_XT2_EXT3_EEENS1_16TensorSizeStrideIS8_Lj4EEEiS8_:
        .type           _ZN2at6native40_GLOBAL__N__2351210d_8_Shape_cu_49f7391c30CatArrayBatchedCopy_vectorizedINS1_10OpaqueTypeILj2EEEjLi3ELi64ELi64ELi16ELi8EEEvPcNS1_25CatArrInputTensorMetadataIT_T0_XT2_EXT3_EEENS1_16TensorSizeStrideIS8_Lj4EEEiS8_,@function
        .size           _ZN2at6native40_GLOBAL__N__2351210d_8_Shape_cu_49f7391c30CatArrayBatchedCopy_vectorizedINS1_10OpaqueTypeILj2EEEjLi3ELi64ELi64ELi16ELi8EEEvPcNS1_25CatArrInputTensorMetadataIT_T0_XT2_EXT3_EEENS1_16TensorSizeStrideIS8_Lj4EEEiS8_,(.L_x_1025 - _ZN2at6native40_GLOBAL__N__2351210d_8_Shape_cu_49f7391c30CatArrayBatchedCopy_vectorizedINS1_10OpaqueTypeILj2EEEjLi3ELi64ELi64ELi16ELi8EEEvPcNS1_25CatArrInputTensorMetadataIT_T0_XT2_EXT3_EEENS1_16TensorSizeStrideIS8_Lj4EEEiS8_)
        .other          _ZN2at6native40_GLOBAL__N__2351210d_8_Shape_cu_49f7391c30CatArrayBatchedCopy_vectorizedINS1_10OpaqueTypeILj2EEEjLi3ELi64ELi64ELi16ELi8EEEvPcNS1_25CatArrInputTensorMetadataIT_T0_XT2_EXT3_EEENS1_16TensorSizeStrideIS8_Lj4EEEiS8_,@"STO_CUDA_ENTRY STV_DEFAULT"
_ZN2at6native40_GLOBAL__N__2351210d_8_Shape_cu_49f7391c30CatArrayBatchedCopy_vectorizedINS1_10OpaqueTypeILj2EEEjLi3ELi64ELi64ELi16ELi8EEEvPcNS1_25CatArrInputTensorMetadataIT_T0_XT2_EXT3_EEENS1_16TensorSizeStrideIS8_Lj4EEEiS8_:
        /* <DEDUP_REMOVED lines=44> */
.L_x_335:
        /* <DEDUP_REMOVED lines=37> */
.L_x_336:
        /* <DEDUP_REMOVED lines=15> */
.L_x_1025:


//--------------------- .text._ZN2at6native40_GLOBAL__N__2351210d_8_Shape_cu_49f7391c19CatArrayBatchedCopyINS1_10OpaqueTypeILj2EEEjLi2ELi64ELi64EEEvPT_NS1_25CatArrInputTensorMetadataIS5_T0_XT2_EXT3_EEENS1_16TensorSizeStrideIS8_Lj4EEEiS8_ --------------------------
	.section	.text._ZN2at6native40_GLOBAL__N__2351210d_8_Shape_cu_49f7391c19CatArrayBatchedCopyINS1_10OpaqueTypeILj2EEEjLi2ELi64ELi64EEEvPT_NS1_25CatArrInputTensorMetadataIS5_T0_XT2_EXT3_EEENS1_16TensorSizeStrideIS8_Lj4EEEiS8_,"ax",@progbits
	.sectioninfo	@"SHI_REGISTERS=21"
	.align	128
.text._ZN2at6native40_GLOBAL__N__2351210d_8_Shape_cu_49f7391c19CatArrayBatchedCopyINS1_10OpaqueTypeILj2EEEjLi2ELi64ELi64EEEvPT_NS1_25CatArrInputTensorMetadataIS5_T0_XT2_EXT3_EEENS1_16TensorSizeStrideIS8_Lj4EEEiS8_:
        .type           _ZN2at6native40_GLOBAL__N__2351210d_8_Shape_cu_49f7391c19CatArrayBatchedCopyINS1_10OpaqueTypeILj2EEEjLi2ELi64ELi64EEEvPT_NS1_25CatArrInputTensorMetadataIS5_T0_XT2_EXT3_EEENS1_16TensorSizeStrideIS8_Lj4EEEiS8_,@function
        .size           _ZN2at6native40_GLOBAL__N__2351210d_8_Shape_cu_49f7391c19CatArrayBatchedCopyINS1_10OpaqueTypeILj2EEEjLi2ELi64ELi64EEEvPT_NS1_25CatArrInputTensorMetadataIS5_T0_XT2_EXT3_EEENS1_16TensorSizeStrideIS8_Lj4EEEiS8_,(.L_x_1026 - _ZN2at6native40_GLOBAL__N__2351210d_8_Shape_cu_49f7391c19CatArrayBatchedCopyINS1_10OpaqueTypeILj2EEEjLi2ELi64ELi64EEEvPT_NS1_25CatArrInputTensorMetadataIS5_T0_XT2_EXT3_EEENS1_16TensorSizeStrideIS8_Lj4EEEiS8_)
        .other          _ZN2at6native40_GLOBAL__N__2351210d_8_Shape_cu_49f7391c19CatArrayBatchedCopyINS1_10OpaqueTypeILj2EEEjLi2ELi64ELi64EEEvPT_NS1_25CatArrInputTensorMetadataIS5_T0_XT2_EXT3_EEENS1_16TensorSizeStrideIS8_Lj4EEEiS8_,@"STO_CUDA_ENTRY STV_DEFAULT"
_ZN2at6native40_GLOBAL__N__2351210d_8_Shape_cu_49f7391c19CatArrayBatchedCopyINS1_10OpaqueTypeILj2EEEjLi2ELi64ELi64EEEvPT_NS1_25CatArrInputTensorMetadataIS5_T0_XT2_EXT3_EEENS1_16TensorSizeStrideIS8_Lj4EEEiS8_:
        /* <DEDUP_REMOVED lines=32> */
.L_x_338:
[----:B0---4-:R-:W-:-:S06]  /*0200*/  IMAD.WIDE.U32 R4, R7, 0x2, R2 ;  /* 0x0000000207047825 */ /* 0x011fcc00078e0002 */
[----:B------:R0:W2:Y:S01]  /*0210*/  LDG.E.U16 R5, [R4.64] ;  /* 0x0000000404057981 */ /* 0x0000a2000c1e1500 */
        /* <DEDUP_REMOVED lines=11> */
[--C-:B0-----:R-:W-:Y:S01]  /*02d0*/  IMAD R4, R8, R11, R7.reuse ;  /* 0x0000000b08047224 */ /* 0x101fe200078e0207 */
[----:B------:R-:W-:Y:S01]  /*02e0*/  MOV R11, 0x2 ;  /* 0x00000002000b7802 */ /* 0x000fe20000000f00 */
[----:B------:R-:W-:Y:S02]  /*02f0*/  IMAD R7, R14, c[0x0][0x0], R7 ;  /* 0x000000000e077a24 */ /* 0x000fe400078e0207 */
[----:B------:R-:W-:-:S03]  /*0300*/  IMAD R4, R4, c[0x0][0xebc], RZ ;  /* 0x0003af0004047a24 */ /* 0x000fc600078e02ff */
[----:B------:R-:W-:Y:S01]  /*0310*/  ISETP.GE.U32.AND P0, PT, R7, R0, PT ;  /* 0x000000000700720c */ /* 0x000fe20003f06070 */
[----:B------:R-:W-:-:S04]  /*0320*/  IMAD R9, R9, c[0x0][0xeb8], R4 ;  /* 0x0003ae0009097a24 */ /* 0x000fc800078e0204 */
[----:B---3--:R-:W-:Y:S01]  /*0330*/  IMAD R4, R6, c[0x0][0xecc], R9 ;  /* 0x0003b30006047a24 */ /* 0x008fe200078e0209 */
[----:B--2---:R-:W-:-:S03]  /*0340*/  PRMT R9, R5, 0x7710, RZ ;  /* 0x0000771005097816 */ /* 0x004fc600000000ff */
[----:B------:R-:W-:-:S05]  /*0350*/  IMAD.WIDE.U32 R4, R4, R11, c[0x0][0x160] ;  /* 0x0000580004047625 */ /* 0x000fca00078e000b */
[----:B------:R0:W-:Y:S01]  /*0360*/  STG.E.U16 [R4.64], R9 ;  /* 0x0000000904007986 */ /* 0x0001e2000c101504 */
[----:B------:R-:W-:Y:S05]  /*0370*/  @!P0 BRA `(.L_x_338) ;  /* 0xfffffe8000008947 */ /* 0x000fea000383ffff */
[----:B------:R-:W-:Y:S05]  /*0380*/  EXIT ;  /* 0x000000000000794d */ /* 0x000fea0003800000 */
.L_x_337:
        /* <DEDUP_REMOVED lines=9> */
[----:B------:R-:W-:Y:S08]  /*0420*/  F2I.FTZ.U32.TRUNC.NTZ R13, R13 ;  /* 0x0000000d000d7305 */ /* 0x000ff0000021f000 */
[----:B0-----:R-:W0:Y:S02]  /*0430*/  MUFU.RCP R9, R9 ;  /* 0x0000000900097308 */ /* 0x001e240000001000 */
[----:B0-----:R-:W-:Y:S01]  /*0440*/  IADD3 R14, R9, 0xffffffe, RZ ;  /* 0x0ffffffe090e7810 */ /* 0x001fe20007ffe0ff */
[----:B------:R-:W-:Y:S01]  /*0450*/  IMAD R9, R12, R13, RZ ;  /* 0x0000000d0c097224 */ /* 0x000fe200078e02ff */
[----:B------:R-:W-:-:S04]  /*0460*/  HFMA2.MMA R12, -RZ, RZ, 0, 0 ;  /* 0x00000000ff0c7435 */ /* 0x000fc800000001ff */
[----:B------:R0:W1:Y:S06]  /*0470*/  F2I.FTZ.U32.TRUNC.NTZ R15, R14 ;  /* 0x0000000e000f7305 */ /* 0x00006c000021f000 */
[----:B------:R-:W-:Y:S01]  /*0480*/  IMAD.HI.U32 R12, R13, R9, R12 ;  /* 0x000000090d0c7227 */ /* 0x000fe200078e000c */
[----:B------:R-:W-:-:S03]  /*0490*/  LOP3.LUT R9, RZ, R10, RZ, 0x33, !PT ;  /* 0x0000000aff097212 */ /* 0x000fc600078e33ff */
[----:B0-----:R-:W-:Y:S02]  /*04a0*/  IMAD.MOV.U32 R14, RZ, RZ, RZ ;  /* 0x000000ffff0e7224 */ /* 0x001fe400078e00ff */
[----:B-1----:R-:W-:-:S04]  /*04b0*/  IMAD R11, R10, R15, RZ ;  /* 0x0000000f0a0b7224 */ /* 0x002fc800078e02ff */
[----:B------:R-:W-:-:S04]  /*04c0*/  IMAD.MOV R11, RZ, RZ, -R11 ;  /* 0x000000ffff0b7224 */ /* 0x000fc800078e0a0b */
[----:B------:R-:W-:Y:S01]  /*04d0*/  IMAD.HI.U32 R14, R15, R11, R14 ;  /* 0x0000000b0f0e7227 */ /* 0x000fe200078e000e */
[----:B--2-4-:R-:W-:-:S05]  /*04e0*/  LOP3.LUT R11, RZ, R8, RZ, 0x33, !PT ;  /* 0x00000008ff0b7212 */ /* 0x014fca00078e33ff */
.L_x_339:
        /* <DEDUP_REMOVED lines=13> */
[----:B------:R-:W-:-:S05]  /*05c0*/  IMAD.WIDE.U32 R16, R17, 0x2, R2 ;  /* 0x0000000211107825 */ /* 0x000fca00078e0002 */
[----:B------:R0:W2:Y:S01]  /*05d0*/  LDG.E.U16 R13, [R16.64] ;  /* 0x00000004100d7981 */ /* 0x0000a2000c1e1500 */
[----:B------:R-:W-:-:S04]  /*05e0*/  IMAD.HI.U32 R18, R12, R7, RZ ;  /* 0x000000070c127227 */ /* 0x000fc800078e00ff */
[----:B------:R-:W-:-:S04]  /*05f0*/  IMAD.MOV R15, RZ, RZ, -R18 ;  /* 0x000000ffff0f7224 */ /* 0x000fc800078e0a12 */
[----:B------:R-:W-:Y:S01]  /*0600*/  IMAD R15, R8, R15, R7 ;  /* 0x0000000f080f7224 */ /* 0x000fe200078e0207 */
[----:B0-----:R-:W-:-:S04]  /*0610*/  MOV R16, 0x2 ;  /* 0x0000000200107802 */ /* 0x001fc80000000f00 */
        /* <DEDUP_REMOVED lines=10> */
[----:B------:R-:W-:-:S03]  /*06c0*/  MOV R18, c[0x0][0xc] ;  /* 0x0000030000127a02 */ /* 0x000fc60000000f00 */
        /* <DEDUP_REMOVED lines=8> */
.L_x_340:
        /* <DEDUP_REMOVED lines=11> */
.L_x_1026:


//--------------------- .text._ZN2at6native40_GLOBAL__N__2351210d_8_Shape_cu_49f7391c26CatArrayBatchedCopy_contigINS1_10OpaqueTypeILj2EEEjLi2ELi64ELi64EEEvPT_NS1_25CatArrInputTensorMetadataIS5_T0_XT2_EXT3_EEENS1_16TensorSizeStrideIS8_Lj4EEEiS8_ --------------------------
	.section	.text._ZN2at6native40_GLOBAL__N__2351210d_8_Shape_cu_49f7391c26CatArrayBatchedCopy_contigINS1_10OpaqueTypeILj2EEEjLi2ELi64ELi64EEEvPT_NS1_25CatArrInputTensorMetadataIS5_T0_XT2_EXT3_EEENS1_16TensorSizeStrideIS8_Lj4EEEiS8_,"ax",@progbits
	.sectioninfo	@"SHI_REGISTERS=16"
	.align	128
.text._ZN2at6native40_GLOBAL__N__2351210d_8_Shape_cu_49f7391c26CatArrayBatchedCopy_contigINS1_10OpaqueTypeILj2EEEjLi2ELi64ELi64EEEvPT_NS1_25CatArrInputTensorMetadataIS5_T0_XT2_EXT3_EEENS1_16TensorSizeStrideIS8_Lj4EEEiS8_:
        .type           _ZN2at6native40_GLOBAL__N__2351210d_8_Shape_cu_49f7391c26CatArrayBatchedCopy_contigINS1_10OpaqueTypeILj2EEEjLi2ELi64ELi64EEEvPT_NS1_25CatArrInputTensorMetadataIS5_T0_XT2_EXT3_EEENS1_16TensorSizeStrideIS8_Lj4EEEiS8_,@function
        .size           _ZN2at6native40_GLOBAL__N__2351210d_8_Shape_cu_49f7391c26CatArrayBatchedCopy_contigINS1_10OpaqueTypeILj2EEEjLi2ELi64ELi64EEEvPT_NS1_25CatArrInputTensorMetadataIS5_T0_XT2_EXT3_EEENS1_16TensorSizeStrideIS8_Lj4EEEiS8_,(.L_x_1027 - _ZN2at6native40_GLOBAL__N__2351210d_8_Shape_cu_49f7391c26CatArrayBatchedCopy_contigINS1_10OpaqueTypeILj2EEEjLi2ELi64ELi64EEEvPT_NS1_25CatArrInputTensorMetadataIS5_T0_XT2_EXT3_EEENS1_16TensorSizeStrideIS8_Lj4EEEiS8_)
        .other          _ZN2at6native40_GLOBAL__N__2351210d_8_Shape_cu_49f7391c26CatArrayBatchedCopy_contigINS1_10OpaqueTypeILj2EEEjLi2ELi64ELi64EEEvPT_NS1_25CatArrInputTensorMetadataIS5_T0_XT2_EXT3_EEENS1_16TensorSizeStrideIS8_Lj4EEEiS8_,@"STO_CUDA_ENTRY STV_DEFAULT"
_ZN2at6native40_GLOBAL__N__2351210d_8_Shape_cu_49f7391c26CatArrayBatchedCopy_contigINS1_10OpaqueTypeILj2EEEjLi2ELi64ELi64EEEvPT_NS1_25CatArrInputTensorMetadataIS5_T0_XT2_EXT3_EEENS1_16TensorSizeStrideIS8_Lj4EEEiS8_:
        /* <DEDUP_REMOVED lines=20> */
[----:B------:R-:W-:Y:S01]  /*0140*/  ISETP.NE.U32.AND P0, PT, R4, RZ, PT ;  /* 0x000000ff0400720c */ /* 0x000fe20003f05070 */
[----:B-1----:R-:W-:Y:S01]  /*0150*/  IMAD R9, R9, c[0x0][0xecc], RZ ;  /* 0x0003b30009097a24 */ /* 0x002fe200078e02ff */
[----:B------:R-:W-:-:S04]  /*0160*/  LOP3.LUT R13, RZ, R4, RZ, 0x33, !PT ;  /* 0x00000004ff0d7212 */ /* 0x000fc800078e33ff */
[----:B0-----:R-:W0:Y:S02]  /*0170*/  MUFU.RCP R10, R10 ;  /* 0x0000000a000a7308 */ /* 0x001e240000001000 */
[----:B0-----:R-:W-:-:S06]  /*0180*/  IADD3 R6, R10, 0xffffffe, RZ ;  /* 0x0ffffffe0a067810 */ /* 0x001fcc0007ffe0ff */
[----:B------:R0:W1:Y:S02]  /*0190*/  F2I.FTZ.U32.TRUNC.NTZ R7, R6 ;  /* 0x0000000600077305 */ /* 0x000064000021f000 */
[----:B0-----:R-:W-:Y:S01]  /*01a0*/  MOV R6, RZ ;  /* 0x000000ff00067202 */ /* 0x001fe20000000f00 */
[----:B-1----:R-:W-:-:S04]  /*01b0*/  IMAD R11, R11, R7, RZ ;  /* 0x000000070b0b7224 */ /* 0x002fc800078e02ff */
[----:B--2---:R-:W-:-:S04]  /*01c0*/  IMAD.HI.U32 R10, R7, R11, R6 ;  /* 0x0000000b070a7227 */ /* 0x004fc800078e0006 */
.L_x_341:
        /* <DEDUP_REMOVED lines=13> */
[----:B------:R-:W-:Y:S01]  /*02a0*/  IMAD R7, R6, c[0x0][0xebc], R9 ;  /* 0x0003af0006077a24 */ /* 0x000fe200078e0209 */
[----:B------:R-:W-:-:S03]  /*02b0*/  HFMA2.MMA R6, -RZ, RZ, 0, 1.1920928955078125e-07 ;  /* 0x00000002ff067435 */ /* 0x000fc600000001ff */
[----:B------:R-:W-:Y:S02]  /*02c0*/  IMAD R7, R8, c[0x0][0xeb8], R7 ;  /* 0x0003ae0008077a24 */ /* 0x000fe400078e0207 */
[----:B------:R-:W-:-:S04]  /*02d0*/  IMAD.MOV.U32 R8, RZ, RZ, c[0x0][0xc] ;  /* 0x00000300ff087624 */ /* 0x000fc800078e00ff */
[----:B------:R-:W-:Y:S02]  /*02e0*/  IMAD R5, R8, c[0x0][0x0], R5 ;  /* 0x0000000008057a24 */ /* 0x000fe400078e0205 */
[----:B------:R-:W-:-:S03]  /*02f0*/  IMAD.WIDE.U32 R6, R7, R6, c[0x0][0x160] ;  /* 0x0000580007067625 */ /* 0x000fc600078e0006 */
[----:B------:R-:W-:Y:S02]  /*0300*/  ISETP.GE.U32.AND P1, PT, R5, R0, PT ;  /* 0x000000000500720c */ /* 0x000fe40003f26070 */
[----:B--2---:R-:W-:-:S05]  /*0310*/  PRMT R11, R12, 0x7710, RZ ;  /* 0x000077100c0b7816 */ /* 0x004fca00000000ff */
[----:B------:R0:W-:Y:S06]  /*0320*/  STG.E.U16 [R6.64], R11 ;  /* 0x0000000b06007986 */ /* 0x0001ec000c101504 */
[----:B------:R-:W-:Y:S05]  /*0330*/  @!P1 BRA `(.L_x_341) ;  /* 0xfffffe9000009947 */ /* 0x000fea000383ffff */
[----:B------:R-:W-:Y:S05]  /*0340*/  EXIT ;  /* 0x000000000000794d */ /* 0x000fea0003800000 */
.L_x_342:
        /* <DEDUP_REMOVED lines=11> */
.L_x_1027:


//--------------------- .text._ZN2at6native40_GLOBAL__N__2351210d_8_Shape_cu_49f7391c35CatArrayBatchedCopy_alignedK_contigINS1_10OpaqueTypeILj2EEEjLi2ELi64ELi64ELi8EEEvPT_NS1_25CatArrInputTensorMetadataIS5_T0_XT2_EXT3_EEENS1_16TensorSizeStrideIS8_Lj4EEEiS8_ --------------------------
	.section	.text._ZN2at6native40_GLOBAL__N__2351210d_8_Shape_cu_49f7391c35CatArrayBatchedCopy_alignedK_contigINS1_10OpaqueTypeILj2EEEjLi2ELi64ELi64ELi8EEEvPT_NS1_25CatArrInputTensorMetadataIS5_T0_XT2_EXT3_EEENS1_16TensorSizeStrideIS8_Lj4EEEiS8_,"ax",@progbits
	.sectioninfo	@"SHI_REGISTERS=32"
	.align	128
.text._ZN2at6native40_GLOBAL__N__2351210d_8_Shape_cu_49f7391c35CatArrayBatchedCopy_alignedK_contigINS1_10OpaqueTypeILj2EEEjLi2ELi64ELi64ELi8EEEvPT_NS1_25CatArrInputTensorMetadataIS5_T0_XT2_EXT3_EEENS1_16TensorSizeStrideIS8_Lj4EEEiS8_:
        .type           _ZN2at6native40_GLOBAL__N__2351210d_8_Shape_cu_49f7391c35CatArrayBatchedCopy_alignedK_contigINS1_10OpaqueTypeILj2EEEjLi2ELi64ELi64ELi8EEEvPT_NS1_25CatArrInputTensorMetadataIS5_T0_XT2_EXT3_EEENS1_16TensorSizeStrideIS8_Lj4EEEiS8_,@function
        .size           _ZN2at6native40_GLOBAL__N__2351210d_8_Shape_cu_49f7391c35CatArrayBatchedCopy_alignedK_contigINS1_10OpaqueTypeILj2EEEjLi2ELi64ELi64ELi8EEEvPT_NS1_25CatArrInputTensorMetadataIS5_T0_XT2_EXT3_EEENS1_16TensorSizeStrideIS8_Lj4EEEiS8_,(.L_x_1028 - _ZN2at6native40_GLOBAL__N__2351210d_8_Shape_cu_49f7391c35CatArrayBatchedCopy_alignedK_contigINS1_10OpaqueTypeILj2EEEjLi2ELi64ELi64ELi8EEEvPT_NS1_25CatArrInputTensorMetadataIS5_T0_XT2_EXT3_EEENS1_16TensorSizeStrideIS8_Lj4EEEiS8_)
        .other          _ZN2at6native40_GLOBAL__N__2351210d_8_Shape_cu_49f7391c35CatArrayBatchedCopy_alignedK_contigINS1_10OpaqueTypeILj2EEEjLi2ELi64ELi64ELi8EEEvPT_NS1_25CatArrInputTensorMetadataIS5_T0_XT2_EXT3_EEENS1_16TensorSizeStrideIS8_Lj4EEEiS8_,@"STO_CUDA_ENTRY STV_DEFAULT"
_ZN2at6native40_GLOBAL__N__2351210d_8_Shape_cu_49f7391c35CatArrayBatchedCopy_alignedK_contigINS1_10OpaqueTypeILj2EEEjLi2ELi64ELi64ELi8EEEvPT_NS1_25CatArrInputTensorMetadataIS5_T0_XT2_EXT3_EEENS1_16TensorSizeStrideIS8_Lj4EEEiS8_:
        /* <DEDUP_REMOVED lines=21> */
[----:B------:R-:W-:-:S02]  /*0150*/  IMAD.MOV.U32 R20, RZ, RZ, c[0x0][0x0] ;  /* 0x00000000ff147624 */ /* 0x000fc400078e00ff */
[----:B------:R-:W-:Y:S01]  /*0160*/  IMAD.MOV.U32 R18, RZ, RZ, RZ ;  /* 0x000000ffff127224 */ /* 0x000fe200078e00ff */
        /* <DEDUP_REMOVED lines=12> */
.L_x_345:
[----:B0--3--:R-:W-:-:S06]  /*0230*/  IMAD.WIDE.U32 R4, R17, 0x2, R2 ;  /* 0x0000000211047825 */ /* 0x009fcc00078e0002 */
[----:B------:R-:W3:Y:S01]  /*0240*/  LDG.E.64 R4, [R4.64] ;  /* 0x0000000404047981 */ /* 0x000ee2000c1e1b00 */
[C---:B------:R-:W-:Y:S01]  /*0250*/  IADD3 R13, R17.reuse, 0x1, RZ ;  /* 0x00000001110d7810 */ /* 0x040fe20007ffe0ff */
[C---:B------:R-:W-:Y:S01]  /*0260*/  IMAD.HI.U32 R9, R18.reuse, R17, RZ ;  /* 0x0000001112097227 */ /* 0x040fe200078e00ff */
[C---:B------:R-:W-:Y:S02]  /*0270*/  IADD3 R7, R17.reuse, 0x3, RZ ;  /* 0x0000000311077810 */ /* 0x040fe40007ffe0ff */
[----:B------:R-:W-:Y:S01]  /*0280*/  IADD3 R11, R17, 0x2, RZ ;  /* 0x00000002110b7810 */ /* 0x000fe20007ffe0ff */
[----:B------:R-:W-:Y:S01]  /*0290*/  IMAD.HI.U32 R23, R18, R13, RZ ;  /* 0x0000000d12177227 */ /* 0x000fe200078e00ff */
[----:B------:R-:W-:-:S03]  /*02a0*/  IADD3 R21, -R9, RZ, RZ ;  /* 0x000000ff09157210 */ /* 0x000fc60007ffe1ff */
[----:B------:R-:W-:-:S04]  /*02b0*/  IMAD.HI.U32 R19, R18, R7, RZ ;  /* 0x0000000712137227 */ /* 0x000fc800078e00ff */
[----:B------:R-:W-:Y:S01]  /*02c0*/  IMAD.MOV R25, RZ, RZ, -R23 ;  /* 0x000000ffff197224 */ /* 0x000fe200078e0a17 */
[----:B------:R-:W-:Y:S01]  /*02d0*/  IADD3 R6, -R19, RZ, RZ ;  /* 0x000000ff13067210 */ /* 0x000fe20007ffe1ff */
[----:B------:R-:W-:-:S04]  /*02e0*/  IMAD.HI.U32 R27, R18, R11, RZ ;  /* 0x0000000b121b7227 */ /* 0x000fc800078e00ff */
[C---:B------:R-:W-:Y:S02]  /*02f0*/  IMAD R21, R22.reuse, R21, R17 ;  /* 0x0000001516157224 */ /* 0x040fe400078e0211 */
[C---:B------:R-:W-:Y:S02]  /*0300*/  IMAD R25, R22.reuse, R25, R13 ;  /* 0x0000001916197224 */ /* 0x040fe400078e020d */
[----:B------:R-:W-:Y:S01]  /*0310*/  IMAD.MOV R29, RZ, RZ, -R27 ;  /* 0x000000ffff1d7224 */ /* 0x000fe200078e0a1b */
[----:B------:R-:W-:Y:S01]  /*0320*/  ISETP.GE.U32.AND P6, PT, R21, R22, PT ;  /* 0x000000161500720c */ /* 0x000fe20003fc6070 */
[C---:B------:R-:W-:Y:S01]  /*0330*/  IMAD R6, R22.reuse, R6, R7 ;  /* 0x0000000616067224 */ /* 0x040fe200078e0207 */
[----:B------:R-:W-:Y:S01]  /*0340*/  ISETP.GE.U32.AND P1, PT, R25, R22, PT ;  /* 0x000000161900720c */ /* 0x000fe20003f26070 */
[----:B------:R-:W-:-:S03]  /*0350*/  IMAD R29, R22, R29, R11 ;  /* 0x0000001d161d7224 */ /* 0x000fc600078e020b */
[-C--:B------:R-:W-:Y:S02]  /*0360*/  ISETP.GE.U32.AND P3, PT, R6, R22.reuse, PT ;  /* 0x000000160600720c */ /* 0x080fe40003f66070 */
[----:B------:R-:W-:-:S05]  /*0370*/  ISETP.GE.U32.AND P2, PT, R29, R22, PT ;  /* 0x000000161d00720c */ /* 0x000fca0003f46070 */
[--C-:B------:R-:W-:Y:S01]  /*0380*/  @P6 IMAD.IADD R21, R21, 0x1, -R22.reuse ;  /* 0x0000000115156824 */ /* 0x100fe200078e0a16 */
[----:B------:R-:W-:Y:S01]  /*0390*/  @P6 IADD3 R9, R9, 0x1, RZ ;  /* 0x0000000109096810 */ /* 0x000fe20007ffe0ff */
[--C-:B------:R-:W-:Y:S01]  /*03a0*/  @P1 IMAD.IADD R25, R25, 0x1, -R22.reuse ;  /* 0x0000000119191824 */ /* 0x100fe200078e0a16 */
[----:B------:R-:W-:Y:S02]  /*03b0*/  @P1 IADD3 R23, R23, 0x1, RZ ;  /* 0x0000000117171810 */ /* 0x000fe40007ffe0ff */
[-C--:B------:R-:W-:Y:S01]  /*03c0*/  ISETP.GE.U32.AND P4, PT, R21, R22.reuse, PT ;  /* 0x000000161500720c */ /* 0x080fe20003f86070 */
[----:B------:R-:W-:Y:S01]  /*03d0*/  @P3 IMAD.IADD R6, R6, 0x1, -R22 ;  /* 0x0000000106063824 */ /* 0x000fe200078e0a16 */
[-C--:B------:R-:W-:Y:S02]  /*03e0*/  ISETP.GE.U32.AND P5, PT, R25, R22.reuse, PT ;  /* 0x000000161900720c */ /* 0x080fe40003fa6070 */
[----:B------:R-:W-:Y:S02]  /*03f0*/  @P2 IADD3 R29, -R22, R29, RZ ;  /* 0x0000001d161d2210 */ /* 0x000fe40007ffe1ff */
[----:B------:R-:W-:-:S02]  /*0400*/  ISETP.GE.U32.AND P1, PT, R6, R22, PT ;  /* 0x000000160600720c */ /* 0x000fc40003f26070 */
[----:B------:R-:W-:Y:S02]  /*0410*/  ISETP.GE.U32.AND P6, PT, R29, R22, PT ;  /* 0x000000161d00720c */ /* 0x000fe40003fc6070 */
[----:B------:R-:W-:Y:S02]  /*0420*/  @P3 IADD3 R19, R19, 0x1, RZ ;  /* 0x0000000113133810 */ /* 0x000fe40007ffe0ff */
[----:B------:R-:W-:Y:S02]  /*0430*/  @P2 IADD3 R27, R27, 0x1, RZ ;  /* 0x000000011b1b2810 */ /* 0x000fe40007ffe0ff */
[----:B------:R-:W-:Y:S02]  /*0440*/  @P4 IADD3 R9, R9, 0x1, RZ ;  /* 0x0000000109094810 */ /* 0x000fe40007ffe0ff */
[----:B------:R-:W-:Y:S02]  /*0450*/  @P5 IADD3 R23, R23, 0x1, RZ ;  /* 0x0000000117175810 */ /* 0x000fe40007ffe0ff */
[----:B------:R-:W-:-:S02]  /*0460*/  SEL R10, R16, R9, !P0 ;  /* 0x00000009100a7207 */ /* 0x000fc40004000000 */
[----:B------:R-:W-:Y:S02]  /*0470*/  @P1 IADD3 R19, R19, 0x1, RZ ;  /* 0x0000000113131810 */ /* 0x000fe40007ffe0ff */
[C---:B------:R-:W-:Y:S01]  /*0480*/  SEL R9, R16.reuse, R23, !P0 ;  /* 0x0000001710097207 */ /* 0x040fe20004000000 */
[----:B------:R-:W-:Y:S01]  /*0490*/  IMAD.MOV R12, RZ, RZ, -R10 ;  /* 0x000000ffff0c7224 */ /* 0x000fe200078e0a0a */
[----:B------:R-:W-:Y:S02]  /*04a0*/  @P6 IADD3 R27, R27, 0x1, RZ ;  /* 0x000000011b1b6810 */ /* 0x000fe40007ffe0ff */
[----:B------:R-:W-:Y:S01]  /*04b0*/  SEL R6, R16, R19, !P0 ;  /* 0x0000001310067207 */ /* 0x000fe20004000000 */
[--C-:B------:R-:W-:Y:S01]  /*04c0*/  IMAD R12, R22, R12, R17.reuse ;  /* 0x0000000c160c7224 */ /* 0x100fe200078e0211 */
[----:B------:R-:W-:Y:S01]  /*04d0*/  IADD3 R19, -R9, RZ, RZ ;  /* 0x000000ff09137210 */ /* 0x000fe20007ffe1ff */
[----:B------:R-:W-:Y:S01]  /*04e0*/  IMAD R17, R20, 0x4, R17 ;  /* 0x0000000414117824 */ /* 0x000fe200078e0211 */
[----:B------:R-:W-:Y:S01]  /*04f0*/  SEL R8, R16, R27, !P0 ;  /* 0x0000001b10087207 */ /* 0x000fe20004000000 */
[----:B------:R-:W-:-:S02]  /*0500*/  IMAD.MOV R23, RZ, RZ, -R6 ;  /* 0x000000ffff177224 */ /* 0x000fc400078e0a06 */
[C---:B------:R-:W-:Y:S02]  /*0510*/  IMAD R13, R22.reuse, R19, R13 ;  /* 0x00000013160d7224 */ /* 0x040fe400078e020d */
[----:B------:R-:W-:Y:S02]  /*0520*/  IMAD.MOV R21, RZ, RZ, -R8 ;  /* 0x000000ffff157224 */ /* 0x000fe400078e0a08 */
[----:B------:R-:W-:Y:S01]  /*0530*/  IMAD R19, R22, R23, R7 ;  /* 0x0000001716137224 */ /* 0x000fe200078e0207 */
[----:B------:R-:W-:Y:S01]  /*0540*/  IADD3 R23, R17, 0x4, RZ ;  /* 0x0000000411177810 */ /* 0x000fe20007ffe0ff */
[----:B------:R-:W-:Y:S02]  /*0550*/  IMAD R7, R12, c[0x0][0xebc], RZ ;  /* 0x0003af000c077a24 */ /* 0x000fe400078e02ff */
[----:B------:R-:W-:Y:S01]  /*0560*/  IMAD R12, R13, c[0x0][0xebc], RZ ;  /* 0x0003af000d0c7a24 */ /* 0x000fe200078e02ff */
[----:B------:R-:W-:Y:S01]  /*0570*/  ISETP.GT.U32.AND P1, PT, R23, R14, PT ;  /* 0x0000000e1700720c */ /* 0x000fe20003f24070 */
[----:B------:R-:W-:-:S02]  /*0580*/  IMAD R11, R22, R21, R11 ;  /* 0x00000015160b7224 */ /* 0x000fc400078e020b */
[----:B------:R-:W-:Y:S01]  /*0590*/  IMAD R9, R9, c[0x0][0xeb8], R12 ;  /* 0x0003ae0009097a24 */ /* 0x000fe200078e020c */
[----:B------:R-:W-:Y:S01]  /*05a0*/  HFMA2.MMA R12, -RZ, RZ, 0, 1.1920928955078125e-07 ;  /* 0x00000002ff0c7435 */ /* 0x000fe200000001ff */
[----:B------:R-:W-:Y:S02]  /*05b0*/  IMAD R11, R11, c[0x0][0xebc], RZ ;  /* 0x0003af000b0b7a24 */ /* 0x000fe400078e02ff */
[----:B------:R-:W-:Y:S02]  /*05c0*/  IMAD R19, R19, c[0x0][0xebc], RZ ;  /* 0x0003af0013137a24 */ /* 0x000fe400078e02ff */
[----:B------:R-:W-:Y:S02]  /*05d0*/  IMAD R7, R10, c[0x0][0xeb8], R7 ;  /* 0x0003ae000a077a24 */ /* 0x000fe400078e0207 */
[----:B------:R-:W-:Y:S02]  /*05e0*/  IMAD R11, R8, c[0x0][0xeb8], R11 ;  /* 0x0003ae00080b7a24 */ /* 0x000fe400078e020b */
[----:B------:R-:W-:-:S02]  /*05f0*/  IMAD R13, R6, c[0x0][0xeb8], R19 ;  /* 0x0003ae00060d7a24 */ /* 0x000fc400078e0213 */
        /* <DEDUP_REMOVED lines=8> */
[----:B---3--:R-:W-:Y:S01]  /*0680*/  PRMT R21, R4, 0x7632, R21 ;  /* 0x0000763204157816 */ /* 0x008fe20000000015 */
[----:B------:R0:W-:Y:S01]  /*0690*/  STG.E.U16 [R6.64], R4 ;  /* 0x0000000406007986 */ /* 0x0001e2000c101504 */
[----:B------:R-:W-:-:S03]  /*06a0*/  PRMT R19, R5, 0x7632, R19 ;  /* 0x0000763205137816 */ /* 0x000fc60000000013 */
[----:B------:R0:W-:Y:S04]  /*06b0*/  STG.E.U16 [R8.64], R21 ;  /* 0x0000001508007986 */ /* 0x0001e8000c101504 */
[----:B------:R0:W-:Y:S04]  /*06c0*/  STG.E.U16 [R10.64], R5 ;  /* 0x000000050a007986 */ /* 0x0001e8000c101504 */
[----:B------:R0:W-:Y:S01]  /*06d0*/  STG.E.U16 [R12.64], R19 ;  /* 0x000000130c007986 */ /* 0x0001e2000c101504 */
[----:B------:R-:W-:Y:S05]  /*06e0*/  @!P1 BRA `(.L_x_345) ;  /* 0xfffffb4000009947 */ /* 0x000fea000383ffff */
.L_x_344:
[----:B0-----:R-:W-:Y:S05]  /*06f0*/  BSYNC B0 ;  /* 0x0000000000007941 */ /* 0x001fea0003800000 */
.L_x_343:
        /* <DEDUP_REMOVED lines=21> */
.L_x_348:
[----:B0--3--:R-:W-:-:S06]  /*0850*/  IMAD.WIDE.U32 R8, R5, 0x2, R2 ;  /* 0x0000000205087825 */ /* 0x009fcc00078e0002 */
[----:B------:R0:W3:Y:S01]  /*0860*/  LDG.E.U16 R9, [R8.64] ;  /* 0x0000000408097981 */ /* 0x0000e2000c1e1500 */
        /* <DEDUP_REMOVED lines=15> */
[----:B------:R-:W-:Y:S02]  /*0960*/  IMAD R7, R7, c[0x0][0xeb8], R8 ;  /* 0x0003ae0007077a24 */ /* 0x000fe400078e0208 */
[----:B------:R-:W-:Y:S02]  /*0970*/  IMAD.MOV.U32 R8, RZ, RZ, 0x2 ;  /* 0x00000002ff087424 */ /* 0x000fe400078e00ff */
[----:B--2---:R-:W-:Y:S01]  /*0980*/  IMAD R7, R0, c[0x0][0xecc], R7 ;  /* 0x0003b30000077a24 */ /* 0x004fe200078e0207 */
[----:B---3--:R-:W-:-:S03]  /*0990*/  PRMT R11, R9, 0x7710, RZ ;  /* 0x00007710090b7816 */ /* 0x008fc600000000ff */
[----:B------:R-:W-:-:S05]  /*09a0*/  IMAD.WIDE.U32 R8, R7, R8, c[0x0][0x160] ;  /* 0x0000580007087625 */ /* 0x000fca00078e0008 */
[----:B------:R0:W-:Y:S01]  /*09b0*/  STG.E.U16 [R8.64], R11 ;  /* 0x0000000b08007986 */ /* 0x0001e2000c101504 */
[----:B------:R-:W-:Y:S05]  /*09c0*/  @P0 BRA `(.L_x_348) ;  /* 0xfffffe8000000947 */ /* 0x000fea000383ffff */
.L_x_347:
[----:B------:R-:W-:Y:S05]  /*09d0*/  BSYNC B0 ;  /* 0x0000000000007941 */ /* 0x000fea0003800000 */
.L_x_346:
[----:B------:R-:W-:-:S04]  /*09e0*/  LOP3.LUT R7, RZ, R17, RZ, 0x33, !PT ;  /* 0x00000011ff077212 */ /* 0x000fc800078e33ff */
[----:B------:R-:W-:-:S04]  /*09f0*/  IADD3 R7, R14, R7, RZ ;  /* 0x000000070e077210 */ /* 0x000fc80007ffe0ff */
[----:B------:R-:W-:-:S13]  /*0a00*/  ISETP.GE.U32.AND P0, PT, R7, 0x3, PT ;  /* 0x000000030700780c */ /* 0x000fda0003f06070 */
[----:B------:R-:W-:Y:S05]  /*0a10*/  @!P0 EXIT ;  /* 0x000000000000894d */ /* 0x000fea0003800000 */
[----:B------:R-:W-:Y:S02]  /*0a20*/  IMAD.MOV.U32 R4, RZ, RZ, c[0x0][0xec8] ;  /* 0x0003b200ff047624 */ /* 0x000fe400078e00ff */
[----:B0-----:R-:W-:-:S03]  /*0a30*/  IMAD.MOV.U32 R8, RZ, RZ, RZ ;  /* 0x000000ffff087224 */ /* 0x001fc600078e00ff */
        /* <DEDUP_REMOVED lines=11> */
.L_x_349:
[----:B0--3--:R-:W-:-:S06]  /*0af0*/  IMAD.WIDE.U32 R10, R5, 0x2, R2 ;  /* 0x00000002050a7825 */ /* 0x009fcc00078e0002 */
[----:B------:R-:W3:Y:S01]  /*0b00*/  LDG.E.U16 R10, [R10.64] ;  /* 0x000000040a0a7981 */ /* 0x000ee2000c1e1500 */
        /* <DEDUP_REMOVED lines=15> */
[----:B--2---:R-:W-:-:S04]  /*0c00*/  IMAD R12, R0, c[0x0][0xecc], R9 ;  /* 0x0003b300000c7a24 */ /* 0x004fc800078e0209 */
[----:B------:R-:W-:Y:S01]  /*0c10*/  IMAD.WIDE.U32 R12, R12, R7, c[0x0][0x160] ;  /* 0x000058000c0c7625 */ /* 0x000fe200078e0007 */
[----:B---3--:R-:W-:-:S03]  /*0c20*/  PRMT R17, R10, 0x7710, RZ ;  /* 0x000077100a117816 */ /* 0x008fc600000000ff */
[----:B------:R-:W-:Y:S02]  /*0c30*/  IMAD.WIDE.U32 R10, R19, 0x2, R2 ;  /* 0x00000002130a7825 */ /* 0x000fe400078e0002 */
[----:B------:R0:W-:Y:S04]  /*0c40*/  STG.E.U16 [R12.64], R17 ;  /* 0x000000110c007986 */ /* 0x0001e8000c101504 */
[----:B------:R1:W2:Y:S01]  /*0c50*/  LDG.E.U16 R16, [R10.64] ;  /* 0x000000040a107981 */ /* 0x0002a2000c1e1500 */
        /* <DEDUP_REMOVED lines=10> */
[----:B-1----:R-:W-:-:S04]  /*0d00*/  IMAD R10, R4, R13, R19 ;  /* 0x0000000d040a7224 */ /* 0x002fc800078e0213 */
[----:B------:R-:W-:-:S04]  /*0d10*/  IMAD R10, R10, c[0x0][0xebc], RZ ;  /* 0x0003af000a0a7a24 */ /* 0x000fc800078e02ff */
[----:B------:R-:W-:-:S04]  /*0d20*/  IMAD R9, R9, c[0x0][0xeb8], R10 ;  /* 0x0003ae0009097a24 */ /* 0x000fc800078e020a */
[----:B------:R-:W-:Y:S01]  /*0d30*/  IMAD R10, R0, c[0x0][0xecc], R9 ;  /* 0x0003b300000a7a24 */ /* 0x000fe200078e0209 */
[----:B------:R-:W-:-:S03]  /*0d40*/  IADD3 R9, R5, 0x2, RZ ;  /* 0x0000000205097810 */ /* 0x000fc60007ffe0ff */
[----:B------:R-:W-:-:S04]  /*0d50*/  IMAD.WIDE.U32 R10, R10, R7, c[0x0][0x160] ;  /* 0x000058000a0a7625 */ /* 0x000fc800078e0007 */
[----:B------:R-:W-:Y:S01]  /*0d60*/  IMAD.WIDE.U32 R12, R9, 0x2, R2 ;  /* 0x00000002090c7825 */ /* 0x000fe200078e0002 */
[----:B--2---:R-:W-:-:S05]  /*0d70*/  PRMT R19, R16, 0x7710, RZ ;  /* 0x0000771010137816 */ /* 0x004fca00000000ff */
        /* <DEDUP_REMOVED lines=38> */
[----:B------:R-:W-:Y:S01]  /*0fe0*/  IMAD.WIDE.U32 R10, R10, R7, c[0x0][0x160] ;  /* 0x000058000a0a7625 */ /* 0x000fe200078e0007 */
[----:B--2---:R-:W-:-:S05]  /*0ff0*/  PRMT R7, R12, 0x7710, RZ ;  /* 0x000077100c077816 */ /* 0x004fca00000000ff */
[----:B------:R0:W-:Y:S01]  /*1000*/  STG.E.U16 [R10.64], R7 ;  /* 0x000000070a007986 */ /* 0x0001e2000c101504 */
[----:B------:R-:W-:Y:S05]  /*1010*/  @!P1 BRA `(.L_x_349) ;  /* 0xfffffad000009947 */ /* 0x000fea000383ffff */
[----:B------:R-:W-:Y:S05]  /*1020*/  EXIT ;  /* 0x000000000000794d */ /* 0x000fea0003800000 */
.L_x_350:
        /* <DEDUP_REMOVED lines=13> */
.L_x_1028:


//--------------------- .text._ZN2at6native40_GLOBAL__N__2351210d_8_Shape_cu_49f7391c35CatArrayBatchedCopy_alignedK_contigINS1_10OpaqueTypeILj2EEEjLi2ELi64ELi64ELi16EEEvPT_NS1_25CatArrInputTensorMetadataIS5_T0_XT2_EXT3_EEENS1_16TensorSizeStrideIS8_Lj4EEEiS8_ --------------------------
	.section	.text._ZN2at6native40_GLOBAL__N__2351210d_8_Shape_cu_49f7391c35CatArrayBatchedCopy_alignedK_contigINS1_10OpaqueTypeILj2EEEjLi2ELi64ELi64ELi16EEEvPT_NS1_25CatArrInputTensorMetadataIS5_T0_XT2_EXT3_EEENS1_16TensorSizeStrideIS8_Lj4EEEiS8_,"ax",@progbits
	.sectioninfo	@"SHI_REGISTERS=32"
	.align	128
.text._ZN2at6native40_GLOBAL__N__2351210d_8_Shape_cu_49f7391c35CatArrayBatchedCopy_alignedK_contigINS1_10OpaqueTypeILj2EEEjLi2ELi64ELi64ELi16EEEvPT_NS1_25CatArrInputTensorMetadataIS5_T0_XT2_EXT3_EEENS1_16TensorSizeStrideIS8_Lj4EEEiS8_:
        .type           _ZN2at6native40_GLOBAL__N__2351210d_8_Shape_cu_49f7391c35CatArrayBatchedCopy_alignedK_contigINS1_10OpaqueTypeILj2EEEjLi2ELi64ELi64ELi16EEEvPT_NS1_25CatArrInputTensorMetadataIS5_T0_XT2_EXT3_EEENS1_16TensorSizeStrideIS8_Lj4EEEiS8_,@function
        .size           _ZN2at6native40_GLOBAL__N__2351210d_8_Shape_cu_49f7391c35CatArrayBatchedCopy_alignedK_contigINS1_10OpaqueTypeILj2EEEjLi2ELi64ELi64ELi16EEEvPT_NS1_25CatArrInputTensorMetadataIS5_T0_XT2_EXT3_EEENS1_16TensorSizeStrideIS8_Lj4EEEiS8_,(.L_x_1029 - _ZN2at6native40_GLOBAL__N__2351210d_8_Shape_cu_49f7391c35CatArrayBatchedCopy_alignedK_contigINS1_10OpaqueTypeILj2EEEjLi2ELi64ELi64ELi16EEEvPT_NS1_25CatArrInputTensorMetadataIS5_T0_XT2_EXT3_EEENS1_16TensorSizeStrideIS8_Lj4EEEiS8_)
        .other          _ZN2at6native40_GLOBAL__N__2351210d_8_Shape_cu_49f7391c35CatArrayBatchedCopy_alignedK_contigINS1_10OpaqueTypeILj2EEEjLi2ELi64ELi64ELi16EEEvPT_NS1_25CatArrInputTensorMetadataIS5_T0_XT2_EXT3_EEENS1_16TensorSizeStrideIS8_Lj4EEEiS8_,@"STO_CUDA_ENTRY STV_DEFAULT"
_ZN2at6native40_GLOBAL__N__2351210d_8_Shape_cu_49f7391c35CatArrayBatchedCopy_alignedK_contigINS1_10OpaqueTypeILj2EEEjLi2ELi64ELi64ELi16EEEvPT_NS1_25CatArrInputTensorMetadataIS5_T0_XT2_EXT3_EEENS1_16TensorSizeStrideIS8_Lj4EEEiS8_:
        /* <DEDUP_REMOVED lines=25> */
.L_x_353:
[----:B-1-3--:R-:W-:-:S06]  /*0190*/  IMAD.WIDE.U32 R4, R17, 0x2, R2 ;  /* 0x0000000211047825 */ /* 0x00afcc00078e0002 */
[----:B------:R-:W3:Y:S01]  /*01a0*/  LDG.E.128 R4, [R4.64] ;  /* 0x0000000404047981 */ /* 0x000ee2000c1e1d00 */
[----:B------:R-:W0:Y:S01]  /*01b0*/  I2F.U32.RP R10, R12 ;  /* 0x0000000c000a7306 */ /* 0x000e220000209000 */
[----:B------:R-:W-:Y:S01]  /*01c0*/  IMAD.MOV R11, RZ, RZ, -R12 ;  /* 0x000000ffff0b7224 */ /* 0x000fe200078e0a0c */
[C---:B------:R-:W-:Y:S01]  /*01d0*/  IADD3 R29, R17.reuse, 0x1, RZ ;  /* 0x00000001111d7810 */ /* 0x040fe20007ffe0ff */
[----:B------:R-:W-:Y:S01]  /*01e0*/  IMAD.MOV.U32 R18, RZ, RZ, 0x2 ;  /* 0x00000002ff127424 */ /* 0x000fe200078e00ff */
[C---:B------:R-:W-:Y:S02]  /*01f0*/  IADD3 R19, R17.reuse, 0x2, RZ ;  /* 0x0000000211137810 */ /* 0x040fe40007ffe0ff */
[----:B------:R-:W-:Y:S02]  /*0200*/  IADD3 R27, R17, 0x4, RZ ;  /* 0x00000004111b7810 */ /* 0x000fe40007ffe0ff */
[----:B0-----:R-:W0:Y:S02]  /*0210*/  MUFU.RCP R10, R10 ;  /* 0x0000000a000a7308 */ /* 0x001e240000001000 */
[----:B0-----:R-:W-:-:S02]  /*0220*/  IADD3 R8, R10, 0xffffffe, RZ ;  /* 0x0ffffffe0a087810 */ /* 0x001fc40007ffe0ff */
[----:B------:R-:W-:-:S04]  /*0230*/  LOP3.LUT R10, RZ, R12, RZ, 0x33, !PT ;  /* 0x0000000cff0a7212 */ /* 0x000fc800078e33ff */
[----:B------:R0:W1:Y:S02]  /*0240*/  F2I.FTZ.U32.TRUNC.NTZ R9, R8 ;  /* 0x0000000800097305 */ /* 0x000064000021f000 */
[----:B0-----:R-:W-:Y:S01]  /*0250*/  HFMA2.MMA R8, -RZ, RZ, 0, 0 ;  /* 0x00000000ff087435 */ /* 0x001fe200000001ff */
[----:B-1----:R-:W-:-:S09]  /*0260*/  IMAD R11, R11, R9, RZ ;  /* 0x000000090b0b7224 */ /* 0x002fd200078e02ff */
[----:B------:R-:W-:-:S06]  /*0270*/  IMAD.HI.U32 R16, R9, R11, R8 ;  /* 0x0000000b09107227 */ /* 0x000fcc00078e0008 */
        /* <DEDUP_REMOVED lines=8> */
[----:B------:R-:W-:-:S03]  /*0300*/  IMAD.MOV R20, RZ, RZ, -R22 ;  /* 0x000000ffff147224 */ /* 0x000fc600078e0a16 */
[----:B------:R-:W-:Y:S01]  /*0310*/  ISETP.GE.U32.AND P3, PT, R25, R12, PT ;  /* 0x0000000c1900720c */ /* 0x000fe20003f66070 */
[----:B------:R-:W-:-:S05]  /*0320*/  IMAD R20, R12, R20, R19 ;  /* 0x000000140c147224 */ /* 0x000fca00078e0213 */
[-C--:B------:R-:W-:Y:S01]  /*0330*/  ISETP.GE.U32.AND P5, PT, R20, R12.reuse, PT ;  /* 0x0000000c1400720c */ /* 0x080fe20003fa6070 */
[--C-:B------:R-:W-:Y:S01]  /*0340*/  @P0 IMAD.IADD R11, R11, 0x1, -R12.reuse ;  /* 0x000000010b0b0824 */ /* 0x100fe200078e0a0c */
[----:B------:R-:W-:Y:S02]  /*0350*/  @P0 IADD3 R9, R9, 0x1, RZ ;  /* 0x0000000109090810 */ /* 0x000fe40007ffe0ff */
[----:B------:R-:W-:Y:S02]  /*0360*/  ISETP.NE.U32.AND P0, PT, R12, RZ, PT ;  /* 0x000000ff0c00720c */ /* 0x000fe40003f05070 */
[----:B------:R-:W-:Y:S01]  /*0370*/  ISETP.GE.U32.AND P1, PT, R11, R12, PT ;  /* 0x0000000c0b00720c */ /* 0x000fe20003f26070 */
[----:B------:R-:W-:Y:S01]  /*0380*/  @P3 IMAD.IADD R25, R25, 0x1, -R12 ;  /* 0x0000000119193824 */ /* 0x000fe200078e0a0c */
[----:B------:R-:W-:-:S04]  /*0390*/  @P3 IADD3 R23, R23, 0x1, RZ ;  /* 0x0000000117173810 */ /* 0x000fc80007ffe0ff */
[----:B------:R-:W-:Y:S01]  /*03a0*/  ISETP.GE.U32.AND P4, PT, R25, R12, PT ;  /* 0x0000000c1900720c */ /* 0x000fe20003f86070 */
[----:B------:R-:W-:Y:S01]  /*03b0*/  IMAD.HI.U32 R25, R16, R27, RZ ;  /* 0x0000001b10197227 */ /* 0x000fe200078e00ff */
[----:B------:R-:W-:-:S03]  /*03c0*/  @P5 IADD3 R22, R22, 0x1, RZ ;  /* 0x0000000116165810 */ /* 0x000fc60007ffe0ff */
[----:B------:R-:W-:Y:S02]  /*03d0*/  IMAD.MOV R28, RZ, RZ, -R25 ;  /* 0x000000ffff1c7224 */ /* 0x000fe400078e0a19 */
[----:B------:R-:W-:Y:S01]  /*03e0*/  @P1 IADD3 R9, R9, 0x1, RZ ;  /* 0x0000000109091810 */ /* 0x000fe20007ffe0ff */
[----:B------:R-:W-:-:S03]  /*03f0*/  @P5 IMAD.IADD R20, R20, 0x1, -R12 ;  /* 0x0000000114145824 */ /* 0x000fc600078e0a0c */
[----:B------:R-:W-:Y:S02]  /*0400*/  SEL R9, R10, R9, !P0 ;  /* 0x000000090a097207 */ /* 0x000fe40004000000 */
[----:B------:R-:W-:Y:S02]  /*0410*/  ISETP.GE.U32.AND P6, PT, R20, R12, PT ;  /* 0x0000000c1400720c */ /* 0x000fe40003fc6070 */
[----:B------:R-:W-:Y:S01]  /*0420*/  @P4 IADD3 R23, R23, 0x1, RZ ;  /* 0x0000000117174810 */ /* 0x000fe20007ffe0ff */
[----:B------:R-:W-:-:S04]  /*0430*/  IMAD.MOV R8, RZ, RZ, -R9 ;  /* 0x000000ffff087224 */ /* 0x000fc800078e0a09 */
[----:B------:R-:W-:-:S04]  /*0440*/  IMAD R8, R12, R8, R17 ;  /* 0x000000080c087224 */ /* 0x000fc800078e0211 */
[----:B------:R-:W-:Y:S02]  /*0450*/  IMAD R8, R8, c[0x0][0xebc], RZ ;  /* 0x0003af0008087a24 */ /* 0x000fe400078e02ff */
[----:B------:R-:W-:Y:S02]  /*0460*/  @P6 IADD3 R22, R22, 0x1, RZ ;  /* 0x0000000116166810 */ /* 0x000fe40007ffe0ff */
[----:B------:R-:W-:Y:S02]  /*0470*/  IMAD R9, R9, c[0x0][0xeb8], R8 ;  /* 0x0003ae0009097a24 */ /* 0x000fe400078e0208 */
[----:B------:R-:W-:Y:S02]  /*0480*/  SEL R22, R10, R22, !P0 ;  /* 0x000000160a167207 */ /* 0x000fe40004000000 */
[----:B--2---:R-:W-:-:S03]  /*0490*/  IMAD R9, R14, c[0x0][0xecc], R9 ;  /* 0x0003b3000e097a24 */ /* 0x004fc600078e0209 */
[----:B------:R-:W-:Y:S02]  /*04a0*/  IMAD.MOV R20, RZ, RZ, -R22 ;  /* 0x000000ffff147224 */ /* 0x000fe400078e0a16 */
[----:B------:R-:W-:-:S04]  /*04b0*/  IMAD.WIDE.U32 R8, R9, R18, c[0x0][0x160] ;  /* 0x0000580009087625 */ /* 0x000fc800078e0012 */
[----:B------:R-:W-:-:S04]  /*04c0*/  IMAD R19, R12, R20, R19 ;  /* 0x000000140c137224 */ /* 0x000fc800078e0213 */
[----:B------:R-:W-:-:S04]  /*04d0*/  IMAD R19, R19, c[0x0][0xebc], RZ ;  /* 0x0003af0013137a24 */ /* 0x000fc800078e02ff */
[----:B------:R-:W-:-:S04]  /*04e0*/  IMAD R19, R22, c[0x0][0xeb8], R19 ;  /* 0x0003ae0016137a24 */ /* 0x000fc800078e0213 */
[----:B------:R-:W-:Y:S01]  /*04f0*/  IMAD R19, R14, c[0x0][0xecc], R19 ;  /* 0x0003b3000e137a24 */ /* 0x000fe200078e0213 */
[----:B---3--:R-:W-:-:S04]  /*0500*/  LOP3.LUT R11, R4, 0xffff, RZ, 0xc0, !PT ;  /* 0x0000ffff040b7812 */ /* 0x008fc800078ec0ff */
[----:B------:R-:W-:-:S04]  /*0510*/  SHF.R.U32.HI R11, RZ, 0x8, R11 ;  /* 0x00000008ff0b7819 */ /* 0x000fc8000001160b */
[----:B------:R-:W-:Y:S02]  /*0520*/  PRMT R26, R11, 0x7604, R4 ;  /* 0x000076040b1a7816 */ /* 0x000fe40000000004 */
[----:B------:R-:W-:-:S03]  /*0530*/  IADD3 R11, R17, 0x3, RZ ;  /* 0x00000003110b7810 */ /* 0x000fc60007ffe0ff */
[----:B------:R0:W-:Y:S02]  /*0540*/  STG.E.U16 [R8.64], R26 ;  /* 0x0000001a08007986 */ /* 0x0001e4000c101504 */
[----:B------:R-:W-:-:S05]  /*0550*/  IMAD.HI.U32 R21, R16, R11, RZ ;  /* 0x0000000b10157227 */ /* 0x000fca00078e00ff */
[----:B------:R-:W-:Y:S01]  /*0560*/  IADD3 R24, -R21, RZ, RZ ;  /* 0x000000ff15187210 */ /* 0x000fe20007ffe1ff */
[----:B0-----:R-:W-:Y:S01]  /*0570*/  IMAD R8, R12, R28, R27 ;  /* 0x0000001c0c087224 */ /* 0x001fe200078e021b */
[----:B------:R-:W-:-:S03]  /*0580*/  SEL R9, R10, R23, !P0 ;  /* 0x000000170a097207 */ /* 0x000fc60004000000 */
[----:B------:R-:W-:Y:S01]  /*0590*/  IMAD R24, R12, R24, R11 ;  /* 0x000000180c187224 */ /* 0x000fe200078e020b */
[----:B------:R-:W-:Y:S02]  /*05a0*/  IADD3 R23, R17, 0x5, RZ ;  /* 0x0000000511177810 */ /* 0x000fe40007ffe0ff */
[-C--:B------:R-:W-:Y:S02]  /*05b0*/  ISETP.GE.U32.AND P2, PT, R8, R12.reuse, PT ;  /* 0x0000000c0800720c */ /* 0x080fe40003f46070 */
[----:B------:R-:W-:Y:S02]  /*05c0*/  ISETP.GE.U32.AND P1, PT, R24, R12, PT ;  /* 0x0000000c1800720c */ /* 0x000fe40003f26070 */
[----:B------:R-:W-:-:S04]  /*05d0*/  LOP3.LUT R26, R5, 0xffff, RZ, 0xc0, !PT ;  /* 0x0000ffff051a7812 */ /* 0x000fc800078ec0ff */
[----:B------:R-:W-:-:S04]  /*05e0*/  SHF.R.U32.HI R26, RZ, 0x8, R26 ;  /* 0x00000008ff1a7819 */ /* 0x000fc8000001161a */
[----:B------:R-:W-:Y:S02]  /*05f0*/  PRMT R26, R26, 0x7604, R5 ;  /* 0x000076041a1a7816 */ /* 0x000fe40000000005 */
[----:B------:R-:W-:Y:S01]  /*0600*/  @P2 IADD3 R8, -R12, R8, RZ ;  /* 0x000000080c082210 */ /* 0x000fe20007ffe1ff */
[----:B------:R-:W-:Y:S01]  /*0610*/  @P1 IMAD.IADD R24, R24, 0x1, -R12 ;  /* 0x0000000118181824 */ /* 0x000fe200078e0a0c */
[----:B------:R-:W-:Y:S02]  /*0620*/  @P1 IADD3 R21, R21, 0x1, RZ ;  /* 0x0000000115151810 */ /* 0x000fe40007ffe0ff */
[-C--:B------:R-:W-:Y:S01]  /*0630*/  ISETP.GE.U32.AND P6, PT, R8, R12.reuse, PT ;  /* 0x0000000c0800720c */ /* 0x080fe20003fc6070 */
[----:B------:R-:W-:Y:S01]  /*0640*/  IMAD.MOV R8, RZ, RZ, -R9 ;  /* 0x000000ffff087224 */ /* 0x000fe200078e0a09 */
[----:B------:R-:W-:Y:S02]  /*0650*/  ISETP.GE.U32.AND P3, PT, R24, R12, PT ;  /* 0x0000000c1800720c */ /* 0x000fe40003f66070 */
[----:B------:R-:W-:Y:S01]  /*0660*/  @P2 IADD3 R25, R25, 0x1, RZ ;  /* 0x0000000119192810 */ /* 0x000fe20007ffe0ff */
[----:B------:R-:W-:-:S02]  /*0670*/  IMAD R29, R12, R8, R29 ;  /* 0x000000080c1d7224 */ /* 0x000fc400078e021d */
[----:B------:R-:W-:-:S04]  /*0680*/  IMAD.HI.U32 R8, R16, R23, RZ ;  /* 0x0000001710087227 */ /* 0x000fc800078e00ff */
[----:B------:R-:W-:Y:S02]  /*0690*/  IMAD.MOV R20, RZ, RZ, -R8 ;  /* 0x000000ffff147224 */ /* 0x000fe400078e0a08 */
[----:B------:R-:W-:Y:S02]  /*06a0*/  @P6 IADD3 R25, R25, 0x1, RZ ;  /* 0x0000000119196810 */ /* 0x000fe40007ffe0ff */
[----:B------:R-:W-:Y:S01]  /*06b0*/  IMAD R20, R12, R20, R23 ;  /* 0x000000140c147224 */ /* 0x000fe200078e0217 */
[----:B------:R-:W-:-:S04]  /*06c0*/  @P3 IADD3 R21, R21, 0x1, RZ ;  /* 0x0000000115153810 */ /* 0x000fc80007ffe0ff */
[----:B------:R-:W-:Y:S02]  /*06d0*/  ISETP.GE.U32.AND P4, PT, R20, R12, PT ;  /* 0x0000000c1400720c */ /* 0x000fe40003f86070 */
[----:B------:R-:W-:-:S05]  /*06e0*/  SEL R21, R10, R21, !P0 ;  /* 0x000000150a157207 */ /* 0x000fca0004000000 */
[----:B------:R-:W-:-:S04]  /*06f0*/  IMAD.MOV R24, RZ, RZ, -R21 ;  /* 0x000000ffff187224 */ /* 0x000fc800078e0a15 */
[C---:B------:R-:W-:Y:S02]  /*0700*/  IMAD R11, R12.reuse, R24, R11 ;  /* 0x000000180c0b7224 */ /* 0x040fe400078e020b */
[----:B------:R-:W-:Y:S02]  /*0710*/  @P4 IADD3 R20, -R12, R20, RZ ;  /* 0x000000140c144210 */ /* 0x000fe40007ffe1ff */
[----:B------:R-:W-:Y:S01]  /*0720*/  IMAD R24, R11, c[0x0][0xebc], RZ ;  /* 0x0003af000b187a24 */ /* 0x000fe200078e02ff */
[----:B------:R-:W-:Y:S02]  /*0730*/  @P4 IADD3 R8, R8, 0x1, RZ ;  /* 0x0000000108084810 */ /* 0x000fe40007ffe0ff */
[----:B------:R-:W-:Y:S01]  /*0740*/  ISETP.GE.U32.AND P5, PT, R20, R12, PT ;  /* 0x0000000c1400720c */ /* 0x000fe20003fa6070 */
[----:B------:R-:W-:Y:S02]  /*0750*/  IMAD R20, R29, c[0x0][0xebc], RZ ;  /* 0x0003af001d147a24 */ /* 0x000fe400078e02ff */
[----:B------:R-:W-:Y:S01]  /*0760*/  IMAD R11, R21, c[0x0][0xeb8], R24 ;  /* 0x0003ae00150b7a24 */ /* 0x000fe200078e0218 */
[----:B------:R-:W-:Y:S01]  /*0770*/  IADD3 R21, R17, 0x7, RZ ;  /* 0x0000000711157810 */ /* 0x000fe20007ffe0ff */
[----:B------:R-:W-:Y:S01]  /*0780*/  IMAD R9, R9, c[0x0][0xeb8], R20 ;  /* 0x0003ae0009097a24 */ /* 0x000fe200078e0214 */
[----:B------:R-:W-:Y:S01]  /*0790*/  IADD3 R20, R17, 0x6, RZ ;  /* 0x0000000611147810 */ /* 0x000fe20007ffe0ff */
[----:B------:R-:W-:-:S02]  /*07a0*/  IMAD R11, R14, c[0x0][0xecc], R11 ;  /* 0x0003b3000e0b7a24 */ /* 0x000fc400078e020b */
[----:B------:R-:W-:Y:S02]  /*07b0*/  IMAD R9, R14, c[0x0][0xecc], R9 ;  /* 0x0003b3000e097a24 */ /* 0x000fe400078e0209 */
[----:B------:R-:W-:Y:S02]  /*07c0*/  IMAD.HI.U32 R22, R16, R20, RZ ;  /* 0x0000001410167227 */ /* 0x000fe400078e00ff */
[----:B------:R-:W-:Y:S02]  /*07d0*/  @P5 IADD3 R8, R8, 0x1, RZ ;  /* 0x0000000108085810 */ /* 0x000fe40007ffe0ff */
[----:B------:R-:W-:Y:S02]  /*07e0*/  IMAD.MOV R29, RZ, RZ, -R22 ;  /* 0x000000ffff1d7224 */ /* 0x000fe400078e0a16 */
[----:B------:R-:W-:Y:S01]  /*07f0*/  SEL R8, R10, R8, !P0 ;  /* 0x000000080a087207 */ /* 0x000fe20004000000 */
[----:B------:R-:W-:Y:S02]  /*0800*/  IMAD R17, R15, 0x8, R17 ;  /* 0x000000080f117824 */ /* 0x000fe400078e0211 */
[----:B------:R-:W-:-:S05]  /*0810*/  IMAD R29, R12, R29, R20 ;  /* 0x0000001d0c1d7224 */ /* 0x000fca00078e0214 */
[----:B------:R-:W-:-:S13]  /*0820*/  ISETP.GE.U32.AND P3, PT, R29, R12, PT ;  /* 0x0000000c1d00720c */ /* 0x000fda0003f66070 */
[----:B------:R-:W-:Y:S01]  /*0830*/  @P3 IMAD.IADD R29, R29, 0x1, -R12 ;  /* 0x000000011d1d3824 */ /* 0x000fe200078e0a0c */
[----:B------:R-:W-:-:S04]  /*0840*/  @P3 IADD3 R22, R22, 0x1, RZ ;  /* 0x0000000116163810 */ /* 0x000fc80007ffe0ff */
[----:B------:R-:W-:Y:S02]  /*0850*/  ISETP.GE.U32.AND P1, PT, R29, R12, PT ;  /* 0x0000000c1d00720c */ /* 0x000fe40003f26070 */
[----:B------:R-:W-:Y:S01]  /*0860*/  SEL R29, R10, R25, !P0 ;  /* 0x000000190a1d7207 */ /* 0x000fe20004000000 */
[----:B------:R-:W-:-:S03]  /*0870*/  IMAD.HI.U32 R25, R16, R21, RZ ;  /* 0x0000001510197227 */ /* 0x000fc600078e00ff */
[----:B------:R-:W-:-:S05]  /*0880*/  IADD3 R16, -R29, RZ, RZ ;  /* 0x000000ff1d107210 */ /* 0x000fca0007ffe1ff */
[----:B------:R-:W-:Y:S02]  /*0890*/  IMAD R27, R12, R16, R27 ;  /* 0x000000100c1b7224 */ /* 0x000fe400078e021b */
[----:B------:R-:W-:Y:S01]  /*08a0*/  IMAD.MOV R16, RZ, RZ, -R25 ;  /* 0x000000ffff107224 */ /* 0x000fe200078e0a19 */
[----:B------:R-:W-:-:S03]  /*08b0*/  @P1 IADD3 R22, R22, 0x1, RZ ;  /* 0x0000000116161810 */ /* 0x000fc60007ffe0ff */
[----:B------:R-:W-:Y:S01]  /*08c0*/  IMAD R16, R12, R16, R21 ;  /* 0x000000100c107224 */ /* 0x000fe200078e0215 */
[----:B------:R-:W-:-:S04]  /*08d0*/  SEL R22, R10, R22, !P0 ;  /* 0x000000160a167207 */ /* 0x000fc80004000000 */
[----:B------:R-:W-:-:S13]  /*08e0*/  ISETP.GE.U32.AND P2, PT, R16, R12, PT ;  /* 0x0000000c1000720c */ /* 0x000fda0003f46070 */
[----:B------:R-:W-:Y:S01]  /*08f0*/  @P2 IMAD.IADD R16, R16, 0x1, -R12 ;  /* 0x0000000110102824 */ /* 0x000fe200078e0a0c */
[----:B------:R-:W-:-:S04]  /*0900*/  @P2 IADD3 R25, R25, 0x1, RZ ;  /* 0x0000000119192810 */ /* 0x000fc80007ffe0ff */
[----:B------:R-:W-:Y:S01]  /*0910*/  ISETP.GE.U32.AND P6, PT, R16, R12, PT ;  /* 0x0000000c1000720c */ /* 0x000fe20003fc6070 */
[----:B------:R-:W-:Y:S01]  /*0920*/  IMAD R16, R27, c[0x0][0xebc], RZ ;  /* 0x0003af001b107a24 */ /* 0x000fe200078e02ff */
[----:B------:R-:W-:-:S03]  /*0930*/  IADD3 R27, -R22, RZ, RZ ;  /* 0x000000ff161b7210 */ /* 0x000fc60007ffe1ff */
[----:B------:R-:W-:Y:S02]  /*0940*/  IMAD R29, R29, c[0x0][0xeb8], R16 ;  /* 0x0003ae001d1d7a24 */ /* 0x000fe400078e0210 */
[----:B------:R-:W-:Y:S02]  /*0950*/  IMAD.MOV R16, RZ, RZ, -R8 ;  /* 0x000000ffff107224 */ /* 0x000fe400078e0a08 */
[C---:B------:R-:W-:Y:S02]  /*0960*/  IMAD R20, R12.reuse, R27, R20 ;  /* 0x0000001b0c147224 */ /* 0x040fe400078e0214 */
[----:B------:R-:W-:Y:S01]  /*0970*/  IMAD R23, R12, R16, R23 ;  /* 0x000000100c177224 */ /* 0x000fe200078e0217 */
[----:B------:R-:W-:Y:S02]  /*0980*/  PRMT R16, R4, 0x7732, RZ ;  /* 0x0000773204107816 */ /* 0x000fe400000000ff */
[----:B------:R-:W-:Y:S01]  /*0990*/  @P6 IADD3 R25, R25, 0x1, RZ ;  /* 0x0000000119196810 */ /* 0x000fe20007ffe0ff */
[----:B------:R-:W-:-:S03]  /*09a0*/  IMAD R23, R23, c[0x0][0xebc], RZ ;  /* 0x0003af0017177a24 */ /* 0x000fc600078e02ff */
[----:B------:R-:W-:Y:S01]  /*09b0*/  SEL R10, R10, R25, !P0 ;  /* 0x000000190a0a7207 */ /* 0x000fe20004000000 */
[--C-:B------:R-:W-:Y:S01]  /*09c0*/  IMAD.MOV.U32 R25, RZ, RZ, R16.reuse ;  /* 0x000000ffff197224 */ /* 0x100fe200078e0010 */
[----:B------:R-:W-:Y:S01]  /*09d0*/  PRMT R16, R4, 0x7632, R16 ;  /* 0x0000763204107816 */ /* 0x000fe20000000010 */
[----:B------:R-:W-:Y:S02]  /*09e0*/  IMAD R4, R8, c[0x0][0xeb8], R23 ;  /* 0x0003ae0008047a24 */ /* 0x000fe400078e0217 */
[----:B------:R-:W-:Y:S01]  /*09f0*/  IMAD R23, R20, c[0x0][0xebc], RZ ;  /* 0x0003af0014177a24 */ /* 0x000fe200078e02ff */
[----:B------:R-:W-:Y:S01]  /*0a00*/  SHF.R.U32.HI R25, RZ, 0x8, R25 ;  /* 0x00000008ff197819 */ /* 0x000fe20000011619 */
[----:B------:R-:W-:Y:S01]  /*0a10*/  IMAD.WIDE.U32 R8, R9, R18, c[0x0][0x160] ;  /* 0x0000580009087625 */ /* 0x000fe200078e0012 */
[----:B------:R-:W-:Y:S02]  /*0a20*/  PRMT R20, R5, 0x7732, RZ ;  /* 0x0000773205147816 */ /* 0x000fe400000000ff */
[----:B------:R-:W-:Y:S01]  /*0a30*/  PRMT R27, R25, 0x7604, R16 ;  /* 0x00007604191b7816 */ /* 0x000fe20000000010 */
[----:B------:R-:W-:Y:S01]  /*0a40*/  IMAD.MOV R16, RZ, RZ, -R10 ;  /* 0x000000ffff107224 */ /* 0x000fe200078e0a0a */
[----:B------:R-:W-:Y:S01]  /*0a50*/  PRMT R25, R5, 0x7632, R25 ;  /* 0x0000763205197816 */ /* 0x000fe20000000019 */
[----:B------:R-:W-:Y:S01]  /*0a60*/  IMAD R24, R22, c[0x0][0xeb8], R23 ;  /* 0x0003ae0016187a24 */ /* 0x000fe200078e0217 */
[----:B------:R-:W-:Y:S01]  /*0a70*/  LOP3.LUT R5, R7, 0xffff, RZ, 0xc0, !PT ;  /* 0x0000ffff07057812 */ /* 0x000fe200078ec0ff */
[----:B------:R-:W-:Y:S01]  /*0a80*/  IMAD R21, R12, R16, R21 ;  /* 0x000000100c157224 */ /* 0x000fe200078e0215 */
[----:B------:R0:W-:Y:S01]  /*0a90*/  STG.E.U16 [R8.64], R27 ;  /* 0x0000001b08007986 */ /* 0x0001e2000c101504 */
[----:B------:R-:W-:Y:S01]  /*0aa0*/  IMAD.MOV.U32 R16, RZ, RZ, R20 ;  /* 0x000000ffff107224 */ /* 0x000fe200078e0014 */
[----:B------:R-:W-:-:S02]  /*0ab0*/  PRMT R20, R6, 0x7732, RZ ;  /* 0x0000773206147816 */ /* 0x000fc400000000ff */
[----:B------:R-:W-:Y:S02]  /*0ac0*/  PRMT R22, R7, 0x7632, R22 ;  /* 0x0000763207167816 */ /* 0x000fe40000000016 */
[----:B------:R-:W-:Y:S02]  /*0ad0*/  SHF.R.U32.HI R16, RZ, 0x8, R16 ;  /* 0x00000008ff107819 */ /* 0x000fe40000011610 */
[----:B------:R-:W-:Y:S02]  /*0ae0*/  LOP3.LUT R23, R6, 0xffff, RZ, 0xc0, !PT ;  /* 0x0000ffff06177812 */ /* 0x000fe400078ec0ff */
[----:B------:R-:W-:Y:S02]  /*0af0*/  PRMT R25, R16, 0x7604, R25 ;  /* 0x0000760410197816 */ /* 0x000fe40000000019 */
[----:B0-----:R-:W-:Y:S02]  /*0b00*/  SHF.R.U32.HI R8, RZ, 0x8, R5 ;  /* 0x00000008ff087819 */ /* 0x001fe40000011605 */
[----:B------:R-:W-:-:S02]  /*0b10*/  MOV R5, R20 ;  /* 0x0000001400057202 */ /* 0x000fc40000000f00 */
[----:B------:R-:W-:Y:S02]  /*0b20*/  PRMT R9, R7, 0x7732, RZ ;  /* 0x0000773207097816 */ /* 0x000fe400000000ff */
[----:B------:R-:W-:Y:S02]  /*0b30*/  PRMT R27, R8, 0x7604, R7 ;  /* 0x00007604081b7816 */ /* 0x000fe40000000007 */
[----:B------:R-:W-:Y:S01]  /*0b40*/  SHF.R.U32.HI R7, RZ, 0x8, R5 ;  /* 0x00000008ff077819 */ /* 0x000fe20000011605 */
[----:B------:R-:W-:Y:S01]  /*0b50*/  IMAD R5, R21, c[0x0][0xebc], RZ ;  /* 0x0003af0015057a24 */ /* 0x000fe200078e02ff */
[----:B------:R-:W-:Y:S01]  /*0b60*/  PRMT R16, R6, 0x7632, R16 ;  /* 0x0000763206107816 */ /* 0x000fe20000000010 */
[----:B------:R-:W-:Y:S01]  /*0b70*/  IMAD.WIDE.U32 R20, R19, R18, c[0x0][0x160] ;  /* 0x0000580013147625 */ /* 0x000fe200078e0012 */
[----:B------:R-:W-:Y:S02]  /*0b80*/  SHF.R.U32.HI R9, RZ, 0x8, R9 ;  /* 0x00000008ff097819 */ /* 0x000fe40000011609 */
[----:B------:R-:W-:Y:S01]  /*0b90*/  SHF.R.U32.HI R23, RZ, 0x8, R23 ;  /* 0x00000008ff177819 */ /* 0x000fe20000011617 */
[----:B------:R-:W-:Y:S01]  /*0ba0*/  IMAD R5, R10, c[0x0][0xeb8], R5 ;  /* 0x0003ae000a057a24 */ /* 0x000fe200078e0205 */
[----:B------:R-:W-:Y:S01]  /*0bb0*/  PRMT R16, R7, 0x7604, R16 ;  /* 0x0000760407107816 */ /* 0x000fe20000000010 */
[C---:B------:R-:W-:Y:S01]  /*0bc0*/  IMAD R7, R14.reuse, c[0x0][0xecc], R29 ;  /* 0x0003b3000e077a24 */ /* 0x040fe200078e021d */
        /* <DEDUP_REMOVED lines=14> */
[----:B------:R-:W-:-:S02]  /*0cb0*/  ISETP.GT.U32.AND P0, PT, R21, R0, PT ;  /* 0x000000001500720c */ /* 0x000fc40003f04070 */
[----:B------:R-:W-:Y:S01]  /*0cc0*/  IMAD.WIDE.U32 R18, R29, R18, c[0x0][0x160] ;  /* 0x000058001d127625 */ /* 0x000fe200078e0012 */
[----:B------:R1:W-:Y:S04]  /*0cd0*/  STG.E.U16 [R10.64], R27 ;  /* 0x0000001b0a007986 */ /* 0x0003e8000c101504 */
[----:B------:R1:W-:Y:S06]  /*0ce0*/  STG.E.U16 [R18.64], R22 ;  /* 0x0000001612007986 */ /* 0x0003ec000c101504 */
[----:B------:R-:W-:Y:S05]  /*0cf0*/  @!P0 BRA `(.L_x_353) ;  /* 0xfffff49000008947 */ /* 0x000fea000383ffff */
.L_x_352:
[----:B0-----:R-:W-:Y:S05]  /*0d00*/  BSYNC B0 ;  /* 0x0000000000007941 */ /* 0x001fea0003800000 */
.L_x_351:
[----:B------:R-:W-:-:S13]  /*0d10*/  ISETP.GT.U32.AND P0, PT, R0, R17, PT ;  /* 0x000000110000720c */ /* 0x000fda0003f04070 */
[----:B------:R-:W-:Y:S05]  /*0d20*/  @!P0 EXIT ;  /* 0x000000000000894d */ /* 0x000fea0003800000 */
[----:B-1----:R-:W-:Y:S01]  /*0d30*/  IMAD.IADD R4, R0, 0x1, -R17 ;  /* 0x0000000100047824 */ /* 0x002fe200078e0a11 */
[----:B------:R-:W-:Y:S01]  /*0d40*/  BSSY B0, `(.L_x_354) ;  /* 0x000002a000007945 */ /* 0x000fe20003800000 */
[----:B------:R-:W-:-:S03]  /*0d50*/  MOV R5, R17 ;  /* 0x0000001100057202 */ /* 0x000fc60000000f00 */
[----:B------:R-:W-:-:S13]  /*0d60*/  LOP3.LUT P0, R6, R4, 0x3, RZ, 0xc0, !PT ;  /* 0x0000000304067812 */ /* 0x000fda000780c0ff */
[----:B------:R-:W-:Y:S05]  /*0d70*/  @!P0 BRA `(.L_x_355) ;  /* 0x0000026000008947 */ /* 0x000fea0003800000 */
[----:B------:R-:W-:-:S05]  /*0d80*/  IMAD.MOV.U32 R4, RZ, RZ, c[0x0][0xec8] ;  /* 0x0003b200ff047624 */ /* 0x000fca00078e00ff */
[----:B------:R-:W-:-:S04]  /*0d90*/  ISETP.NE.AND P0, PT, R4, 0x1, PT ;  /* 0x000000010400780c */ /* 0x000fc80003f05270 */
[----:B------:R-:W-:-:S04]  /*0da0*/  SEL R4, R13, c[0x0][0xeac], !P0 ;  /* 0x0003ab000d047a07 */ /* 0x000fc80004000000 */
        /* <DEDUP_REMOVED lines=11> */
.L_x_356:
        /* <DEDUP_REMOVED lines=24> */
.L_x_355:
[----:B------:R-:W-:Y:S05]  /*0fe0*/  BSYNC B0 ;  /* 0x0000000000007941 */ /* 0x000fea0003800000 */
.L_x_354:
[----:B------:R-:W-:-:S04]  /*0ff0*/  LOP3.LUT R7, RZ, R17, RZ, 0x33, !PT ;  /* 0x00000011ff077212 */ /* 0x000fc800078e33ff */
[----:B------:R-:W-:-:S04]  /*1000*/  IADD3 R7, R0, R7, RZ ;  /* 0x0000000700077210 */ /* 0x000fc80007ffe0ff */
[----:B------:R-:W-:-:S13]  /*1010*/  ISETP.GE.U32.AND P0, PT, R7, 0x3, PT ;  /* 0x000000030700780c */ /* 0x000fda0003f06070 */
[----:B------:R-:W-:Y:S05]  /*1020*/  @!P0 EXIT ;  /* 0x000000000000894d */ /* 0x000fea0003800000 */
[----:B------:R-:W-:Y:S01]  /*1030*/  IMAD.MOV.U32 R4, RZ, RZ, c[0x0][0xec8] ;  /* 0x0003b200ff047624 */ /* 0x000fe200078e00ff */
[----:B0-----:R-:W-:-:S04]  /*1040*/  MOV R8, RZ ;  /* 0x000000ff00087202 */ /* 0x001fc80000000f00 */
        /* <DEDUP_REMOVED lines=11> */
.L_x_357:
[----:B0--3--:R-:W-:-:S06]  /*1100*/  IMAD.WIDE.U32 R10, R5, 0x2, R2 ;  /* 0x00000002050a7825 */ /* 0x009fcc00078e0002 */
[----:B------:R-:W3:Y:S01]  /*1110*/  LDG.E.U16 R10, [R10.64] ;  /* 0x000000040a0a7981 */ /* 0x000ee2000c1e1500 */
        /* <DEDUP_REMOVED lines=82> */
.L_x_358:
        /* <DEDUP_REMOVED lines=12> */
.L_x_1029:


//--------------------- .text._ZN2at6native40_GLOBAL__N__2351210d_8_Shape_cu_49f7391c30CatArrayBatchedCopy_vectorizedINS1_10OpaqueTypeILj2EEEjLi2ELi64ELi64ELi16ELi8EEEvPcNS1_25CatArrInputTensorMetadataIT_T0_XT2_EXT3_EEENS1_16TensorSizeStrideIS8_Lj4EEEiS8_ --------------------------
	.section	.text._ZN2at6native40_GLOBAL__N__2351210d_8_Shape_cu_49f7391c30CatArrayBatchedCopy_vectorizedINS1_10OpaqueTypeILj2EEEjLi2ELi64ELi64ELi16ELi8EEEvPcNS1_25CatArrInputTensorMetadataIT_T0_XT2_EXT3_EEENS1_16TensorSizeStrideIS8_Lj4EEEiS8_,"ax",@progbits
	.sectioninfo	@"SHI_REGISTERS=19"
	.align	128
.text._ZN2at6native40_GLOBAL__N__2351210d_8_Shape_cu_49f7391c30CatArrayBatchedCopy_vectorizedINS1_10OpaqueTypeILj2EEEjLi2ELi64ELi64ELi16ELi8EEEvPcNS1_25CatArrInputTensorMetadataIT_T0_XT2_EXT3_EEENS1_16TensorSizeStrideIS8_Lj4EEEiS8_:
        .type           _ZN2at6native40_GLOBAL__N__2351210d_8_Shape_cu_49f7391c30CatArrayBatchedCopy_vectorizedINS1_10OpaqueTypeILj2EEEjLi2ELi64ELi64ELi16ELi8EEEvPcNS1_25CatArrInputTensorMetadataIT_T0_XT2_EXT3_EEENS1_16TensorSizeStrideIS8_Lj4EEEiS8_,@function
        .size           _ZN2at6native40_GLOBAL__N__2351210d_8_Shape_cu_49f7391c30CatArrayBatchedCopy_vectorizedINS1_10OpaqueTypeILj2EEEjLi2ELi64ELi64ELi16ELi8EEEvPcNS1_25CatArrInputTensorMetadataIT_T0_XT2_EXT3_EEENS1_16TensorSizeStrideIS8_Lj4EEEiS8_,(.L_x_1030 - _ZN2at6native40_GLOBAL__N__2351210d_8_Shape_cu_49f7391c30CatArrayBatchedCopy_vectorizedINS1_10OpaqueTypeILj2EEEjLi2ELi64ELi64ELi16ELi8EEEvPcNS1_25CatArrInputTensorMetadataIT_T0_XT2_EXT3_EEENS1_16TensorSizeStrideIS8_Lj4EEEiS8_)
        .other          _ZN2at6native40_GLOBAL__N__2351210d_8_Shape_cu_49f7391c30CatArrayBatchedCopy_vectorizedINS1_10OpaqueTypeILj2EEEjLi2ELi64ELi64ELi16ELi8EEEvPcNS1_25CatArrInputTensorMetadataIT_T0_XT2_EXT3_EEENS1_16TensorSizeStrideIS8_Lj4EEEiS8_,@"STO_CUDA_ENTRY STV_DEFAULT"
_ZN2at6native40_GLOBAL__N__2351210d_8_Shape_cu_49f7391c30CatArrayBatchedCopy_vectorizedINS1_10OpaqueTypeILj2EEEjLi2ELi64ELi64ELi16ELi8EEEvPcNS1_25CatArrInputTensorMetadataIT_T0_XT2_EXT3_EEENS1_16TensorSizeStrideIS8_Lj4EEEiS8_:
        /* <DEDUP_REMOVED lines=33> */
.L_x_359:
        /* <DEDUP_REMOVED lines=25> */
.L_x_360:
        /* <DEDUP_REMOVED lines=14> */
.L_x_1030:


//--------------------- .text._ZN2at6native40_GLOBAL__N__2351210d_8_Shape_cu_49f7391c19CatArrayBatchedCopyINS1_10OpaqueTypeILj2EEEjLi1ELi64ELi64EEEvPT_NS1_25CatArrInputTensorMetadataIS5_T0_XT2_EXT3_EEENS1_16TensorSizeStrideIS8_Lj4EEEiS8_ --------------------------
	.section	.text._ZN2at6native40_GLOBAL__N__2351210d_8_Shape_cu_49f7391c19CatArrayBatchedCopyINS1_10OpaqueTypeILj2EEEjLi1ELi64ELi64EEEvPT_NS1_25CatArrInputTensorMetadataIS5_T0_XT2_EXT3_EEENS1_16TensorSizeStrideIS8_Lj4EEEiS8_,"ax",@progbits
	.sectioninfo	@"SHI_REGISTERS=15"
	.align	128
.text._ZN2at6native40_GLOBAL__N__2351210d_8_Shape_cu_49f7391c19CatArrayBatchedCopyINS1_10OpaqueTypeILj2EEEjLi1ELi64ELi64EEEvPT_NS1_25CatArrInputTensorMetadataIS5_T0_XT2_EXT3_EEENS1_16TensorSizeStrideIS8_Lj4EEEiS8_:
        .type           _ZN2at6native40_GLOBAL__N__2351210d_8_Shape_cu_49f7391c19CatArrayBatchedCopyINS1_10OpaqueTypeILj2EEEjLi1ELi64ELi64EEEvPT_NS1_25CatArrInputTensorMetadataIS5_T0_XT2_EXT3_EEENS1_16TensorSizeStrideIS8_Lj4EEEiS8_,@function
        .size           _ZN2at6native40_GLOBAL__N__2351210d_8_Shape_cu_49f7391c19CatArrayBatchedCopyINS1_10OpaqueTypeILj2EEEjLi1ELi64ELi64EEEvPT_NS1_25CatArrInputTensorMetadataIS5_T0_XT2_EXT3_EEENS1_16TensorSizeStrideIS8_Lj4EEEiS8_,(.L_x_1031 - _ZN2at6native40_GLOBAL__N__2351210d_8_Shape_cu_49f7391c19CatArrayBatchedCopyINS1_10OpaqueTypeILj2EEEjLi1ELi64ELi64EEEvPT_NS1_25CatArrInputTensorMetadataIS5_T0_XT2_EXT3_EEENS1_16TensorSizeStrideIS8_Lj4EEEiS8_)
        .other          _ZN2at6native40_GLOBAL__N__2351210d_8_Shape_cu_49f7391c19CatArrayBatchedCopyINS1_10OpaqueTypeILj2EEEjLi1ELi64ELi64EEEvPT_NS1_25CatArrInputTensorMetadataIS5_T0_XT2_EXT3_EEENS1_16TensorSizeStrideIS8_Lj4EEEiS8_,@"STO_CUDA_ENTRY STV_DEFAULT"
_ZN2at6native40_GLOBAL__N__2351210d_8_Shape_cu_49f7391c19CatArrayBatchedCopyINS1_10OpaqueTypeILj2EEEjLi1ELi64ELi64EEEvPT_NS1_25CatArrInputTensorMetadataIS5_T0_XT2_EXT3_EEENS1_16TensorSizeStrideIS8_Lj4EEEiS8_:
        /* <DEDUP_REMOVED lines=13> */
[----:B------:R-:W-:Y:S02]  /*00d0*/  SHF.L.U32 R2, R6, 0x3, RZ ;  /* 0x0000000306027819 */ /* 0x000fe400000006ff */
[----:B------:R-:W-:-:S03]  /*00e0*/  MOV R9, R5 ;  /* 0x0000000500097202 */ /* 0x000fc60000000f00 */
[----:B------:R-:W1:Y:S08]  /*00f0*/  LDC R4, c[0x0][R4+0x360] ;  /* 0x0000d80004047b82 */ /* 0x000e700000000800 */
[----:B------:R-:W2:Y:S08]  /*0100*/  LDC R8, c[0x0][R8+0x6b8] ;  /* 0x0001ae0008087b82 */ /* 0x000eb00000000800 */
[----:B------:R-:W3:Y:S01]  /*0110*/  LDC.64 R2, c[0x0][R2+0x168] ;  /* 0x00005a0002027b82 */ /* 0x000ee20000000a00 */
[----:B0-----:R-:W-:Y:S01]  /*0120*/  ISETP.NE.AND P0, PT, R7, RZ, PT ;  /* 0x000000ff0700720c */ /* 0x001fe20003f05270 */
[----:B-1----:R-:W-:-:S12]  /*0130*/  IMAD R10, R4, c[0x0][0xecc], RZ ;  /* 0x0003b300040a7a24 */ /* 0x002fd800078e02ff */
[----:B------:R-:W-:Y:S05]  /*0140*/  @!P0 BRA `(.L_x_361) ;  /* 0x000000c000008947 */ /* 0x000fea0003800000 */
.L_x_362:
[----:B---3--:R-:W-:-:S06]  /*0150*/  IMAD.WIDE.U32 R4, R9, 0x2, R2 ;  /* 0x0000000209047825 */ /* 0x008fcc00078e0002 */
[----:B------:R-:W3:Y:S01]  /*0160*/  LDG.E.U16 R4, [R4.64] ;  /* 0x0000000404047981 */ /* 0x000ee2000c1e1500 */
[----:B0-----:R-:W-:Y:S01]  /*0170*/  HFMA2.MMA R7, -RZ, RZ, 0, 1.1920928955078125e-07 ;  /* 0x00000002ff077435 */ /* 0x001fe200000001ff */
[----:B------:R-:W-:Y:S01]  /*0180*/  IMAD R6, R9, c[0x0][0xeb8], R10 ;  /* 0x0003ae0009067a24 */ /* 0x000fe200078e020a */
[----:B--2---:R-:W-:-:S05]  /*0190*/  MOV R8, c[0x0][0xc] ;  /* 0x0000030000087a02 */ /* 0x004fca0000000f00 */
[----:B------:R-:W-:-:S03]  /*01a0*/  IMAD R9, R8, c[0x0][0x0], R9 ;  /* 0x0000000008097a24 */ /* 0x000fc600078e0209 */
[----:B------:R-:W-:Y:S02]  /*01b0*/  IMAD.WIDE.U32 R6, R6, R7, c[0x0][0x160] ;  /* 0x0000580006067625 */ /* 0x000fe400078e0007 */
[----:B------:R-:W-:Y:S02]  /*01c0*/  ISETP.GE.U32.AND P0, PT, R9, R0, PT ;  /* 0x000000000900720c */ /* 0x000fe40003f06070 */
[----:B---3--:R-:W-:-:S05]  /*01d0*/  PRMT R11, R4, 0x7710, RZ ;  /* 0x00007710040b7816 */ /* 0x008fca00000000ff */
[----:B------:R0:W-:Y:S06]  /*01e0*/  STG.E.U16 [R6.64], R11 ;  /* 0x0000000b06007986 */ /* 0x0001ec000c101504 */
[----:B------:R-:W-:Y:S05]  /*01f0*/  @!P0 BRA `(.L_x_362) ;  /* 0xffffff5000008947 */ /* 0x000fea000383ffff */
[----:B------:R-:W-:Y:S05]  /*0200*/  EXIT ;  /* 0x000000000000794d */ /* 0x000fea0003800000 */
.L_x_361:
[----:B--2---:R-:W-:-:S04]  /*0210*/  IMAD R5, R8, R9, RZ ;  /* 0x0000000908057224 */ /* 0x004fc800078e02ff */
[----:B---3--:R-:W-:-:S06]  /*0220*/  IMAD.WIDE.U32 R4, R5, 0x2, R2 ;  /* 0x0000000205047825 */ /* 0x008fcc00078e0002 */
[----:B------:R-:W2:Y:S01]  /*0230*/  LDG.E.U16 R4, [R4.64] ;  /* 0x0000000404047981 */ /* 0x000ea2000c1e1500 */
[----:B0-----:R-:W-:Y:S01]  /*0240*/  HFMA2.MMA R7, -RZ, RZ, 0, 1.1920928955078125e-07 ;  /* 0x00000002ff077435 */ /* 0x001fe200000001ff */
[----:B------:R-:W-:Y:S01]  /*0250*/  IMAD R6, R9, c[0x0][0xeb8], R10 ;  /* 0x0003ae0009067a24 */ /* 0x000fe200078e020a */
[----:B------:R-:W-:-:S05]  /*0260*/  MOV R12, c[0x0][0xc] ;  /* 0x00000300000c7a02 */ /* 0x000fca0000000f00 */
[----:B------:R-:W-:-:S03]  /*0270*/  IMAD R9, R12, c[0x0][0x0], R9 ;  /* 0x000000000c097a24 */ /* 0x000fc600078e0209 */
[----:B------:R-:W-:Y:S02]  /*0280*/  IMAD.WIDE.U32 R6, R6, R7, c[0x0][0x160] ;  /* 0x0000580006067625 */ /* 0x000fe400078e0007 */
[----:B------:R-:W-:Y:S02]  /*0290*/  ISETP.GE.U32.AND P0, PT, R9, R0, PT ;  /* 0x000000000900720c */ /* 0x000fe40003f06070 */
[----:B--2---:R-:W-:-:S05]  /*02a0*/  PRMT R11, R4, 0x7710, RZ ;  /* 0x00007710040b7816 */ /* 0x004fca00000000ff */
[----:B------:R0:W-:Y:S06]  /*02b0*/  STG.E.U16 [R6.64], R11 ;  /* 0x0000000b06007986 */ /* 0x0001ec000c101504 */
[----:B------:R-:W-:Y:S05]  /*02c0*/  @!P0 BRA `(.L_x_361) ;  /* 0xffffff4000008947 */ /* 0x000fea000383ffff */
[----:B------:R-:W-:Y:S05]  /*02d0*/  EXIT ;  /* 0x000000000000794d */ /* 0x000fea0003800000 */
.L_x_363:
        /* <DEDUP_REMOVED lines=10> */
.L_x_1031:


//--------------------- .text._ZN2at6native40_GLOBAL__N__2351210d_8_Shape_cu_49f7391c26CatArrayBatchedCopy_contigINS1_10OpaqueTypeILj2EEEjLi1ELi64ELi64EEEvPT_NS1_25CatArrInputTensorMetadataIS5_T0_XT2_EXT3_EEENS1_16TensorSizeStrideIS8_Lj4EEEiS8_ --------------------------
	.section	.text._ZN2at6native40_GLOBAL__N__2351210d_8_Shape_cu_49f7391c26CatArrayBatchedCopy_contigINS1_10OpaqueTypeILj2EEEjLi1ELi64ELi64EEEvPT_NS1_25CatArrInputTensorMetadataIS5_T0_XT2_EXT3_EEENS1_16TensorSizeStrideIS8_Lj4EEEiS8_,"ax",@progbits
	.sectioninfo	@"SHI_REGISTERS=18"
	.align	128
.text._ZN2at6native40_GLOBAL__N__2351210d_8_Shape_cu_49f7391c26CatArrayBatchedCopy_contigINS1_10OpaqueTypeILj2EEEjLi1ELi64ELi64EEEvPT_NS1_25CatArrInputTensorMetadataIS5_T0_XT2_EXT3_EEENS1_16TensorSizeStrideIS8_Lj4EEEiS8_:
        .type           _ZN2at6native40_GLOBAL__N__2351210d_8_Shape_cu_49f7391c26CatArrayBatchedCopy_contigINS1_10OpaqueTypeILj2EEEjLi1ELi64ELi64EEEvPT_NS1_25CatArrInputTensorMetadataIS5_T0_XT2_EXT3_EEENS1_16TensorSizeStrideIS8_Lj4EEEiS8_,@function
        .size           _ZN2at6native40_GLOBAL__N__2351210d_8_Shape_cu_49f7391c26CatArrayBatchedCopy_contigINS1_10OpaqueTypeILj2EEEjLi1ELi64ELi64EEEvPT_NS1_25CatArrInputTensorMetadataIS5_T0_XT2_EXT3_EEENS1_16TensorSizeStrideIS8_Lj4EEEiS8_,(.L_x_1032 - _ZN2at6native40_GLOBAL__N__2351210d_8_Shape_cu_49f7391c26CatArrayBatchedCopy_contigINS1_10OpaqueTypeILj2EEEjLi1ELi64ELi64EEEvPT_NS1_25CatArrInputTensorMetadataIS5_T0_XT2_EXT3_EEENS1_16TensorSizeStrideIS8_Lj4EEEiS8_)
        .other          _ZN2at6native40_GLOBAL__N__2351210d_8_Shape_cu_49f7391c26CatArrayBatchedCopy_contigINS1_10OpaqueTypeILj2EEEjLi1ELi64ELi64EEEvPT_NS1_25CatArrInputTensorMetadataIS5_T0_XT2_EXT3_EEENS1_16TensorSizeStrideIS8_Lj4EEEiS8_,@"STO_CUDA_ENTRY STV_DEFAULT"
_ZN2at6native40_GLOBAL__N__2351210d_8_Shape_cu_49f7391c26CatArrayBatchedCopy_contigINS1_10OpaqueTypeILj2EEEjLi1ELi64ELi64EEEvPT_NS1_25CatArrInputTensorMetadataIS5_T0_XT2_EXT3_EEENS1_16TensorSizeStrideIS8_Lj4EEEiS8_:
        /* <DEDUP_REMOVED lines=15> */
.L_x_364:
[----:B-1----:R-:W-:-:S06]  /*00f0*/  IMAD.WIDE.U32 R4, R0, 0x2, R2 ;  /* 0x0000000200047825 */ /* 0x002fcc00078e0002 */
        /* <DEDUP_REMOVED lines=11> */
.L_x_365:
        /* <DEDUP_REMOVED lines=13> */
.L_x_1032:


//--------------------- .text._ZN2at6native40_GLOBAL__N__2351210d_8_Shape_cu_49f7391c35CatArrayBatchedCopy_alignedK_contigINS1_10OpaqueTypeILj2EEEjLi1ELi64ELi64ELi8EEEvPT_NS1_25CatArrInputTensorMetadataIS5_T0_XT2_EXT3_EEENS1_16TensorSizeStrideIS8_Lj4EEEiS8_ --------------------------
	.section	.text._ZN2at6native40_GLOBAL__N__2351210d_8_Shape_cu_49f7391c35CatArrayBatchedCopy_alignedK_contigINS1_10OpaqueTypeILj2EEEjLi1ELi64ELi64ELi8EEEvPT_NS1_25CatArrInputTensorMetadataIS5_T0_XT2_EXT3_EEENS1_16TensorSizeStrideIS8_Lj4EEEiS8_,"ax",@progbits
	.sectioninfo	@"SHI_REGISTERS=32"
	.align	128
.text._ZN2at6native40_GLOBAL__N__2351210d_8_Shape_cu_49f7391c35CatArrayBatchedCopy_alignedK_contigINS1_10OpaqueTypeILj2EEEjLi1ELi64ELi64ELi8EEEvPT_NS1_25CatArrInputTensorMetadataIS5_T0_XT2_EXT3_EEENS1_16TensorSizeStrideIS8_Lj4EEEiS8_:
        .type           _ZN2at6native40_GLOBAL__N__2351210d_8_Shape_cu_49f7391c35CatArrayBatchedCopy_alignedK_contigINS1_10OpaqueTypeILj2EEEjLi1ELi64ELi64ELi8EEEvPT_NS1_25CatArrInputTensorMetadataIS5_T0_XT2_EXT3_EEENS1_16TensorSizeStrideIS8_Lj4EEEiS8_,@function
        .size           _ZN2at6native40_GLOBAL__N__2351210d_8_Shape_cu_49f7391c35CatArrayBatchedCopy_alignedK_contigINS1_10OpaqueTypeILj2EEEjLi1ELi64ELi64ELi8EEEvPT_NS1_25CatArrInputTensorMetadataIS5_T0_XT2_EXT3_EEENS1_16TensorSizeStrideIS8_Lj4EEEiS8_,(.L_x_1033 - _ZN2at6native40_GLOBAL__N__2351210d_8_Shape_cu_49f7391c35CatArrayBatchedCopy_alignedK_contigINS1_10OpaqueTypeILj2EEEjLi1ELi64ELi64ELi8EEEvPT_NS1_25CatArrInputTensorMetadataIS5_T0_XT2_EXT3_EEENS1_16TensorSizeStrideIS8_Lj4EEEiS8_)
        .other          _ZN2at6native40_GLOBAL__N__2351210d_8_Shape_cu_49f7391c35CatArrayBatchedCopy_alignedK_contigINS1_10OpaqueTypeILj2EEEjLi1ELi64ELi64ELi8EEEvPT_NS1_25CatArrInputTensorMetadataIS5_T0_XT2_EXT3_EEENS1_16TensorSizeStrideIS8_Lj4EEEiS8_,@"STO_CUDA_ENTRY STV_DEFAULT"
_ZN2at6native40_GLOBAL__N__2351210d_8_Shape_cu_49f7391c35CatArrayBatchedCopy_alignedK_contigINS1_10OpaqueTypeILj2EEEjLi1ELi64ELi64ELi8EEEvPT_NS1_25CatArrInputTensorMetadataIS5_T0_XT2_EXT3_EEENS1_16TensorSizeStrideIS8_Lj4EEEiS8_:
        /* <DEDUP_REMOVED lines=22> */
.L_x_368:
[----:B01----:R-:W-:-:S06]  /*0160*/  IMAD.WIDE.U32 R8, R7, 0x2, R2 ;  /* 0x0000000207087825 */ /* 0x003fcc00078e0002 */
[----:B------:R-:W2:Y:S01]  /*0170*/  LDG.E.64 R8, [R8.64] ;  /* 0x0000000408087981 */ /* 0x000ea2000c1e1b00 */
[----:B------:R-:W-:Y:S01]  /*0180*/  IMAD R10, R7, c[0x0][0xeb8], R6 ;  /* 0x0003ae00070a7a24 */ /* 0x000fe200078e0206 */
[----:B------:R-:W-:Y:S01]  /*0190*/  LEA R7, R18, R7, 0x2 ;  /* 0x0000000712077211 */ /* 0x000fe200078e10ff */
[----:B------:R-:W-:-:S03]  /*01a0*/  IMAD.MOV.U32 R17, RZ, RZ, 0x2 ;  /* 0x00000002ff117424 */ /* 0x000fc600078e00ff */
[C---:B------:R-:W-:Y:S01]  /*01b0*/  IADD3 R12, R10.reuse, c[0x0][0xeb8], RZ ;  /* 0x0003ae000a0c7a10 */ /* 0x040fe20007ffe0ff */
[-C--:B------:R-:W-:Y:S01]  /*01c0*/  IMAD.WIDE.U32 R10, R10, R17.reuse, c[0x0][0x160] ;  /* 0x000058000a0a7625 */ /* 0x080fe200078e0011 */
[----:B------:R-:W-:Y:S02]  /*01d0*/  IADD3 R5, R7, 0x4, RZ ;  /* 0x0000000407057810 */ /* 0x000fe40007ffe0ff */
[C---:B------:R-:W-:Y:S01]  /*01e0*/  IADD3 R14, R12.reuse, c[0x0][0xeb8], RZ ;  /* 0x0003ae000c0e7a10 */ /* 0x040fe20007ffe0ff */
[-C--:B------:R-:W-:Y:S01]  /*01f0*/  IMAD.WIDE.U32 R12, R12, R17.reuse, c[0x0][0x160] ;  /* 0x000058000c0c7625 */ /* 0x080fe200078e0011 */
[----:B------:R-:W-:Y:S02]  /*0200*/  ISETP.GT.U32.AND P0, PT, R5, R4, PT ;  /* 0x000000040500720c */ /* 0x000fe40003f04070 */
[C---:B------:R-:W-:Y:S01]  /*0210*/  IADD3 R16, R14.reuse, c[0x0][0xeb8], RZ ;  /* 0x0003ae000e107a10 */ /* 0x040fe20007ffe0ff */
[----:B------:R-:W-:-:S04]  /*0220*/  IMAD.WIDE.U32 R14, R14, R17, c[0x0][0x160] ;  /* 0x000058000e0e7625 */ /* 0x000fc800078e0011 */
[----:B------:R-:W-:Y:S01]  /*0230*/  IMAD.WIDE.U32 R16, R16, R17, c[0x0][0x160] ;  /* 0x0000580010107625 */ /* 0x000fe200078e0011 */
[----:B--2---:R-:W-:Y:S01]  /*0240*/  PRMT R19, R8, 0x7632, R19 ;  /* 0x0000763208137816 */ /* 0x004fe20000000013 */
[----:B------:R0:W-:Y:S01]  /*0250*/  STG.E.U16 [R10.64], R8 ;  /* 0x000000080a007986 */ /* 0x0001e2000c101504 */
[----:B------:R-:W-:-:S03]  /*0260*/  PRMT R20, R9, 0x7632, R20 ;  /* 0x0000763209147816 */ /* 0x000fc60000000014 */
[----:B------:R0:W-:Y:S04]  /*0270*/  STG.E.U16 [R12.64], R19 ;  /* 0x000000130c007986 */ /* 0x0001e8000c101504 */
[----:B------:R0:W-:Y:S04]  /*0280*/  STG.E.U16 [R14.64], R9 ;  /* 0x000000090e007986 */ /* 0x0001e8000c101504 */
[----:B------:R0:W-:Y:S01]  /*0290*/  STG.E.U16 [R16.64], R20 ;  /* 0x0000001410007986 */ /* 0x0001e2000c101504 */
[----:B------:R-:W-:Y:S05]  /*02a0*/  @!P0 BRA `(.L_x_368) ;  /* 0xfffffeb000008947 */ /* 0x000fea000383ffff */
.L_x_367:
[----:B------:R-:W-:Y:S05]  /*02b0*/  BSYNC B0 ;  /* 0x0000000000007941 */ /* 0x000fea0003800000 */
.L_x_366:
[----:B------:R-:W-:-:S13]  /*02c0*/  ISETP.GT.U32.AND P0, PT, R4, R7, PT ;  /* 0x000000070400720c */ /* 0x000fda0003f04070 */
[----:B------:R-:W-:Y:S05]  /*02d0*/  @!P0 EXIT ;  /* 0x000000000000894d */ /* 0x000fea0003800000 */
[----:B------:R-:W-:Y:S01]  /*02e0*/  IMAD.IADD R5, R4, 0x1, -R7 ;  /* 0x0000000104057824 */ /* 0x000fe200078e0a07 */
[----:B------:R-:W-:Y:S04]  /*02f0*/  BSSY B0, `(.L_x_369) ;  /* 0x0000017000007945 */ /* 0x000fe80003800000 */
[----:B0-----:R-:W-:Y:S02]  /*0300*/  LOP3.LUT P0, R10, R5, 0x3, RZ, 0xc0, !PT ;  /* 0x00000003050a7812 */ /* 0x001fe4000780c0ff */
[----:B------:R-:W-:-:S11]  /*0310*/  MOV R5, R7 ;  /* 0x0000000700057202 */ /* 0x000fd60000000f00 */
[----:B------:R-:W-:Y:S05]  /*0320*/  @!P0 BRA `(.L_x_370) ;  /* 0x0000013000008947 */ /* 0x000fea0003800000 */
[----:B-1----:R-:W-:Y:S01]  /*0330*/  IMAD.WIDE.U32 R8, R7, 0x2, R2 ;  /* 0x0000000207087825 */ /* 0x002fe200078e0002 */
[----:B------:R-:W-:-:S03]  /*0340*/  MOV R5, R7 ;  /* 0x0000000700057202 */ /* 0x000fc60000000f00 */
[----:B------:R-:W-:Y:S01]  /*0350*/  IMAD.MOV.U32 R12, RZ, RZ, R10 ;  /* 0x000000ffff0c7224 */ /* 0x000fe200078e000a */
[----:B------:R-:W-:Y:S01]  /*0360*/  MOV R14, R8 ;  /* 0x00000008000e7202 */ /* 0x000fe20000000f00 */
[----:B------:R-:W-:Y:S02]  /*0370*/  IMAD.MOV.U32 R11, RZ, RZ, R9 ;  /* 0x000000ffff0b7224 */ /* 0x000fe400078e0009 */
[----:B------:R-:W-:Y:S02]  /*0380*/  IMAD R13, R7, c[0x0][0xeb8], R6 ;  /* 0x0003ae00070d7a24 */ /* 0x000fe400078e0206 */
.L_x_371:
[----:B------:R-:W-:-:S06]  /*0390*/  IMAD.MOV.U32 R10, RZ, RZ, R14 ;  /* 0x000000ffff0a7224 */ /* 0x000fcc00078e000e */
[----:B0-----:R0:W2:Y:S01]  /*03a0*/  LDG.E.U16 R10, [R10.64] ;  /* 0x000000040a0a7981 */ /* 0x0010a2000c1e1500 */
[----:B------:R-:W-:Y:S01]  /*03b0*/  HFMA2.MMA R8, -RZ, RZ, 0, 1.1920928955078125e-07 ;  /* 0x00000002ff087435 */ /* 0x000fe200000001ff */
[----:B------:R-:W-:Y:S02]  /*03c0*/  IADD3 R12, R12, -0x1, RZ ;  /* 0xffffffff0c0c7810 */ /* 0x000fe40007ffe0ff */
[----:B------:R-:W-:Y:S02]  /*03d0*/  IADD3 R14, P1, R14, 0x2, RZ ;  /* 0x000000020e0e7810 */ /* 0x000fe40007f3e0ff */
[----:B------:R-:W-:Y:S02]  /*03e0*/  ISETP.NE.AND P0, PT, R12, RZ, PT ;  /* 0x000000ff0c00720c */ /* 0x000fe40003f05270 */
[----:B------:R-:W-:Y:S01]  /*03f0*/  IADD3 R5, R5, 0x1, RZ ;  /* 0x0000000105057810 */ /* 0x000fe20007ffe0ff */
[----:B0-----:R-:W-:Y:S02]  /*0400*/  IMAD.X R11, RZ, RZ, R11, P1 ;  /* 0x000000ffff0b7224 */ /* 0x001fe400008e060b */
[C---:B------:R-:W-:Y:S01]  /*0410*/  IMAD.WIDE.U32 R8, R13.reuse, R8, c[0x0][0x160] ;  /* 0x000058000d087625 */ /* 0x040fe200078e0008 */
[----:B------:R-:W-:-:S02]  /*0420*/  IADD3 R13, R13, c[0x0][0xeb8], RZ ;  /* 0x0003ae000d0d7a10 */ /* 0x000fc40007ffe0ff */
[----:B--2---:R-:W-:-:S05]  /*0430*/  PRMT R15, R10, 0x7710, RZ ;  /* 0x000077100a0f7816 */ /* 0x004fca00000000ff */
[----:B------:R0:W-:Y:S01]  /*0440*/  STG.E.U16 [R8.64], R15 ;  /* 0x0000000f08007986 */ /* 0x0001e2000c101504 */
[----:B------:R-:W-:Y:S05]  /*0450*/  @P0 BRA `(.L_x_371) ;  /* 0xffffff3000000947 */ /* 0x000fea000383ffff */
.L_x_370:
[----:B------:R-:W-:Y:S05]  /*0460*/  BSYNC B0 ;  /* 0x0000000000007941 */ /* 0x000fea0003800000 */
.L_x_369:
        /* <DEDUP_REMOVED lines=11> */
.L_x_372:
[----:B-1----:R-:W-:-:S06]  /*0520*/  IMAD.WIDE.U32 R14, R5, 0x2, R2 ;  /* 0x00000002050e7825 */ /* 0x002fcc00078e0002 */
[----:B------:R-:W2:Y:S01]  /*0530*/  LDG.E.U16 R14, [R14.64] ;  /* 0x000000040e0e7981 */ /* 0x000ea2000c1e1500 */
[----:B------:R-:W-:Y:S01]  /*0540*/  IADD3 R19, R5, 0x1, RZ ;  /* 0x0000000105137810 */ /* 0x000fe20007ffe0ff */
[----:B------:R-:W-:-:S04]  /*0550*/  IMAD.MOV.U32 R6, RZ, RZ, 0x2 ;  /* 0x00000002ff067424 */ /* 0x000fc800078e00ff */
[----:B------:R-:W-:-:S04]  /*0560*/  IMAD.WIDE.U32 R16, R13, R6, c[0x0][0x160] ;  /* 0x000058000d107625 */ /* 0x000fc800078e0006 */
[----:B------:R-:W-:Y:S01]  /*0570*/  IMAD.WIDE.U32 R18, R19, 0x2, R2 ;  /* 0x0000000213127825 */ /* 0x000fe200078e0002 */
[----:B--2---:R-:W-:-:S05]  /*0580*/  PRMT R27, R14, 0x7710, RZ ;  /* 0x000077100e1b7816 */ /* 0x004fca00000000ff */
[----:B------:R0:W-:Y:S04]  /*0590*/  STG.E.U16 [R16.64], R27 ;  /* 0x0000001b10007986 */ /* 0x0001e8000c101504 */
[----:B------:R-:W2:Y:S01]  /*05a0*/  LDG.E.U16 R18, [R18.64] ;  /* 0x0000000412127981 */ /* 0x000ea2000c1e1500 */
[----:B------:R-:W-:Y:S01]  /*05b0*/  IADD3 R23, R5, 0x2, RZ ;  /* 0x0000000205177810 */ /* 0x000fe20007ffe0ff */
[----:B------:R-:W-:-:S04]  /*05c0*/  IMAD.WIDE.U32 R20, R7, R6, c[0x0][0x160] ;  /* 0x0000580007147625 */ /* 0x000fc800078e0006 */
[----:B------:R-:W-:Y:S01]  /*05d0*/  IMAD.WIDE.U32 R14, R23, 0x2, R2 ;  /* 0x00000002170e7825 */ /* 0x000fe200078e0002 */
[----:B--2---:R-:W-:-:S05]  /*05e0*/  PRMT R29, R18, 0x7710, RZ ;  /* 0x00007710121d7816 */ /* 0x004fca00000000ff */
[----:B------:R1:W-:Y:S04]  /*05f0*/  STG.E.U16 [R20.64], R29 ;  /* 0x0000001d14007986 */ /* 0x0003e8000c101504 */
[----:B------:R-:W2:Y:S01]  /*0600*/  LDG.E.U16 R14, [R14.64] ;  /* 0x000000040e0e7981 */ /* 0x000ea2000c1e1500 */
[----:B------:R-:W-:Y:S01]  /*0610*/  IADD3 R25, R5, 0x3, RZ ;  /* 0x0000000305197810 */ /* 0x000fe20007ffe0ff */
[----:B------:R-:W-:-:S04]  /*0620*/  IMAD.WIDE.U32 R22, R9, R6, c[0x0][0x160] ;  /* 0x0000580009167625 */ /* 0x000fc800078e0006 */
[----:B0-----:R-:W-:Y:S01]  /*0630*/  IMAD.WIDE.U32 R16, R25, 0x2, R2 ;  /* 0x0000000219107825 */ /* 0x001fe200078e0002 */
[----:B--2---:R-:W-:-:S05]  /*0640*/  PRMT R8, R14, 0x7710, RZ ;  /* 0x000077100e087816 */ /* 0x004fca00000000ff */
[----:B------:R1:W-:Y:S04]  /*0650*/  STG.E.U16 [R22.64], R8 ;  /* 0x0000000816007986 */ /* 0x0003e8000c101504 */
[----:B------:R-:W2:Y:S01]  /*0660*/  LDG.E.U16 R16, [R16.64] ;  /* 0x0000000410107981 */ /* 0x000ea2000c1e1500 */
[----:B------:R-:W-:Y:S01]  /*0670*/  IMAD.WIDE.U32 R18, R11, R6, c[0x0][0x160] ;  /* 0x000058000b127625 */ /* 0x000fe200078e0006 */
[----:B------:R-:W-:-:S03]  /*0680*/  IADD3 R5, R5, 0x4, RZ ;  /* 0x0000000405057810 */ /* 0x000fc60007ffe0ff */
[C---:B------:R-:W-:Y:S01]  /*0690*/  IMAD R7, R0.reuse, c[0x0][0xeb8], R7 ;  /* 0x0003ae0000077a24 */ /* 0x040fe200078e0207 */
[----:B------:R-:W-:Y:S01]  /*06a0*/  ISETP.GE.U32.AND P0, PT, R5, R4, PT ;  /* 0x000000040500720c */ /* 0x000fe20003f06070 */
[C---:B------:R-:W-:Y:S02]  /*06b0*/  IMAD R9, R0.reuse, c[0x0][0xeb8], R9 ;  /* 0x0003ae0000097a24 */ /* 0x040fe400078e0209 */
[C---:B------:R-:W-:Y:S02]  /*06c0*/  IMAD R13, R0.reuse, c[0x0][0xeb8], R13 ;  /* 0x0003ae00000d7a24 */ /* 0x040fe400078e020d */
[----:B------:R-:W-:Y:S01]  /*06d0*/  IMAD R11, R0, c[0x0][0xeb8], R11 ;  /* 0x0003ae00000b7a24 */ /* 0x000fe200078e020b */
[----:B--2---:R-:W-:-:S05]  /*06e0*/  PRMT R25, R16, 0x7710, RZ ;  /* 0x0000771010197816 */ /* 0x004fca00000000ff */
[----:B------:R1:W-:Y:S02]  /*06f0*/  STG.E.U16 [R18.64], R25 ;  /* 0x0000001912007986 */ /* 0x0003e4000c101504 */
[----:B------:R-:W-:Y:S05]  /*0700*/  @!P0 BRA `(.L_x_372) ;  /* 0xfffffe1000008947 */ /* 0x000fea000383ffff */
[----:B------:R-:W-:Y:S05]  /*0710*/  EXIT ;  /* 0x000000000000794d */ /* 0x000fea0003800000 */
.L_x_373:
        /* <DEDUP_REMOVED lines=14> */
.L_x_1033:


//--------------------- .text._ZN2at6native40_GLOBAL__N__2351210d_8_Shape_cu_49f7391c35CatArrayBatchedCopy_alignedK_contigINS1_10OpaqueTypeILj2EEEjLi1ELi64ELi64ELi16EEEvPT_NS1_25CatArrInputTensorMetadataIS5_T0_XT2_EXT3_EEENS1_16TensorSizeStrideIS8_Lj4EEEiS8_ --------------------------
	.section	.text._ZN2at6native40_GLOBAL__N__2351210d_8_Shape_cu_49f7391c35CatArrayBatchedCopy_alignedK_contigINS1_10OpaqueTypeILj2EEEjLi1ELi64ELi64ELi16EEEvPT_NS1_25CatArrInputTensorMetadataIS5_T0_XT2_EXT3_EEENS1_16TensorSizeStrideIS8_Lj4EEEiS8_,"ax",@progbits
	.sectioninfo	@"SHI_REGISTERS=32"
	.align	128
.text._ZN2at6native40_GLOBAL__N__2351210d_8_Shape_cu_49f7391c35CatArrayBatchedCopy_alignedK_contigINS1_10OpaqueTypeILj2EEEjLi1ELi64ELi64ELi16EEEvPT_NS1_25CatArrInputTensorMetadataIS5_T0_XT2_EXT3_EEENS1_16TensorSizeStrideIS8_Lj4EEEiS8_:
        .type           _ZN2at6native40_GLOBAL__N__2351210d_8_Shape_cu_49f7391c35CatArrayBatchedCopy_alignedK_contigINS1_10OpaqueTypeILj2EEEjLi1ELi64ELi64ELi16EEEvPT_NS1_25CatArrInputTensorMetadataIS5_T0_XT2_EXT3_EEENS1_16TensorSizeStrideIS8_Lj4EEEiS8_,@function
        .size           _ZN2at6native40_GLOBAL__N__2351210d_8_Shape_cu_49f7391c35CatArrayBatchedCopy_alignedK_contigINS1_10OpaqueTypeILj2EEEjLi1ELi64ELi64ELi16EEEvPT_NS1_25CatArrInputTensorMetadataIS5_T0_XT2_EXT3_EEENS1_16TensorSizeStrideIS8_Lj4EEEiS8_,(.L_x_1034 - _ZN2at6native40_GLOBAL__N__2351210d_8_Shape_cu_49f7391c35CatArrayBatchedCopy_alignedK_contigINS1_10OpaqueTypeILj2EEEjLi1ELi64ELi64ELi16EEEvPT_NS1_25CatArrInputTensorMetadataIS5_T0_XT2_EXT3_EEENS1_16TensorSizeStrideIS8_Lj4EEEiS8_)
        .other          _ZN2at6native40_GLOBAL__N__2351210d_8_Shape_cu_49f7391c35CatArrayBatchedCopy_alignedK_contigINS1_10OpaqueTypeILj2EEEjLi1ELi64ELi64ELi16EEEvPT_NS1_25CatArrInputTensorMetadataIS5_T0_XT2_EXT3_EEENS1_16TensorSizeStrideIS8_Lj4EEEiS8_,@"STO_CUDA_ENTRY STV_DEFAULT"
_ZN2at6native40_GLOBAL__N__2351210d_8_Shape_cu_49f7391c35CatArrayBatchedCopy_alignedK_contigINS1_10OpaqueTypeILj2EEEjLi1ELi64ELi64ELi16EEEvPT_NS1_25CatArrInputTensorMetadataIS5_T0_XT2_EXT3_EEENS1_16TensorSizeStrideIS8_Lj4EEEiS8_:
        /* <DEDUP_REMOVED lines=20> */
[----:B------:R-:W-:-:S04]  /*0140*/  IMAD.MOV.U32 R13, RZ, RZ, c[0x0][0x0] ;  /* 0x00000000ff0d7624 */ /* 0x000fc800078e00ff */
[----:B------:R-:W-:Y:S02]  /*0150*/  IMAD R13, R13, c[0x0][0xc], RZ ;  /* 0x000003000d0d7a24 */ /* 0x000fe400078e02ff */
.L_x_376:
[----:B-12---:R-:W-:-:S06]  /*0160*/  IMAD.WIDE.U32 R4, R15, 0x2, R2 ;  /* 0x000000020f047825 */ /* 0x006fcc00078e0002 */
[----:B------:R-:W2:Y:S01]  /*0170*/  LDG.E.128 R4, [R4.64] ;  /* 0x0000000404047981 */ /* 0x000ea2000c1e1d00 */
[----:B------:R-:W-:Y:S02]  /*0180*/  IMAD R9, R15, c[0x0][0xeb8], R14 ;  /* 0x0003ae000f097a24 */ /* 0x000fe400078e020e */
[----:B------:R-:W-:Y:S02]  /*0190*/  IMAD.MOV.U32 R16, RZ, RZ, 0x2 ;  /* 0x00000002ff107424 */ /* 0x000fe400078e00ff */
[----:B------:R-:W-:Y:S01]  /*01a0*/  IMAD R15, R13, 0x8, R15 ;  /* 0x000000080d0f7824 */ /* 0x000fe200078e020f */
[C---:B------:R-:W-:Y:S01]  /*01b0*/  IADD3 R23, R9.reuse, c[0x0][0xeb8], RZ ;  /* 0x0003ae0009177a10 */ /* 0x040fe20007ffe0ff */
[----:B------:R-:W-:-:S03]  /*01c0*/  IMAD.WIDE.U32 R8, R9, R16, c[0x0][0x160] ;  /* 0x0000580009087625 */ /* 0x000fc600078e0010 */
[C---:B------:R-:W-:Y:S01]  /*01d0*/  IADD3 R25, R23.reuse, c[0x0][0xeb8], RZ ;  /* 0x0003ae0017197a10 */ /* 0x040fe20007ffe0ff */
[----:B------:R-:W-:Y:S01]  /*01e0*/  IMAD.WIDE.U32 R22, R23, R16, c[0x0][0x160] ;  /* 0x0000580017167625 */ /* 0x000fe200078e0010 */
[C---:B--2---:R-:W-:Y:S02]  /*01f0*/  LOP3.LUT R11, R4.reuse, 0xffff, RZ, 0xc0, !PT ;  /* 0x0000ffff040b7812 */ /* 0x044fe400078ec0ff */
[----:B------:R-:W-:Y:S02]  /*0200*/  LOP3.LUT R20, R5, 0xffff, RZ, 0xc0, !PT ;  /* 0x0000ffff05147812 */ /* 0x000fe400078ec0ff */
[----:B------:R-:W-:Y:S02]  /*0210*/  SHF.R.U32.HI R11, RZ, 0x8, R11 ;  /* 0x00000008ff0b7819 */ /* 0x000fe4000001160b */
[----:B------:R-:W-:Y:S02]  /*0220*/  PRMT R26, R4, 0x7632, R26 ;  /* 0x00007632041a7816 */ /* 0x000fe4000000001a */
[----:B------:R-:W-:-:S02]  /*0230*/  PRMT R11, R11, 0x7604, R4 ;  /* 0x000076040b0b7816 */ /* 0x000fc40000000004 */
[----:B------:R-:W-:Y:S02]  /*0240*/  PRMT R10, R4, 0x7732, RZ ;  /* 0x00007732040a7816 */ /* 0x000fe400000000ff */
[----:B------:R-:W-:Y:S01]  /*0250*/  SHF.R.U32.HI R20, RZ, 0x8, R20 ;  /* 0x00000008ff147819 */ /* 0x000fe20000011614 */
[----:B------:R0:W-:Y:S01]  /*0260*/  STG.E.U16 [R8.64], R11 ;  /* 0x0000000b08007986 */ /* 0x0001e2000c101504 */
[----:B------:R-:W-:Y:S02]  /*0270*/  LOP3.LUT R4, R7, 0xffff, RZ, 0xc0, !PT ;  /* 0x0000ffff07047812 */ /* 0x000fe400078ec0ff */
[C---:B------:R-:W-:Y:S02]  /*0280*/  PRMT R27, R5.reuse, 0x7632, R27 ;  /* 0x00007632051b7816 */ /* 0x040fe4000000001b */
[----:B------:R-:W-:Y:S02]  /*0290*/  PRMT R20, R20, 0x7604, R5 ;  /* 0x0000760414147816 */ /* 0x000fe40000000005 */
[----:B------:R-:W-:Y:S01]  /*02a0*/  PRMT R17, R5, 0x7732, RZ ;  /* 0x0000773205117816 */ /* 0x000fe200000000ff */
[----:B------:R-:W-:Y:S01]  /*02b0*/  IMAD.MOV.U32 R5, RZ, RZ, R10 ;  /* 0x000000ffff057224 */ /* 0x000fe200078e000a */
[----:B------:R-:W-:-:S02]  /*02c0*/  SHF.R.U32.HI R4, RZ, 0x8, R4 ;  /* 0x00000008ff047819 */ /* 0x000fc40000011604 */
[C---:B------:R-:W-:Y:S01]  /*02d0*/  PRMT R18, R7.reuse, 0x7632, R18 ;  /* 0x0000763207127816 */ /* 0x040fe20000000012 */
[----:B------:R-:W-:Y:S01]  /*02e0*/  IMAD.MOV.U32 R10, RZ, RZ, R17 ;  /* 0x000000ffff0a7224 */ /* 0x000fe200078e0011 */
[----:B------:R-:W-:Y:S02]  /*02f0*/  PRMT R21, R4, 0x7604, R7 ;  /* 0x0000760404157816 */ /* 0x000fe40000000007 */
[----:B------:R-:W-:Y:S02]  /*0300*/  PRMT R4, R7, 0x7732, RZ ;  /* 0x0000773207047816 */ /* 0x000fe400000000ff */
[----:B------:R-:W-:Y:S02]  /*0310*/  LOP3.LUT R19, R6, 0xffff, RZ, 0xc0, !PT ;  /* 0x0000ffff06137812 */ /* 0x000fe400078ec0ff */
[----:B------:R-:W-:Y:S02]  /*0320*/  SHF.R.U32.HI R7, RZ, 0x8, R5 ;  /* 0x00000008ff077819 */ /* 0x000fe40000011605 */
[C---:B------:R-:W-:Y:S01]  /*0330*/  IADD3 R5, R25.reuse, c[0x0][0xeb8], RZ ;  /* 0x0003ae0019057a10 */ /* 0x040fe20007ffe0ff */
[----:B------:R-:W-:Y:S01]  /*0340*/  IMAD.WIDE.U32 R24, R25, R16, c[0x0][0x160] ;  /* 0x0000580019187625 */ /* 0x000fe200078e0010 */
[----:B------:R-:W-:-:S02]  /*0350*/  SHF.R.U32.HI R19, RZ, 0x8, R19 ;  /* 0x00000008ff137819 */ /* 0x000fc40000011613 */
[----:B------:R-:W-:Y:S02]  /*0360*/  SHF.R.U32.HI R10, RZ, 0x8, R10 ;  /* 0x00000008ff0a7819 */ /* 0x000fe4000001160a */
[----:B------:R-:W-:Y:S02]  /*0370*/  PRMT R26, R7, 0x7604, R26 ;  /* 0x00007604071a7816 */ /* 0x000fe4000000001a */
[----:B------:R-:W-:Y:S02]  /*0380*/  IADD3 R7, R5, c[0x0][0xeb8], RZ ;  /* 0x0003ae0005077a10 */ /* 0x000fe40007ffe0ff */
[----:B------:R-:W-:Y:S01]  /*0390*/  PRMT R29, R6, 0x7632, R29 ;  /* 0x00007632061d7816 */ /* 0x000fe2000000001d */
[----:B------:R1:W-:Y:S01]  /*03a0*/  STG.E.U16 [R22.64], R26 ;  /* 0x0000001a16007986 */ /* 0x0003e2000c101504 */
[----:B------:R-:W-:Y:S02]  /*03b0*/  PRMT R19, R19, 0x7604, R6 ;  /* 0x0000760413137816 */ /* 0x000fe40000000006 */
[----:B------:R-:W-:Y:S01]  /*03c0*/  PRMT R27, R10, 0x7604, R27 ;  /* 0x000076040a1b7816 */ /* 0x000fe2000000001b */
[----:B------:R-:W-:Y:S01]  /*03d0*/  IMAD.MOV.U32 R10, RZ, RZ, R4 ;  /* 0x000000ffff0a7224 */ /* 0x000fe200078e0004 */
[----:B------:R-:W-:Y:S01]  /*03e0*/  PRMT R6, R6, 0x7732, RZ ;  /* 0x0000773206067816 */ /* 0x000fe200000000ff */
[----:B------:R2:W-:Y:S01]  /*03f0*/  STG.E.U16 [R24.64], R20 ;  /* 0x0000001418007986 */ /* 0x0005e2000c101504 */
[----:B------:R-:W-:-:S02]  /*0400*/  IADD3 R17, R7, c[0x0][0xeb8], RZ ;  /* 0x0003ae0007117a10 */ /* 0x000fc40007ffe0ff */
[----:B------:R-:W-:Y:S02]  /*0410*/  SHF.R.U32.HI R4, RZ, 0x8, R6 ;  /* 0x00000008ff047819 */ /* 0x000fe40000011606 */
[C---:B0-----:R-:W-:Y:S01]  /*0420*/  IADD3 R11, R17.reuse, c[0x0][0xeb8], RZ ;  /* 0x0003ae00110b7a10 */ /* 0x041fe20007ffe0ff */
[-C--:B------:R-:W-:Y:S01]  /*0430*/  IMAD.WIDE.U32 R8, R17, R16.reuse, c[0x0][0x160] ;  /* 0x0000580011087625 */ /* 0x080fe200078e0010 */
[----:B------:R-:W-:Y:S02]  /*0440*/  SHF.R.U32.HI R6, RZ, 0x8, R10 ;  /* 0x00000008ff067819 */ /* 0x000fe4000001160a */
[----:B------:R-:W-:Y:S01]  /*0450*/  PRMT R29, R4, 0x7604, R29 ;  /* 0x00007604041d7816 */ /* 0x000fe2000000001d */
[-C--:B------:R-:W-:Y:S01]  /*0460*/  IMAD.WIDE.U32 R4, R5, R16.reuse, c[0x0][0x160] ;  /* 0x0000580005047625 */ /* 0x080fe200078e0010 */
[----:B------:R-:W-:Y:S02]  /*0470*/  IADD3 R28, R11, c[0x0][0xeb8], RZ ;  /* 0x0003ae000b1c7a10 */ /* 0x000fe40007ffe0ff */
[----:B------:R-:W-:Y:S01]  /*0480*/  PRMT R18, R6, 0x7604, R18 ;  /* 0x0000760406127816 */ /* 0x000fe20000000012 */
[----:B------:R-:W-:Y:S01]  /*0490*/  IMAD.WIDE.U32 R6, R7, R16, c[0x0][0x160] ;  /* 0x0000580007067625 */ /* 0x000fe200078e0010 */
[----:B------:R2:W-:Y:S01]  /*04a0*/  STG.E.U16 [R4.64], R27 ;  /* 0x0000001b04007986 */ /* 0x0005e2000c101504 */
[----:B-1----:R-:W-:-:S02]  /*04b0*/  IADD3 R23, R15, 0x8, RZ ;  /* 0x000000080f177810 */ /* 0x002fc40007ffe0ff */
[----:B------:R-:W-:Y:S01]  /*04c0*/  IMAD.WIDE.U32 R10, R11, R16, c[0x0][0x160] ;  /* 0x000058000b0a7625 */ /* 0x000fe200078e0010 */
[----:B------:R2:W-:Y:S01]  /*04d0*/  STG.E.U16 [R6.64], R19 ;  /* 0x0000001306007986 */ /* 0x0005e2000c101504 */
[----:B------:R-:W-:Y:S02]  /*04e0*/  ISETP.GT.U32.AND P0, PT, R23, R12, PT ;  /* 0x0000000c1700720c */ /* 0x000fe40003f04070 */
[----:B------:R-:W-:Y:S01]  /*04f0*/  IMAD.WIDE.U32 R16, R28, R16, c[0x0][0x160] ;  /* 0x000058001c107625 */ /* 0x000fe200078e0010 */
[----:B------:R2:W-:Y:S04]  /*0500*/  STG.E.U16 [R8.64], R29 ;  /* 0x0000001d08007986 */ /* 0x0005e8000c101504 */
[----:B------:R2:W-:Y:S04]  /*0510*/  STG.E.U16 [R10.64], R21 ;  /* 0x000000150a007986 */ /* 0x0005e8000c101504 */
[----:B------:R2:W-:Y:S02]  /*0520*/  STG.E.U16 [R16.64], R18 ;  /* 0x0000001210007986 */ /* 0x0005e4000c101504 */
[----:B------:R-:W-:Y:S05]  /*0530*/  @!P0 BRA `(.L_x_376) ;  /* 0xfffffc2000008947 */ /* 0x000fea000383ffff */
.L_x_375:
[----:B------:R-:W-:Y:S05]  /*0540*/  BSYNC B0 ;  /* 0x0000000000007941 */ /* 0x000fea0003800000 */
.L_x_374:
[----:B------:R-:W-:-:S13]  /*0550*/  ISETP.GT.U32.AND P0, PT, R12, R15, PT ;  /* 0x0000000f0c00720c */ /* 0x000fda0003f04070 */
[----:B------:R-:W-:Y:S05]  /*0560*/  @!P0 EXIT ;  /* 0x000000000000894d */ /* 0x000fea0003800000 */
[--C-:B--2---:R-:W-:Y:S01]  /*0570*/  IMAD.IADD R4, R12, 0x1, -R15.reuse ;  /* 0x000000010c047824 */ /* 0x104fe200078e0a0f */
[----:B------:R-:W-:Y:S01]  /*0580*/  BSSY B0, `(.L_x_377) ;  /* 0x0000018000007945 */ /* 0x000fe20003800000 */
[----:B------:R-:W-:-:S03]  /*0590*/  IMAD.MOV.U32 R5, RZ, RZ, R15 ;  /* 0x000000ffff057224 */ /* 0x000fc600078e000f */
[----:B------:R-:W-:-:S13]  /*05a0*/  LOP3.LUT P0, R6, R4, 0x3, RZ, 0xc0, !PT ;  /* 0x0000000304067812 */ /* 0x000fda000780c0ff */
[----:B------:R-:W-:Y:S05]  /*05b0*/  @!P0 BRA `(.L_x_378) ;  /* 0x0000014000008947 */ /* 0x000fea0003800000 */
[----:B-1----:R-:W-:-:S04]  /*05c0*/  IMAD.WIDE.U32 R4, R15, 0x2, R2 ;  /* 0x000000020f047825 */ /* 0x002fc800078e0002 */
[----:B------:R-:W-:Y:S02]  /*05d0*/  IMAD.MOV.U32 R13, RZ, RZ, R4 ;  /* 0x000000ffff0d7224 */ /* 0x000fe400078e0004 */
[----:B------:R-:W-:Y:S02]  /*05e0*/  IMAD.MOV.U32 R16, RZ, RZ, R5 ;  /* 0x000000ffff107224 */ /* 0x000fe400078e0005 */
[----:B------:R-:W-:Y:S02]  /*05f0*/  IMAD.MOV.U32 R10, RZ, RZ, R6 ;  /* 0x000000ffff0a7224 */ /* 0x000fe400078e0006 */
[----:B------:R-:W-:Y:S02]  /*0600*/  IMAD R4, R15, c[0x0][0xeb8], R14 ;  /* 0x0003ae000f047a24 */ /* 0x000fe400078e020e */
[----:B------:R-:W-:Y:S02]  /*0610*/  IMAD.MOV.U32 R5, RZ, RZ, R15 ;  /* 0x000000ffff057224 */ /* 0x000fe400078e000f */
.L_x_379:
[----:B------:R-:W-:Y:S02]  /*0620*/  IMAD.MOV.U32 R8, RZ, RZ, R13 ;  /* 0x000000ffff087224 */ /* 0x000fe400078e000d */
[----:B------:R-:W-:-:S05]  /*0630*/  IMAD.MOV.U32 R9, RZ, RZ, R16 ;  /* 0x000000ffff097224 */ /* 0x000fca00078e0010 */
[----:B------:R-:W2:Y:S01]  /*0640*/  LDG.E.U16 R8, [R8.64] ;  /* 0x0000000408087981 */ /* 0x000ea2000c1e1500 */
[----:B0-----:R-:W-:Y:S01]  /*0650*/  IMAD.MOV.U32 R7, RZ, RZ, 0x2 ;  /* 0x00000002ff077424 */ /* 0x001fe200078e00ff */
[----:B------:R-:W-:Y:S02]  /*0660*/  IADD3 R10, R10, -0x1, RZ ;  /* 0xffffffff0a0a7810 */ /* 0x000fe40007ffe0ff */
[----:B------:R-:W-:Y:S01]  /*0670*/  IADD3 R13, P1, R13, 0x2, RZ ;  /* 0x000000020d0d7810 */ /* 0x000fe20007f3e0ff */
[----:B------:R-:W-:Y:S01]  /*0680*/  IMAD.WIDE.U32 R6, R4, R7, c[0x0][0x160] ;  /* 0x0000580004067625 */ /* 0x000fe200078e0007 */
[----:B------:R-:W-:Y:S02]  /*0690*/  ISETP.NE.AND P0, PT, R10, RZ, PT ;  /* 0x000000ff0a00720c */ /* 0x000fe40003f05270 */
[----:B------:R-:W-:Y:S01]  /*06a0*/  IADD3 R5, R5, 0x1, RZ ;  /* 0x0000000105057810 */ /* 0x000fe20007ffe0ff */
[----:B------:R-:W-:Y:S01]  /*06b0*/  IMAD.X R16, RZ, RZ, R16, P1 ;  /* 0x000000ffff107224 */ /* 0x000fe200008e0610 */
[----:B------:R-:W-:-:S02]  /*06c0*/  IADD3 R4, R4, c[0x0][0xeb8], RZ ;  /* 0x0003ae0004047a10 */ /* 0x000fc40007ffe0ff */
[----:B--2---:R-:W-:-:S05]  /*06d0*/  PRMT R11, R8, 0x7710, RZ ;  /* 0x00007710080b7816 */ /* 0x004fca00000000ff */
[----:B------:R0:W-:Y:S02]  /*06e0*/  STG.E.U16 [R6.64], R11 ;  /* 0x0000000b06007986 */ /* 0x0001e4000c101504 */
[----:B------:R-:W-:Y:S05]  /*06f0*/  @P0 BRA `(.L_x_379) ;  /* 0xffffff2000000947 */ /* 0x000fea000383ffff */
.L_x_378:
[----:B------:R-:W-:Y:S05]  /*0700*/  BSYNC B0 ;  /* 0x0000000000007941 */ /* 0x000fea0003800000 */
.L_x_377:
[----:B0-----:R-:W-:-:S05]  /*0710*/  LOP3.LUT R7, RZ, R15, RZ, 0x33, !PT ;  /* 0x0000000fff077212 */ /* 0x001fca00078e33ff */
[----:B------:R-:W-:-:S05]  /*0720*/  IMAD.IADD R7, R12, 0x1, R7 ;  /* 0x000000010c077824 */ /* 0x000fca00078e0207 */
        /* <DEDUP_REMOVED lines=9> */
.L_x_380:
        /* <DEDUP_REMOVED lines=32> */
.L_x_381:
        /* <DEDUP_REMOVED lines=12> */
.L_x_1034:


//--------------------- .text._ZN2at6native40_GLOBAL__N__2351210d_8_Shape_cu_49f7391c30CatArrayBatchedCopy_vectorizedINS1_10OpaqueTypeILj2EEEjLi1ELi64ELi64ELi16ELi8EEEvPcNS1_25CatArrInputTensorMetadataIT_T0_XT2_EXT3_EEENS1_16TensorSizeStrideIS8_Lj4EEEiS8_ --------------------------
	.section	.text._ZN2at6native40_GLOBAL__N__2351210d_8_Shape_cu_49f7391c30CatArrayBatchedCopy_vectorizedINS1_10OpaqueTypeILj2EEEjLi1ELi64ELi64ELi16ELi8EEEvPcNS1_25CatArrInputTensorMetadataIT_T0_XT2_EXT3_EEENS1_16TensorSizeStrideIS8_Lj4EEEiS8_,"ax",@progbits
	.sectioninfo	@"SHI_REGISTERS=16"
	.align	128
.text._ZN2at6native40_GLOBAL__N__2351210d_8_Shape_cu_49f7391c30CatArrayBatchedCopy_vectorizedINS1_10OpaqueTypeILj2EEEjLi1ELi64ELi64ELi16ELi8EEEvPcNS1_25CatArrInputTensorMetadataIT_T0_XT2_EXT3_EEENS1_16TensorSizeStrideIS8_Lj4EEEiS8_:
        .type           _ZN2at6native40_GLOBAL__N__2351210d_8_Shape_cu_49f7391c30CatArrayBatchedCopy_vectorizedINS1_10OpaqueTypeILj2EEEjLi1ELi64ELi64ELi16ELi8EEEvPcNS1_25CatArrInputTensorMetadataIT_T0_XT2_EXT3_EEENS1_16TensorSizeStrideIS8_Lj4EEEiS8_,@function
        .size           _ZN2at6native40_GLOBAL__N__2351210d_8_Shape_cu_49f7391c30CatArrayBatchedCopy_vectorizedINS1_10OpaqueTypeILj2EEEjLi1ELi64ELi64ELi16ELi8EEEvPcNS1_25CatArrInputTensorMetadataIT_T0_XT2_EXT3_EEENS1_16TensorSizeStrideIS8_Lj4EEEiS8_,(.L_x_1035 - _ZN2at6native40_GLOBAL__N__2351210d_8_Shape_cu_49f7391c30CatArrayBatchedCopy_vectorizedINS1_10OpaqueTypeILj2EEEjLi1ELi64ELi64ELi16ELi8EEEvPcNS1_25CatArrInputTensorMetadataIT_T0_XT2_EXT3_EEENS1_16TensorSizeStrideIS8_Lj4EEEiS8_)
        .other          _ZN2at6native40_GLOBAL__N__2351210d_8_Shape_cu_49f7391c30CatArrayBatchedCopy_vectorizedINS1_10OpaqueTypeILj2EEEjLi1ELi64ELi64ELi16ELi8EEEvPcNS1_25CatArrInputTensorMetadataIT_T0_XT2_EXT3_EEENS1_16TensorSizeStrideIS8_Lj4EEEiS8_,@"STO_CUDA_ENTRY STV_DEFAULT"
_ZN2at6native40_GLOBAL__N__2351210d_8_Shape_cu_49f7391c30CatArrayBatchedCopy_vectorizedINS1_10OpaqueTypeILj2EEEjLi1ELi64ELi64ELi16ELi8EEEvPcNS1_25CatArrInputTensorMetadataIT_T0_XT2_EXT3_EEENS1_16TensorSizeStrideIS8_Lj4EEEiS8_:
        /* <DEDUP_REMOVED lines=16> */
.L_x_382:
        /* <DEDUP_REMOVED lines=13> */
.L_x_383:
        /* <DEDUP_REMOVED lines=11> */
.L_x_1035:


//--------------------- .text._ZN2at6native40_GLOBAL__N__2351210d_8_Shape_cu_49f7391c19CatArrayBatchedCopyINS1_10OpaqueTypeILj1EEEjLi4ELi64ELi64EEEvPT_NS1_25CatArrInputTensorMetadataIS5_T0_XT2_EXT3_EEENS1_16TensorSizeStrideIS8_Lj4EEEiS8_ --------------------------
	.section	.text._ZN2at6native40_GLOBAL__N__2351210d_8_Shape_cu_49f7391c19CatArrayBatchedCopyINS1_10OpaqueTypeILj1EEEjLi4ELi64ELi64EEEvPT_NS1_25CatArrInputTensorMetadataIS5_T0_XT2_EXT3_EEENS1_16TensorSizeStrideIS8_Lj4EEEiS8_,"ax",@progbits
	.sectioninfo	@"SHI_REGISTERS=24"
	.align	128
.text._ZN2at6native40_GLOBAL__N__2351210d_8_Shape_cu_49f7391c19CatArrayBatchedCopyINS1_10OpaqueTypeILj1EEEjLi4ELi64ELi64EEEvPT_NS1_25CatArrInputTensorMetadataIS5_T0_XT2_EXT3_EEENS1_16TensorSizeStrideIS8_Lj4EEEiS8_:
        .type           _ZN2at6native40_GLOBAL__N__2351210d_8_Shape_cu_49f7391c19CatArrayBatchedCopyINS1_10OpaqueTypeILj1EEEjLi4ELi64ELi64EEEvPT_NS1_25CatArrInputTensorMetadataIS5_T0_XT2_EXT3_EEENS1_16TensorSizeStrideIS8_Lj4EEEiS8_,@function
        .size           _ZN2at6native40_GLOBAL__N__2351210d_8_Shape_cu_49f7391c19CatArrayBatchedCopyINS1_10OpaqueTypeILj1EEEjLi4ELi64ELi64EEEvPT_NS1_25CatArrInputTensorMetadataIS5_T0_XT2_EXT3_EEENS1_16TensorSizeStrideIS8_Lj4EEEiS8_,(.L_x_1036 - _ZN2at6native40_GLOBAL__N__2351210d_8_Shape_cu_49f7391c19CatArrayBatchedCopyINS1_10OpaqueTypeILj1EEEjLi4ELi64ELi64EEEvPT_NS1_25CatArrInputTensorMetadataIS5_T0_XT2_EXT3_EEENS1_16TensorSizeStrideIS8_Lj4EEEiS8_)
        .other          _ZN2at6native40_GLOBAL__N__2351210d_8_Shape_cu_49f7391c19CatArrayBatchedCopyINS1_10OpaqueTypeILj1EEEjLi4ELi64ELi64EEEvPT_NS1_25CatArrInputTensorMetadataIS5_T0_XT2_EXT3_EEENS1_16TensorSizeStrideIS8_Lj4EEEiS8_,@"STO_CUDA_ENTRY STV_DEFAULT"
_ZN2at6native40_GLOBAL__N__2351210d_8_Shape_cu_49f7391c19CatArrayBatchedCopyINS1_10OpaqueTypeILj1EEEjLi4ELi64ELi64EEEvPT_NS1_25CatArrInputTensorMetadataIS5_T0_XT2_EXT3_EEENS1_16TensorSizeStrideIS8_Lj4EEEiS8_:
        /* <DEDUP_REMOVED lines=31> */
[----:B------:R-:W-:Y:S01]  /*01f0*/  ISETP.NE.U32.AND P0, PT, RZ, UR7, PT ;  /* 0x00000007ff007c0c */ /* 0x000fe2000bf05070 */
[----:B------:R-:W-:Y:S01]  /*0200*/  IMAD R13, RZ, RZ, -UR9 ;  /* 0x80000009ff0d7e24 */ /* 0x000fe2000f8e02ff */
[----:B------:R-:W-:-:S02]  /*0210*/  ISETP.NE.U32.AND P1, PT, RZ, UR8, PT ;  /* 0x00000008ff007c0c */ /* 0x000fc4000bf25070 */
[----:B------:R-:W-:Y:S02]  /*0220*/  ISETP.NE.U32.AND P2, PT, RZ, UR9, PT ;  /* 0x00000009ff007c0c */ /* 0x000fe4000bf45070 */
[----:B------:R-:W1:Y:S08]  /*0230*/  I2F.U32.RP R9, UR8 ;  /* 0x0000000800097d06 */ /* 0x000e700008209000 */
        /* <DEDUP_REMOVED lines=13> */
[----:B------:R-:W-:Y:S01]  /*0310*/  MOV R11, R8 ;  /* 0x00000008000b7202 */ /* 0x000fe20000000f00 */
[----:B-1----:R-:W-:Y:S02]  /*0320*/  IMAD.MOV.U32 R4, RZ, RZ, RZ ;  /* 0x000000ffff047224 */ /* 0x002fe400078e00ff */
        /* <DEDUP_REMOVED lines=9> */
.L_x_385:
[----:B0-----:R-:W-:-:S04]  /*03c0*/  IADD3 R8, P3, R0, UR4, RZ ;  /* 0x0000000400087c10 */ /* 0x001fc8000ff7e0ff */
[----:B------:R-:W-:-:S05]  /*03d0*/  IADD3.X R9, RZ, UR5, RZ, P3, !PT ;  /* 0x00000005ff097c10 */ /* 0x000fca0009ffe4ff */
[----:B------:R0:W2:Y:S01]  /*03e0*/  LDG.E.U8 R8, [R8.64] ;  /* 0x0000001408087981 */ /* 0x0000a2000c1e1100 */
        /* <DEDUP_REMOVED lines=34> */
[----:B------:R-:W-:-:S04]  /*0610*/  IMAD R10, R11, UR9, R10 ;  /* 0x000000090b0a7c24 */ /* 0x000fc8000f8e020a */
[----:B------:R-:W-:Y:S02]  /*0620*/  IMAD R10, R10, c[0x0][0xebc], R9 ;  /* 0x0003af000a0a7a24 */ /* 0x000fe400078e0209 */
[----:B------:R-:W-:Y:S02]  /*0630*/  IMAD.U32 R9, RZ, RZ, UR6 ;  /* 0x00000006ff097e24 */ /* 0x000fe4000f8e00ff */
[----:B------:R-:W-:-:S04]  /*0640*/  IMAD R10, R13, c[0x0][0xeb8], R10 ;  /* 0x0003ae000d0a7a24 */ /* 0x000fc800078e020a */
[----:B------:R-:W-:Y:S02]  /*0650*/  IMAD R10, R9, c[0x0][0xecc], R10 ;  /* 0x0003b300090a7a24 */ /* 0x000fe400078e020a */
[----:B------:R-:W-:-:S03]  /*0660*/  IMAD.MOV.U32 R9, RZ, RZ, c[0x0][0xc] ;  /* 0x00000300ff097624 */ /* 0x000fc600078e00ff */
[----:B------:R-:W-:Y:S01]  /*0670*/  IADD3 R10, P3, R10, c[0x0][0x160], RZ ;  /* 0x000058000a0a7a10 */ /* 0x000fe20007f7e0ff */
[----:B------:R-:W-:-:S03]  /*0680*/  IMAD R0, R9, c[0x0][0x0], R0 ;  /* 0x0000000009007a24 */ /* 0x000fc600078e0200 */
[----:B------:R-:W-:Y:S02]  /*0690*/  IADD3.X R11, RZ, c[0x0][0x164], RZ, P3, !PT ;  /* 0x00005900ff0b7a10 */ /* 0x000fe40001ffe4ff */
[----:B------:R-:W-:-:S03]  /*06a0*/  ISETP.GE.U32.AND P3, PT, R0, UR15, PT ;  /* 0x0000000f00007c0c */ /* 0x000fc6000bf66070 */
[----:B--2---:R0:W-:Y:S10]  /*06b0*/  STG.E.U8 [R10.64], R8 ;  /* 0x000000080a007986 */ /* 0x0041f4000c101114 */
[----:B------:R-:W-:Y:S05]  /*06c0*/  @!P3 BRA `(.L_x_385) ;  /* 0xfffffcf00000b947 */ /* 0x000fea000383ffff */
[----:B------:R-:W-:Y:S05]  /*06d0*/  EXIT ;  /* 0x000000000000794d */ /* 0x000fea0003800000 */
.L_x_384:
        /* <DEDUP_REMOVED lines=14> */
[----:B0-----:R-:W0:Y:S01]  /*07c0*/  MUFU.RCP R3, R3 ;  /* 0x0000000300037308 */ /* 0x001e220000001000 */
[----:B------:R-:W-:Y:S02]  /*07d0*/  ISETP.NE.U32.AND P4, PT, RZ, UR13, PT ;  /* 0x0000000dff007c0c */ /* 0x000fe4000bf85070 */
[----:B------:R-:W-:Y:S02]  /*07e0*/  ISETP.NE.U32.AND P5, PT, RZ, UR16, PT ;  /* 0x00000010ff007c0c */ /* 0x000fe4000bfa5070 */
[----:B------:R-:W-:-:S03]  /*07f0*/  LOP3.LUT R14, RZ, UR12, RZ, 0x33, !PT ;  /* 0x0000000cff0e7c12 */ /* 0x000fc6000f8e33ff */
[----:B------:R-:W-:Y:S08]  /*0800*/  I2F.U32.RP R9, UR9 ;  /* 0x0000000900097d06 */ /* 0x000ff00008209000 */
[----:B-1----:R-:W1:Y:S01]  /*0810*/  MUFU.RCP R8, R8 ;  /* 0x0000000800087308 */ /* 0x002e620000001000 */
[----:B0-----:R-:W-:-:S07]  /*0820*/  IADD3 R5, R3, 0xffffffe, RZ ;  /* 0x0ffffffe03057810 */ /* 0x001fce0007ffe0ff */
[----:B------:R-:W0:Y:S08]  /*0830*/  I2F.U32.RP R4, UR13 ;  /* 0x0000000d00047d06 */ /* 0x000e300008209000 */
[----:B------:R-:W-:Y:S01]  /*0840*/  I2F.U32.RP R6, UR16 ;  /* 0x0000001000067d06 */ /* 0x000fe20008209000 */
[----:B-1----:R-:W-:-:S07]  /*0850*/  IADD3 R7, R8, 0xffffffe, RZ ;  /* 0x0ffffffe08077810 */ /* 0x002fce0007ffe0ff */
[----:B------:R-:W-:Y:S08]  /*0860*/  I2F.U32.RP R2, UR12 ;  /* 0x0000000c00027d06 */ /* 0x000ff00008209000 */
[----:B------:R-:W1:Y:S08]  /*0870*/  MUFU.RCP R9, R9 ;  /* 0x0000000900097308 */ /* 0x000e700000001000 */
[----:B0-----:R-:W0:Y:S08]  /*0880*/  MUFU.RCP R4, R4 ;  /* 0x0000000400047308 */ /* 0x001e300000001000 */
[----:B------:R-:W2:Y:S01]  /*0890*/  F2I.FTZ.U32.TRUNC.NTZ R5, R5 ;  /* 0x0000000500057305 */ /* 0x000ea2000021f000 */
[----:B-1----:R-:W-:-:S07]  /*08a0*/  IADD3 R3, R9, 0xffffffe, RZ ;  /* 0x0ffffffe09037810 */ /* 0x002fce0007ffe0ff */
[----:B------:R-:W1:Y:S01]  /*08b0*/  MUFU.RCP R6, R6 ;  /* 0x0000000600067308 */ /* 0x000e620000001000 */
[----:B0-----:R-:W-:Y:S01]  /*08c0*/  IADD3 R12, R4, 0xffffffe, RZ ;  /* 0x0ffffffe040c7810 */ /* 0x001fe20007ffe0ff */
[----:B------:R-:W-:-:S06]  /*08d0*/  IMAD.MOV.U32 R4, RZ, RZ, RZ ;  /* 0x000000ffff047224 */ /* 0x000fcc00078e00ff */
[----:B------:R-:W0:Y:S01]  /*08e0*/  MUFU.RCP R2, R2 ;  /* 0x0000000200027308 */ /* 0x000e220000001000 */
[----:B--2---:R-:W-:-:S04]  /*08f0*/  IMAD R15, R15, R5, RZ ;  /* 0x000000050f0f7224 */ /* 0x004fc800078e02ff */
[----:B------:R-:W-:-:S03]  /*0900*/  IMAD.HI.U32 R5, R5, R15, R4 ;  /* 0x0000000f05057227 */ /* 0x000fc600078e0004 */
[----:B------:R-:W2:Y:S01]  /*0910*/  F2I.FTZ.U32.TRUNC.NTZ R7, R7 ;  /* 0x0000000700077305 */ /* 0x000ea2000021f000 */
[----:B-1----:R-:W-:Y:S01]  /*0920*/  IADD3 R10, R6, 0xffffffe, RZ ;  /* 0x0ffffffe060a7810 */ /* 0x002fe20007ffe0ff */
[----:B------:R-:W-:-:S06]  /*0930*/  IMAD R6, RZ, RZ, -UR8 ;  /* 0x80000008ff067e24 */ /* 0x000fcc000f8e02ff */
[----:B------:R-:W1:Y:S01]  /*0940*/  F2I.FTZ.U32.TRUNC.NTZ R3, R3 ;  /* 0x0000000300037305 */ /* 0x000e62000021f000 */
[----:B0-----:R-:W-:Y:S02]  /*0950*/  IADD3 R8, R2, 0xffffffe, RZ ;  /* 0x0ffffffe02087810 */ /* 0x001fe40007ffe0ff */
[----:B------:R-:W-:-:S05]  /*0960*/  IADD3 R2, RZ, -UR9, RZ ;  /* 0x80000009ff027c10 */ /* 0x000fca000fffe0ff */
[----:B------:R0:W3:Y:S01]  /*0970*/  F2I.FTZ.U32.TRUNC.NTZ R11, R10 ;  /* 0x0000000a000b7305 */ /* 0x0000e2000021f000 */
[----:B--2---:R-:W-:Y:S01]  /*0980*/  IMAD R15, R6, R7, RZ ;  /* 0x00000007060f7224 */ /* 0x004fe200078e02ff */
[----:B------:R-:W-:-:S06]  /*0990*/  HFMA2.MMA R6, -RZ, RZ, 0, 0 ;  /* 0x00000000ff067435 */ /* 0x000fcc00000001ff */
[----:B------:R2:W4:Y:S01]  /*09a0*/  F2I.FTZ.U32.TRUNC.NTZ R9, R8 ;  /* 0x0000000800097305 */ /* 0x000522000021f000 */
[----:B0-----:R-:W-:-:S03]  /*09b0*/  IMAD.MOV.U32 R10, RZ, RZ, RZ ;  /* 0x000000ffff0a7224 */ /* 0x001fc600078e00ff */
[----:B------:R-:W-:-:S04]  /*09c0*/  IMAD.HI.U32 R4, R7, R15, R6 ;  /* 0x0000000f07047227 */ /* 0x000fc800078e0006 */
[----:B------:R0:W5:Y:S01]  /*09d0*/  F2I.FTZ.U32.TRUNC.NTZ R13, R12 ;  /* 0x0000000c000d7305 */ /* 0x000162000021f000 */
[----:B-1----:R-:W-:Y:S02]  /*09e0*/  IMAD R15, R2, R3, RZ ;  /* 0x00000003020f7224 */ /* 0x002fe400078e02ff */
[----:B------:R-:W-:Y:S02]  /*09f0*/  IMAD.MOV.U32 R2, RZ, RZ, RZ ;  /* 0x000000ffff027224 */ /* 0x000fe400078e00ff */
[----:B--2---:R-:W-:Y:S02]  /*0a00*/  IMAD R8, RZ, RZ, -UR12 ;  /* 0x8000000cff087e24 */ /* 0x004fe4000f8e02ff */
[----:B---3--:R-:W-:Y:S02]  /*0a10*/  IMAD R7, R11, UR16, RZ ;  /* 0x000000100b077c24 */ /* 0x008fe4000f8e02ff */
[----:B0-----:R-:W-:Y:S02]  /*0a20*/  IMAD R12, RZ, RZ, -UR13 ;  /* 0x8000000dff0c7e24 */ /* 0x001fe4000f8e02ff */
[----:B------:R-:W-:-:S04]  /*0a30*/  IMAD.HI.U32 R6, R3, R15, R2 ;  /* 0x0000000f03067227 */ /* 0x000fc800078e0002 */
[----:B----4-:R-:W-:Y:S02]  /*0a40*/  IMAD R3, R8, R9, RZ ;  /* 0x0000000908037224 */ /* 0x010fe400078e02ff */
[----:B-----5:R-:W-:Y:S01]  /*0a50*/  IMAD R15, R12, R13, RZ ;  /* 0x0000000d0c0f7224 */ /* 0x020fe200078e02ff */
[----:B------:R-:W-:Y:S01]  /*0a60*/  MOV R12, RZ ;  /* 0x000000ff000c7202 */ /* 0x000fe20000000f00 */
[----:B------:R-:W-:Y:S02]  /*0a70*/  IMAD.MOV.U32 R8, RZ, RZ, RZ ;  /* 0x000000ffff087224 */ /* 0x000fe400078e00ff */
[----:B------:R-:W-:Y:S02]  /*0a80*/  IMAD.MOV R17, RZ, RZ, -R7 ;  /* 0x000000ffff117224 */ /* 0x000fe400078e0a07 */
        /* <DEDUP_REMOVED lines=8> */
.L_x_387:
        /* <DEDUP_REMOVED lines=32> */
[----:B------:R-:W-:-:S05]  /*0d10*/  SEL R16, R9, R16, !P5 ;  /* 0x0000001009107207 */ /* 0x000fca0006800000 */
[----:B------:R-:W-:-:S04]  /*0d20*/  IMAD.MOV R18, RZ, RZ, -R16 ;  /* 0x000000ffff127224 */ /* 0x000fc800078e0a10 */
[----:B------:R-:W-:-:S04]  /*0d30*/  IMAD R17, R18, UR16, R17 ;  /* 0x0000001012117c24 */ /* 0x000fc8000f8e0211 */
[----:B------:R-:W-:-:S04]  /*0d40*/  IMAD R17, R17, UR19, R2 ;  /* 0x0000001311117c24 */ /* 0x000fc8000f8e0202 */
[----:B------:R-:W-:-:S05]  /*0d50*/  IMAD R17, R16, UR18, R17 ;  /* 0x0000001210117c24 */ /* 0x000fca000f8e0211 */
[----:B------:R-:W-:-:S04]  /*0d60*/  IADD3 R2, P6, R17, UR4, RZ ;  /* 0x0000000411027c10 */ /* 0x000fc8000ffde0ff */
        /* <DEDUP_REMOVED lines=10> */
[----:B------:R-:W-:-:S04]  /*0e10*/  SEL R19, R11, R16, !P0 ;  /* 0x000000100b137207 */ /* 0x000fc80004000000 */
[----:B0-----:R-:W-:Y:S01]  /*0e20*/  IADD3 R3, -R19, RZ, RZ ;  /* 0x000000ff13037210 */ /* 0x001fe20007ffe1ff */
        /* <DEDUP_REMOVED lines=17> */
[----:B------:R-:W-:Y:S01]  /*0f40*/  ISETP.GE.U32.AND P6, PT, R2, UR9, PT ;  /* 0x0000000902007c0c */ /* 0x000fe2000bfc6070 */
[----:B------:R-:W-:-:S04]  /*0f50*/  IMAD.MOV R2, RZ, RZ, -R21 ;  /* 0x000000ffff027224 */ /* 0x000fc800078e0a15 */
[----:B------:R-:W-:Y:S02]  /*0f60*/  IMAD R2, R2, UR8, R19 ;  /* 0x0000000802027c24 */ /* 0x000fe4000f8e0213 */
[----:B------:R-:W-:Y:S02]  /*0f70*/  IMAD.MOV.U32 R19, RZ, RZ, c[0x0][0xc] ;  /* 0x00000300ff137624 */ /* 0x000fe400078e00ff */
[----:B------:R-:W-:Y:S02]  /*0f80*/  IMAD R2, R2, c[0x0][0xec0], R3 ;  /* 0x0003b00002027a24 */ /* 0x000fe400078e0203 */
        /* <DEDUP_REMOVED lines=8> */
[----:B------:R-:W-:-:S05]  /*1010*/  IMAD R21, R2, c[0x0][0xecc], R21 ;  /* 0x0003b30002157a24 */ /* 0x000fca00078e0215 */
[----:B------:R-:W-:-:S04]  /*1020*/  IADD3 R2, P6, R21, c[0x0][0x160], RZ ;  /* 0x0000580015027a10 */ /* 0x000fc80007fde0ff */
[----:B------:R-:W-:Y:S02]  /*1030*/  IADD3.X R3, RZ, c[0x0][0x164], RZ, P6, !PT ;  /* 0x00005900ff037a10 */ /* 0x000fe400037fe4ff */
[----:B------:R-:W-:-:S03]  /*1040*/  ISETP.GE.U32.AND P6, PT, R0, UR15, PT ;  /* 0x0000000f00007c0c */ /* 0x000fc6000bfc6070 */
[----:B--2---:R0:W-:Y:S10]  /*1050*/  STG.E.U8 [R2.64], R17 ;  /* 0x0000001102007986 */ /* 0x0041f4000c101114 */
[----:B------:R-:W-:Y:S05]  /*1060*/  @!P6 BRA `(.L_x_387) ;  /* 0xfffffaa00000e947 */ /* 0x000fea000383ffff */
[----:B------:R-:W-:Y:S05]  /*1070*/  BSYNC B0 ;  /* 0x0000000000007941 */ /* 0x000fea0003800000 */
.L_x_386:
[----:B------:R-:W-:Y:S05]  /*1080*/  EXIT ;  /* 0x000000000000794d */ /* 0x000fea0003800000 */
.L_x_388:
        /* <DEDUP_REMOVED lines=15> */
.L_x_1036:


//--------------------- .text._ZN2at6native40_GLOBAL__N__2351210d_8_Shape_cu_49f7391c26CatArrayBatchedCopy_contigINS1_10OpaqueTypeILj1EEEjLi4ELi64ELi64EEEvPT_NS1_25CatArrInputTensorMetadataIS5_T0_XT2_EXT3_EEENS1_16TensorSizeStrideIS8_Lj4EEEiS8_ --------------------------
	.section	.text._ZN2at6native40_GLOBAL__N__2351210d_8_Shape_cu_49f7391c26CatArrayBatchedCopy_contigINS1_10OpaqueTypeILj1EEEjLi4ELi64ELi64EEEvPT_NS1_25CatArrInputTensorMetadataIS5_T0_XT2_EXT3_EEENS1_16TensorSizeStrideIS8_Lj4EEEiS8_,"ax",@progbits
	.sectioninfo	@"SHI_REGISTERS=24"
	.align	128
.text._ZN2at6native40_GLOBAL__N__2351210d_8_Shape_cu_49f7391c26CatArrayBatchedCopy_contigINS1_10OpaqueTypeILj1EEEjLi4ELi64ELi64EEEvPT_NS1_25CatArrInputTensorMetadataIS5_T0_XT2_EXT3_EEENS1_16TensorSizeStrideIS8_Lj4EEEiS8_:
        .type           _ZN2at6native40_GLOBAL__N__2351210d_8_Shape_cu_49f7391c26CatArrayBatchedCopy_contigINS1_10OpaqueTypeILj1EEEjLi4ELi64ELi64EEEvPT_NS1_25CatArrInputTensorMetadataIS5_T0_XT2_EXT3_EEENS1_16TensorSizeStrideIS8_Lj4EEEiS8_,@function
        .size           _ZN2at6native40_GLOBAL__N__2351210d_8_Shape_cu_49f7391c26CatArrayBatchedCopy_contigINS1_10OpaqueTypeILj1EEEjLi4ELi64ELi64EEEvPT_NS1_25CatArrInputTensorMetadataIS5_T0_XT2_EXT3_EEENS1_16TensorSizeStrideIS8_Lj4EEEiS8_,(.L_x_1037 - _ZN2at6native40_GLOBAL__N__2351210d_8_Shape_cu_49f7391c26CatArrayBatchedCopy_contigINS1_10OpaqueTypeILj1EEEjLi4ELi64ELi64EEEvPT_NS1_25CatArrInputTensorMetadataIS5_T0_XT2_EXT3_EEENS1_16TensorSizeStrideIS8_Lj4EEEiS8_)
        .other          _ZN2at6native40_GLOBAL__N__2351210d_8_Shape_cu_49f7391c26CatArrayBatchedCopy_contigINS1_10OpaqueTypeILj1EEEjLi4ELi64ELi64EEEvPT_NS1_25CatArrInputTensorMetadataIS5_T0_XT2_EXT3_EEENS1_16TensorSizeStrideIS8_Lj4EEEiS8_,@"STO_CUDA_ENTRY STV_DEFAULT"
_ZN2at6native40_GLOBAL__N__2351210d_8_Shape_cu_49f7391c26CatArrayBatchedCopy_contigINS1_10OpaqueTypeILj1EEEjLi4ELi64ELi64EEEvPT_NS1_25CatArrInputTensorMetadataIS5_T0_XT2_EXT3_EEENS1_16TensorSizeStrideIS8_Lj4EEEiS8_:
        /* <DEDUP_REMOVED lines=12> */
[----:B------:R-:W-:-:S04]  /*00c0*/  ULDC.64 UR4, c[0x0][0x118] ;  /* 0x0000460000047ab9 */ /* 0x000fc80000000a00 */
[C---:B------:R-:W-:Y:S02]  /*00d0*/  ISETP.NE.AND P0, PT, R3.reuse, 0x3, PT ;  /* 0x000000030300780c */ /* 0x040fe40003f05270 */
[----:B0-----:R-:W0:Y:S02]  /*00e0*/  LDC R9, c[0x0][R9+0x360] ;  /* 0x0000d80009097b82 */ /* 0x001e240000000800 */
[C---:B-1----:R-:W-:Y:S02]  /*00f0*/  SEL R6, R8.reuse, c[0x0][0xeb4], !P0 ;  /* 0x0003ad0008067a07 */ /* 0x042fe40004000000 */
[----:B------:R-:W-:Y:S02]  /*0100*/  ISETP.NE.AND P0, PT, R3, 0x2, PT ;  /* 0x000000020300780c */ /* 0x000fe40003f05270 */
[----:B------:R-:W1:Y:S01]  /*0110*/  I2F.U32.RP R2, R6 ;  /* 0x0000000600027306 */ /* 0x000e620000209000 */
[----:B------:R-:W-:Y:S02]  /*0120*/  IADD3 R16, RZ, -R6, RZ ;  /* 0x80000006ff107210 */ /* 0x000fe40007ffe0ff */
[----:B------:R-:W-:-:S02]  /*0130*/  SEL R7, R8, c[0x0][0xeb0], !P0 ;  /* 0x0003ac0008077a07 */ /* 0x000fc40004000000 */
[----:B------:R-:W-:Y:S02]  /*0140*/  ISETP.NE.AND P0, PT, R3, 0x1, PT ;  /* 0x000000010300780c */ /* 0x000fe40003f05270 */
[----:B------:R-:W-:Y:S01]  /*0150*/  ISETP.NE.U32.AND P1, PT, R7, RZ, PT ;  /* 0x000000ff0700720c */ /* 0x000fe20003f25070 */
[----:B------:R-:W2:Y:S01]  /*0160*/  I2F.U32.RP R3, R7 ;  /* 0x0000000700037306 */ /* 0x000ea20000209000 */
[----:B------:R-:W-:Y:S01]  /*0170*/  SEL R8, R8, c[0x0][0xeac], !P0 ;  /* 0x0003ab0008087a07 */ /* 0x000fe20004000000 */
[----:B------:R-:W-:Y:S01]  /*0180*/  IMAD.MOV R19, RZ, RZ, -R7 ;  /* 0x000000ffff137224 */ /* 0x000fe200078e0a07 */
[----:B------:R-:W-:Y:S02]  /*0190*/  ISETP.NE.U32.AND P0, PT, R6, RZ, PT ;  /* 0x000000ff0600720c */ /* 0x000fe40003f05070 */
[----:B------:R-:W-:Y:S01]  /*01a0*/  ISETP.NE.U32.AND P2, PT, R8, RZ, PT ;  /* 0x000000ff0800720c */ /* 0x000fe20003f45070 */
[----:B------:R-:W-:Y:S02]  /*01b0*/  IMAD.MOV R21, RZ, RZ, -R8 ;  /* 0x000000ffff157224 */ /* 0x000fe400078e0a08 */
[----:B------:R-:W3:Y:S08]  /*01c0*/  I2F.U32.RP R14, R8 ;  /* 0x00000008000e7306 */ /* 0x000ef00000209000 */
[----:B-1----:R-:W1:Y:S08]  /*01d0*/  MUFU.RCP R2, R2 ;  /* 0x0000000200027308 */ /* 0x002e700000001000 */
[----:B--2---:R-:W2:Y:S08]  /*01e0*/  MUFU.RCP R3, R3 ;  /* 0x0000000300037308 */ /* 0x004eb00000001000 */
[----:B---3--:R-:W3:Y:S01]  /*01f0*/  MUFU.RCP R14, R14 ;  /* 0x0000000e000e7308 */ /* 0x008ee20000001000 */
[----:B-1----:R-:W-:Y:S01]  /*0200*/  IADD3 R10, R2, 0xffffffe, RZ ;  /* 0x0ffffffe020a7810 */ /* 0x002fe20007ffe0ff */
[----:B------:R-:W-:Y:S01]  /*0210*/  IMAD.SHL.U32 R2, R15, 0x8, RZ ;  /* 0x000000080f027824 */ /* 0x000fe200078e00ff */
[----:B------:R-:W-:-:S02]  /*0220*/  MOV R15, R16 ;  /* 0x00000010000f7202 */ /* 0x000fc40000000f00 */
[----:B--2---:R-:W-:-:S03]  /*0230*/  IADD3 R4, R3, 0xffffffe, RZ ;  /* 0x0ffffffe03047810 */ /* 0x004fc60007ffe0ff */
[----:B------:R1:W2:Y:S01]  /*0240*/  F2I.FTZ.U32.TRUNC.NTZ R11, R10 ;  /* 0x0000000a000b7305 */ /* 0x0002a2000021f000 */
[----:B------:R-:W4:Y:S01]  /*0250*/  LDC.64 R2, c[0x0][R2+0x168] ;  /* 0x00005a0002027b82 */ /* 0x000f220000000a00 */
[----:B---3--:R-:W-:-:S06]  /*0260*/  IADD3 R12, R14, 0xffffffe, RZ ;  /* 0x0ffffffe0e0c7810 */ /* 0x008fcc0007ffe0ff */
[----:B------:R3:W5:Y:S01]  /*0270*/  F2I.FTZ.U32.TRUNC.NTZ R5, R4 ;  /* 0x0000000400057305 */ /* 0x000762000021f000 */
[----:B-1----:R-:W-:Y:S01]  /*0280*/  IMAD.MOV.U32 R10, RZ, RZ, RZ ;  /* 0x000000ffff0a7224 */ /* 0x002fe200078e00ff */
[----:B------:R-:W-:-:S06]  /*0290*/  LOP3.LUT R14, RZ, R7, RZ, 0x33, !PT ;  /* 0x00000007ff0e7212 */ /* 0x000fcc00078e33ff */
[----:B------:R1:W0:Y:S01]  /*02a0*/  F2I.FTZ.U32.TRUNC.NTZ R13, R12 ;  /* 0x0000000c000d7305 */ /* 0x000222000021f000 */
[----:B---3--:R-:W-:Y:S01]  /*02b0*/  HFMA2.MMA R4, -RZ, RZ, 0, 0 ;  /* 0x00000000ff047435 */ /* 0x008fe200000001ff */
[----:B--2---:R-:W-:-:S04]  /*02c0*/  IMAD R15, R15, R11, RZ ;  /* 0x0000000b0f0f7224 */ /* 0x004fc800078e02ff */
[----:B------:R-:W-:Y:S01]  /*02d0*/  IMAD.HI.U32 R10, R11, R15, R10 ;  /* 0x0000000f0b0a7227 */ /* 0x000fe200078e000a */
[----:B------:R-:W-:-:S03]  /*02e0*/  LOP3.LUT R15, RZ, R6, RZ, 0x33, !PT ;  /* 0x00000006ff0f7212 */ /* 0x000fc600078e33ff */
[----:B-----5:R-:W-:Y:S02]  /*02f0*/  IMAD R19, R19, R5, RZ ;  /* 0x0000000513137224 */ /* 0x020fe400078e02ff */
[----:B-1----:R-:W-:Y:S02]  /*0300*/  IMAD.MOV.U32 R12, RZ, RZ, RZ ;  /* 0x000000ffff0c7224 */ /* 0x002fe400078e00ff */
[----:B------:R-:W-:-:S04]  /*0310*/  IMAD.HI.U32 R11, R5, R19, R4 ;  /* 0x00000013050b7227 */ /* 0x000fc800078e0004 */
[----:B0-----:R-:W-:-:S04]  /*0320*/  IMAD R5, R21, R13, RZ ;  /* 0x0000000d15057224 */ /* 0x001fc800078e02ff */
[----:B------:R-:W-:Y:S01]  /*0330*/  IMAD.HI.U32 R12, R13, R5, R12 ;  /* 0x000000050d0c7227 */ /* 0x000fe200078e000c */
[----:B----4-:R-:W-:-:S03]  /*0340*/  LOP3.LUT R13, RZ, R8, RZ, 0x33, !PT ;  /* 0x00000008ff0d7212 */ /* 0x010fc600078e33ff */
.L_x_389:
[----:B0-----:R-:W-:-:S05]  /*0350*/  IADD3 R4, P3, R2, R17, RZ ;  /* 0x0000001102047210 */ /* 0x001fca0007f7e0ff */
[----:B------:R-:W-:-:S05]  /*0360*/  IMAD.X R5, RZ, RZ, R3, P3 ;  /* 0x000000ffff057224 */ /* 0x000fca00018e0603 */
[----:B------:R0:W2:Y:S01]  /*0370*/  LDG.E.U8 R19, [R4.64] ;  /* 0x0000000404137981 */ /* 0x0000a2000c1e1100 */
        /* <DEDUP_REMOVED lines=15> */
[----:B------:R-:W-:Y:S02]  /*0470*/  ISETP.GE.U32.AND P4, PT, R4, R7, PT ;  /* 0x000000070400720c */ /* 0x000fe40003f86070 */
[----:B------:R-:W-:-:S05]  /*0480*/  IADD3 R4, -R16, RZ, RZ ;  /* 0x000000ff10047210 */ /* 0x000fca0007ffe1ff */
[----:B------:R-:W-:-:S04]  /*0490*/  IMAD R4, R6, R4, R17 ;  /* 0x0000000406047224 */ /* 0x000fc800078e0211 */
[----:B------:R-:W-:Y:S02]  /*04a0*/  IMAD R4, R4, c[0x0][0xec4], RZ ;  /* 0x0003b10004047a24 */ /* 0x000fe400078e02ff */
        /* <DEDUP_REMOVED lines=19> */
[----:B------:R-:W-:-:S04]  /*05e0*/  IMAD R5, R9, c[0x0][0xecc], R4 ;  /* 0x0003b30009057a24 */ /* 0x000fc800078e0204 */
[----:B------:R-:W-:-:S05]  /*05f0*/  IMAD R5, R18, c[0x0][0xeb8], R5 ;  /* 0x0003ae0012057a24 */ /* 0x000fca00078e0205 */
[----:B------:R-:W-:-:S04]  /*0600*/  IADD3 R4, P3, R5, c[0x0][0x160], RZ ;  /* 0x0000580005047a10 */ /* 0x000fc80007f7e0ff */
[----:B------:R-:W-:Y:S02]  /*0610*/  IADD3.X R5, RZ, c[0x0][0x164], RZ, P3, !PT ;  /* 0x00005900ff057a10 */ /* 0x000fe40001ffe4ff */
[----:B------:R-:W-:-:S03]  /*0620*/  ISETP.GE.U32.AND P3, PT, R17, R0, PT ;  /* 0x000000001100720c */ /* 0x000fc60003f66070 */
[----:B--2---:R0:W-:Y:S10]  /*0630*/  STG.E.U8 [R4.64], R19 ;  /* 0x0000001304007986 */ /* 0x0041f4000c101104 */
[----:B------:R-:W-:Y:S05]  /*0640*/  @!P3 BRA `(.L_x_389) ;  /* 0xfffffd000000b947 */ /* 0x000fea000383ffff */
[----:B------:R-:W-:Y:S05]  /*0650*/  EXIT ;  /* 0x000000000000794d */ /* 0x000fea0003800000 */
.L_x_390:
        /* <DEDUP_REMOVED lines=10> */
.L_x_1037:


//--------------------- .text._ZN2at6native40_GLOBAL__N__2351210d_8_Shape_cu_49f7391c35CatArrayBatchedCopy_alignedK_contigINS1_10OpaqueTypeILj1EEEjLi4ELi64ELi64ELi8EEEvPT_NS1_25CatArrInputTensorMetadataIS5_T0_XT2_EXT3_EEENS1_16TensorSizeStrideIS8_Lj4EEEiS8_ --------------------------
	.section	.text._ZN2at6native40_GLOBAL__N__2351210d_8_Shape_cu_49f7391c35CatArrayBatchedCopy_alignedK_contigINS1_10OpaqueTypeILj1EEEjLi4ELi64ELi64ELi8EEEvPT_NS1_25CatArrInputTensorMetadataIS5_T0_XT2_EXT3_EEENS1_16TensorSizeStrideIS8_Lj4EEEiS8_,"ax",@progbits
	.sectioninfo	@"SHI_REGISTERS=32"
	.align	128
.text._ZN2at6native40_GLOBAL__N__2351210d_8_Shape_cu_49f7391c35CatArrayBatchedCopy_alignedK_contigINS1_10OpaqueTypeILj1EEEjLi4ELi64ELi64ELi8EEEvPT_NS1_25CatArrInputTensorMetadataIS5_T0_XT2_EXT3_EEENS1_16TensorSizeStrideIS8_Lj4EEEiS8_:
        .type           _ZN2at6native40_GLOBAL__N__2351210d_8_Shape_cu_49f7391c35CatArrayBatchedCopy_alignedK_contigINS1_10OpaqueTypeILj1EEEjLi4ELi64ELi64ELi8EEEvPT_NS1_25CatArrInputTensorMetadataIS5_T0_XT2_EXT3_EEENS1_16TensorSizeStrideIS8_Lj4EEEiS8_,@function
        .size           _ZN2at6native40_GLOBAL__N__2351210d_8_Shape_cu_49f7391c35CatArrayBatchedCopy_alignedK_contigINS1_10OpaqueTypeILj1EEEjLi4ELi64ELi64ELi8EEEvPT_NS1_25CatArrInputTensorMetadataIS5_T0_XT2_EXT3_EEENS1_16TensorSizeStrideIS8_Lj4EEEiS8_,(.L_x_1038 - _ZN2at6native40_GLOBAL__N__2351210d_8_Shape_cu_49f7391c35CatArrayBatchedCopy_alignedK_contigINS1_10OpaqueTypeILj1EEEjLi4ELi64ELi64ELi8EEEvPT_NS1_25CatArrInputTensorMetadataIS5_T0_XT2_EXT3_EEENS1_16TensorSizeStrideIS8_Lj4EEEiS8_)
        .other          _ZN2at6native40_GLOBAL__N__2351210d_8_Shape_cu_49f7391c35CatArrayBatchedCopy_alignedK_contigINS1_10OpaqueTypeILj1EEEjLi4ELi64ELi64ELi8EEEvPT_NS1_25CatArrInputTensorMetadataIS5_T0_XT2_EXT3_EEENS1_16TensorSizeStrideIS8_Lj4EEEiS8_,@"STO_CUDA_ENTRY STV_DEFAULT"
_ZN2at6native40_GLOBAL__N__2351210d_8_Shape_cu_49f7391c35CatArrayBatchedCopy_alignedK_contigINS1_10OpaqueTypeILj1EEEjLi4ELi64ELi64ELi8EEEvPT_NS1_25CatArrInputTensorMetadataIS5_T0_XT2_EXT3_EEENS1_16TensorSizeStrideIS8_Lj4EEEiS8_:
        /* <DEDUP_REMOVED lines=29> */
.L_x_393:
[----:B0-----:R-:W0:Y:S01]  /*01d0*/  I2F.U32.RP R6, R18 ;  /* 0x0000001200067306 */ /* 0x001e220000209000 */
[----:B------:R-:W-:Y:S01]  /*01e0*/  IMAD.MOV R7, RZ, RZ, -R18 ;  /* 0x000000ffff077224 */ /* 0x000fe200078e0a12 */
[----:B------:R-:W-:Y:S01]  /*01f0*/  IADD3 R9, R21, 0x2, RZ ;  /* 0x0000000215097810 */ /* 0x000fe20007ffe0ff */
[----:B------:R-:W-:Y:S01]  /*0200*/  IMAD.MOV.U32 R4, RZ, RZ, RZ ;  /* 0x000000ffff047224 */ /* 0x000fe200078e00ff */
[----:B------:R-:W-:-:S02]  /*0210*/  ISETP.NE.U32.AND P1, PT, R18, RZ, PT ;  /* 0x000000ff1200720c */ /* 0x000fc40003f25070 */
[----:B------:R-:W-:Y:S02]  /*0220*/  LOP3.LUT R12, RZ, R18, RZ, 0x33, !PT ;  /* 0x00000012ff0c7212 */ /* 0x000fe400078e33ff */
[----:B------:R-:W1:Y:S08]  /*0230*/  I2F.U32.RP R8, R19 ;  /* 0x0000001300087306 */ /* 0x000e700000209000 */
[----:B0-----:R-:W0:Y:S08]  /*0240*/  MUFU.RCP R6, R6 ;  /* 0x0000000600067308 */ /* 0x001e300000001000 */
[----:B-1----:R-:W1:Y:S01]  /*0250*/  MUFU.RCP R8, R8 ;  /* 0x0000000800087308 */ /* 0x002e620000001000 */
[----:B0-----:R-:W-:-:S07]  /*0260*/  IADD3 R5, R6, 0xffffffe, RZ ;  /* 0x0ffffffe06057810 */ /* 0x001fce0007ffe0ff */
[----:B------:R-:W0:Y:S01]  /*0270*/  F2I.FTZ.U32.TRUNC.NTZ R5, R5 ;  /* 0x0000000500057305 */ /* 0x000e22000021f000 */
[----:B-1----:R-:W-:-:S07]  /*0280*/  IADD3 R10, R8, 0xffffffe, RZ ;  /* 0x0ffffffe080a7810 */ /* 0x002fce0007ffe0ff */
[----:B------:R1:W-:Y:S01]  /*0290*/  F2I.FTZ.U32.TRUNC.NTZ R11, R10 ;  /* 0x0000000a000b7305 */ /* 0x0003e2000021f000 */
[----:B0-----:R-:W-:Y:S02]  /*02a0*/  IMAD R7, R7, R5, RZ ;  /* 0x0000000507077224 */ /* 0x001fe400078e02ff */
[----:B-1----:R-:W-:Y:S02]  /*02b0*/  IMAD.MOV.U32 R10, RZ, RZ, RZ ;  /* 0x000000ffff0a7224 */ /* 0x002fe400078e00ff */
[----:B------:R-:W-:Y:S01]  /*02c0*/  IMAD.HI.U32 R4, R5, R7, R4 ;  /* 0x0000000705047227 */ /* 0x000fe200078e0004 */
[----:B------:R-:W-:-:S05]  /*02d0*/  IADD3 R7, R21, 0x1, RZ ;  /* 0x0000000115077810 */ /* 0x000fca0007ffe0ff */
[----:B------:R-:W-:-:S04]  /*02e0*/  IMAD.HI.U32 R23, R4, R7, RZ ;  /* 0x0000000704177227 */ /* 0x000fc800078e00ff */
[----:B------:R-:W-:Y:S02]  /*02f0*/  IMAD.MOV R6, RZ, RZ, -R23 ;  /* 0x000000ffff067224 */ /* 0x000fe400078e0a17 */
[----:B------:R-:W-:-:S04]  /*0300*/  IMAD.HI.U32 R13, R4, R9, RZ ;  /* 0x00000009040d7227 */ /* 0x000fc800078e00ff */
[C---:B------:R-:W-:Y:S02]  /*0310*/  IMAD R5, R18.reuse, R6, R7 ;  /* 0x0000000612057224 */ /* 0x040fe400078e0207 */
[----:B------:R-:W-:Y:S01]  /*0320*/  IMAD.MOV R25, RZ, RZ, -R13 ;  /* 0x000000ffff197224 */ /* 0x000fe200078e0a0d */
[----:B------:R-:W0:Y:S02]  /*0330*/  I2F.U32.RP R6, R14 ;  /* 0x0000000e00067306 */ /* 0x000e240000209000 */
[----:B------:R-:W-:Y:S01]  /*0340*/  ISETP.GE.U32.AND P0, PT, R5, R18, PT ;  /* 0x000000120500720c */ /* 0x000fe20003f06070 */
[----:B------:R-:W-:-:S12]  /*0350*/  IMAD R25, R18, R25, R9 ;  /* 0x0000001912197224 */ /* 0x000fd800078e0209 */
[----:B------:R-:W-:Y:S01]  /*0360*/  @P0 IADD3 R5, -R18, R5, RZ ;  /* 0x0000000512050210 */ /* 0x000fe20007ffe1ff */
[----:B0-----:R-:W0:Y:S01]  /*0370*/  MUFU.RCP R6, R6 ;  /* 0x0000000600067308 */ /* 0x001e220000001000 */
[----:B------:R-:W-:Y:S02]  /*0380*/  @P0 IADD3 R23, R23, 0x1, RZ ;  /* 0x0000000117170810 */ /* 0x000fe40007ffe0ff */
[-C--:B------:R-:W-:Y:S01]  /*0390*/  ISETP.GE.U32.AND P2, PT, R5, R18.reuse, PT ;  /* 0x000000120500720c */ /* 0x080fe20003f46070 */
[----:B------:R-:W-:Y:S01]  /*03a0*/  IMAD.MOV R5, RZ, RZ, -R19 ;  /* 0x000000ffff057224 */ /* 0x000fe200078e0a13 */
[----:B------:R-:W-:-:S03]  /*03b0*/  ISETP.GE.U32.AND P0, PT, R25, R18, PT ;  /* 0x000000121900720c */ /* 0x000fc60003f06070 */
[----:B------:R-:W-:-:S04]  /*03c0*/  IMAD R5, R5, R11, RZ ;  /* 0x0000000b05057224 */ /* 0x000fc800078e02ff */
[----:B------:R-:W-:-:S04]  /*03d0*/  IMAD.HI.U32 R5, R11, R5, R10 ;  /* 0x000000050b057227 */ /* 0x000fc800078e000a */
[----:B------:R-:W-:Y:S02]  /*03e0*/  @P2 IADD3 R23, R23, 0x1, RZ ;  /* 0x0000000117172810 */ /* 0x000fe40007ffe0ff */
[----:B------:R-:W-:Y:S02]  /*03f0*/  @P0 IADD3 R25, -R18, R25, RZ ;  /* 0x0000001912190210 */ /* 0x000fe40007ffe1ff */
[----:B------:R-:W-:Y:S02]  /*0400*/  SEL R20, R12, R23, !P1 ;  /* 0x000000170c147207 */ /* 0x000fe40004800000 */
[----:B------:R-:W-:Y:S02]  /*0410*/  ISETP.GE.U32.AND P3, PT, R25, R18, PT ;  /* 0x000000121900720c */ /* 0x000fe40003f66070 */
[----:B------:R-:W-:Y:S01]  /*0420*/  @P0 IADD3 R13, R13, 0x1, RZ ;  /* 0x000000010d0d0810 */ /* 0x000fe20007ffe0ff */
[----:B------:R-:W-:Y:S01]  /*0430*/  IMAD.HI.U32 R23, R5, R20, RZ ;  /* 0x0000001405177227 */ /* 0x000fe200078e00ff */
[----:B0-----:R-:W-:-:S02]  /*0440*/  IADD3 R10, R6, 0xffffffe, RZ ;  /* 0x0ffffffe060a7810 */ /* 0x001fc40007ffe0ff */
[C---:B------:R-:W-:Y:S01]  /*0450*/  ISETP.NE.U32.AND P0, PT, R19.reuse, RZ, PT ;  /* 0x000000ff1300720c */ /* 0x040fe20003f05070 */
[----:B------:R-:W-:Y:S01]  /*0460*/  IMAD.MOV R22, RZ, RZ, -R23 ;  /* 0x000000ffff167224 */ /* 0x000fe200078e0a17 */
[----:B------:R0:W1:Y:S01]  /*0470*/  F2I.FTZ.U32.TRUNC.NTZ R11, R10 ;  /* 0x0000000a000b7305 */ /* 0x000062000021f000 */
[----:B------:R-:W-:Y:S01]  /*0480*/  LOP3.LUT R6, RZ, R19, RZ, 0x33, !PT ;  /* 0x00000013ff067212 */ /* 0x000fe200078e33ff */
[--C-:B------:R-:W-:Y:S02]  /*0490*/  IMAD.MOV R24, RZ, RZ, -R20.reuse ;  /* 0x000000ffff187224 */ /* 0x100fe400078e0a14 */
[----:B------:R-:W-:Y:S01]  /*04a0*/  IMAD R22, R19, R22, R20 ;  /* 0x0000001613167224 */ /* 0x000fe200078e0214 */
[----:B------:R-:W-:Y:S01]  /*04b0*/  @P3 IADD3 R13, R13, 0x1, RZ ;  /* 0x000000010d0d3810 */ /* 0x000fe20007ffe0ff */
[----:B------:R-:W-:-:S03]  /*04c0*/  IMAD R7, R18, R24, R7 ;  /* 0x0000001812077224 */ /* 0x000fc600078e0207 */
[----:B------:R-:W-:Y:S01]  /*04d0*/  ISETP.GE.U32.AND P2, PT, R22, R19, PT ;  /* 0x000000131600720c */ /* 0x000fe20003f46070 */
[----:B0-----:R-:W-:Y:S01]  /*04e0*/  IMAD.MOV.U32 R10, RZ, RZ, RZ ;  /* 0x000000ffff0a7224 */ /* 0x001fe200078e00ff */
[----:B------:R-:W-:Y:S01]  /*04f0*/  SEL R8, R12, R13, !P1 ;  /* 0x0000000d0c087207 */ /* 0x000fe20004800000 */
[----:B------:R-:W-:Y:S02]  /*0500*/  IMAD.MOV R13, RZ, RZ, -R14 ;  /* 0x000000ffff0d7224 */ /* 0x000fe400078e0a0e */
[----:B------:R-:W-:Y:S02]  /*0510*/  IMAD R7, R7, c[0x0][0xec4], RZ ;  /* 0x0003b10007077a24 */ /* 0x000fe400078e02ff */
[----:B------:R-:W-:-:S04]  /*0520*/  IMAD.HI.U32 R25, R5, R8, RZ ;  /* 0x0000000805197227 */ /* 0x000fc800078e00ff */
[----:B-1----:R-:W-:Y:S02]  /*0530*/  IMAD R13, R13, R11, RZ ;  /* 0x0000000b0d0d7224 */ /* 0x002fe400078e02ff */
[----:B------:R-:W-:Y:S01]  /*0540*/  @P2 IMAD.IADD R22, R22, 0x1, -R19 ;  /* 0x0000000116162824 */ /* 0x000fe200078e0a13 */
[----:B------:R-:W-:Y:S01]  /*0550*/  @P2 IADD3 R23, R23, 0x1, RZ ;  /* 0x0000000117172810 */ /* 0x000fe20007ffe0ff */
[----:B------:R-:W-:Y:S01]  /*0560*/  IMAD.HI.U32 R10, R11, R13, R10 ;  /* 0x0000000d0b0a7227 */ /* 0x000fe200078e000a */
[----:B------:R-:W-:Y:S02]  /*0570*/  IADD3 R13, R21, 0x3, RZ ;  /* 0x00000003150d7810 */ /* 0x000fe40007ffe0ff */
[----:B------:R-:W-:Y:S01]  /*0580*/  ISETP.GE.U32.AND P3, PT, R22, R19, PT ;  /* 0x000000131600720c */ /* 0x000fe20003f66070 */
[----:B------:R-:W-:Y:S02]  /*0590*/  IMAD.MOV R22, RZ, RZ, -R25 ;  /* 0x000000ffff167224 */ /* 0x000fe400078e0a19 */
[----:B------:R-:W-:-:S04]  /*05a0*/  IMAD.HI.U32 R27, R4, R13, RZ ;  /* 0x0000000d041b7227 */ /* 0x000fc800078e00ff */
[--C-:B------:R-:W-:Y:S02]  /*05b0*/  IMAD R22, R19, R22, R8.reuse ;  /* 0x0000001613167224 */ /* 0x100fe400078e0208 */
[----:B------:R-:W-:-:S03]  /*05c0*/  IMAD.MOV R24, RZ, RZ, -R8 ;  /* 0x000000ffff187224 */ /* 0x000fc600078e0a08 */
[----:B------:R-:W-:Y:S01]  /*05d0*/  ISETP.GE.U32.AND P2, PT, R22, R19, PT ;  /* 0x000000131600720c */ /* 0x000fe20003f46070 */
[----:B------:R-:W-:Y:S01]  /*05e0*/  IMAD R9, R18, R24, R9 ;  /* 0x0000001812097224 */ /* 0x000fe200078e0209 */
[----:B------:R-:W-:-:S03]  /*05f0*/  @P3 IADD3 R23, R23, 0x1, RZ ;  /* 0x0000000117173810 */ /* 0x000fc60007ffe0ff */
[----:B------:R-:W-:Y:S01]  /*0600*/  IMAD R9, R9, c[0x0][0xec4], RZ ;  /* 0x0003b10009097a24 */ /* 0x000fe200078e02ff */
[----:B------:R-:W-:-:S05]  /*0610*/  SEL R23, R6, R23, !P0 ;  /* 0x0000001706177207 */ /* 0x000fca0004000000 */
[----:B------:R-:W-:Y:S02]  /*0620*/  IMAD.HI.U32 R11, R10, R23, RZ ;  /* 0x000000170a0b7227 */ /* 0x000fe400078e00ff */
[----:B------:R-:W-:Y:S02]  /*0630*/  @P2 IADD3 R25, R25, 0x1, RZ ;  /* 0x0000000119192810 */ /* 0x000fe40007ffe0ff */
[----:B------:R-:W-:Y:S01]  /*0640*/  @P2 IMAD.IADD R22, R22, 0x1, -R19 ;  /* 0x0000000116162824 */ /* 0x000fe200078e0a13 */
[----:B------:R-:W-:-:S04]  /*0650*/  IADD3 R29, -R11, RZ, RZ ;  /* 0x000000ff0b1d7210 */ /* 0x000fc80007ffe1ff */
[----:B------:R-:W-:Y:S01]  /*0660*/  ISETP.GE.U32.AND P5, PT, R22, R19, PT ;  /* 0x000000131600720c */ /* 0x000fe20003fa6070 */
[--C-:B------:R-:W-:Y:S02]  /*0670*/  IMAD.MOV R22, RZ, RZ, -R23.reuse ;  /* 0x000000ffff167224 */ /* 0x100fe400078e0a17 */
[----:B------:R-:W-:Y:S02]  /*0680*/  IMAD R29, R14, R29, R23 ;  /* 0x0000001d0e1d7224 */ /* 0x000fe400078e0217 */
[----:B------:R-:W-:Y:S02]  /*0690*/  IMAD R20, R19, R22, R20 ;  /* 0x0000001613147224 */ /* 0x000fe400078e0214 */
[----:B------:R-:W-:Y:S01]  /*06a0*/  IMAD.MOV R22, RZ, RZ, -R27 ;  /* 0x000000ffff167224 */ /* 0x000fe200078e0a1b */
[----:B------:R-:W-:Y:S01]  /*06b0*/  ISETP.GE.U32.AND P3, PT, R29, R14, PT ;  /* 0x0000000e1d00720c */ /* 0x000fe20003f66070 */
[----:B------:R-:W-:Y:S02]  /*06c0*/  IMAD R20, R20, c[0x0][0xec0], R7 ;  /* 0x0003b00014147a24 */ /* 0x000fe400078e0207 */
[----:B------:R-:W-:-:S02]  /*06d0*/  IMAD R22, R18, R22, R13 ;  /* 0x0000001612167224 */ /* 0x000fc400078e020d */
[----:B------:R-:W-:-:S03]  /*06e0*/  @P5 IADD3 R25, R25, 0x1, RZ ;  /* 0x0000000119195810 */ /* 0x000fc60007ffe0ff */
[----:B------:R-:W-:Y:S02]  /*06f0*/  ISETP.GE.U32.AND P6, PT, R22, R18, PT ;  /* 0x000000121600720c */ /* 0x000fe40003fc6070 */
[----:B------:R-:W-:-:S03]  /*0700*/  SEL R7, R6, R25, !P0 ;  /* 0x0000001906077207 */ /* 0x000fc60004000000 */
[----:B------:R-:W-:Y:S02]  /*0710*/  @P3 IADD3 R29, -R14, R29, RZ ;  /* 0x0000001d0e1d3210 */ /* 0x000fe40007ffe1ff */
[----:B------:R-:W-:Y:S01]  /*0720*/  IMAD.HI.U32 R25, R10, R7, RZ ;  /* 0x000000070a197227 */ /* 0x000fe200078e00ff */
[----:B------:R-:W-:Y:S02]  /*0730*/  @P3 IADD3 R11, R11, 0x1, RZ ;  /* 0x000000010b0b3810 */ /* 0x000fe40007ffe0ff */
[----:B------:R-:W-:Y:S01]  /*0740*/  ISETP.GE.U32.AND P4, PT, R29, R14, PT ;  /* 0x0000000e1d00720c */ /* 0x000fe20003f86070 */
[----:B------:R-:W-:Y:S01]  /*0750*/  IMAD.MOV R29, RZ, RZ, -R25 ;  /* 0x000000ffff1d7224 */ /* 0x000fe200078e0a19 */
[----:B------:R-:W-:Y:S01]  /*0760*/  ISETP.NE.U32.AND P3, PT, R14, RZ, PT ;  /* 0x000000ff0e00720c */ /* 0x000fe20003f65070 */
[----:B------:R-:W-:Y:S01]  /*0770*/  @P6 IMAD.IADD R22, R22, 0x1, -R18 ;  /* 0x0000000116166824 */ /* 0x000fe200078e0a12 */
[----:B------:R-:W-:Y:S01]  /*0780*/  @P6 IADD3 R27, R27, 0x1, RZ ;  /* 0x000000011b1b6810 */ /* 0x000fe20007ffe0ff */
[----:B------:R-:W-:-:S02]  /*0790*/  IMAD R29, R14, R29, R7 ;  /* 0x0000001d0e1d7224 */ /* 0x000fc400078e0207 */
[----:B------:R-:W-:Y:S01]  /*07a0*/  IMAD.MOV R24, RZ, RZ, -R7 ;  /* 0x000000ffff187224 */ /* 0x000fe200078e0a07 */
[----:B------:R-:W-:Y:S02]  /*07b0*/  ISETP.GE.U32.AND P5, PT, R22, R18, PT ;  /* 0x000000121600720c */ /* 0x000fe40003fa6070 */
[----:B------:R-:W-:Y:S01]  /*07c0*/  ISETP.GE.U32.AND P2, PT, R29, R14, PT ;  /* 0x0000000e1d00720c */ /* 0x000fe20003f46070 */
[----:B------:R-:W-:Y:S02]  /*07d0*/  IMAD R8, R19, R24, R8 ;  /* 0x0000001813087224 */ /* 0x000fe400078e0208 */
[----:B------:R-:W-:Y:S02]  /*07e0*/  @P4 IADD3 R11, R11, 0x1, RZ ;  /* 0x000000010b0b4810 */ /* 0x000fe40007ffe0ff */
[----:B------:R-:W-:Y:S01]  /*07f0*/  IMAD R9, R8, c[0x0][0xec0], R9 ;  /* 0x0003b00008097a24 */ /* 0x000fe200078e0209 */
[----:B------:R-:W-:-:S04]  /*0800*/  LOP3.LUT R8, RZ, R14, RZ, 0x33, !PT ;  /* 0x0000000eff087212 */ /* 0x000fc800078e33ff */
[----:B------:R-:W-:Y:S02]  /*0810*/  SEL R11, R8, R11, !P3 ;  /* 0x0000000b080b7207 */ /* 0x000fe40005800000 */
[----:B------:R-:W-:Y:S02]  /*0820*/  @P5 IADD3 R27, R27, 0x1, RZ ;  /* 0x000000011b1b5810 */ /* 0x000fe40007ffe0ff */
[----:B------:R-:W-:Y:S02]  /*0830*/  @P2 IADD3 R29, -R14, R29, RZ ;  /* 0x0000001d0e1d2210 */ /* 0x000fe40007ffe1ff */
[----:B------:R-:W-:Y:S01]  /*0840*/  SEL R22, R12, R27, !P1 ;  /* 0x0000001b0c167207 */ /* 0x000fe20004800000 */
[----:B------:R-:W-:Y:S01]  /*0850*/  IMAD.MOV R27, RZ, RZ, -R11 ;  /* 0x000000ffff1b7224 */ /* 0x000fe200078e0a0b */
[----:B------:R-:W-:Y:S02]  /*0860*/  ISETP.GE.U32.AND P4, PT, R29, R14, PT ;  /* 0x0000000e1d00720c */ /* 0x000fe40003f86070 */
[----:B------:R-:W-:Y:S01]  /*0870*/  @P2 IADD3 R25, R25, 0x1, RZ ;  /* 0x0000000119192810 */ /* 0x000fe20007ffe0ff */
[----:B------:R-:W-:-:S04]  /*0880*/  IMAD.HI.U32 R29, R5, R22, RZ ;  /* 0x00000016051d7227 */ /* 0x000fc800078e00ff */
[----:B------:R-:W-:Y:S02]  /*0890*/  IMAD.MOV R24, RZ, RZ, -R29 ;  /* 0x000000ffff187224 */ /* 0x000fe400078e0a1d */
[----:B------:R-:W-:Y:S02]  /*08a0*/  IMAD R27, R14, R27, R23 ;  /* 0x0000001b0e1b7224 */ /* 0x000fe400078e0217 */
[----:B------:R-:W-:Y:S02]  /*08b0*/  IMAD R24, R19, R24, R22 ;  /* 0x0000001813187224 */ /* 0x000fe400078e0216 */
[----:B------:R-:W-:Y:S01]  /*08c0*/  @P4 IADD3 R25, R25, 0x1, RZ ;  /* 0x0000000119194810 */ /* 0x000fe20007ffe0ff */
[----:B------:R-:W-:Y:S02]  /*08d0*/  IMAD R20, R27, c[0x0][0xebc], R20 ;  /* 0x0003af001b147a24 */ /* 0x000fe400078e0214 */
[----:B------:R-:W-:Y:S02]  /*08e0*/  ISETP.GE.U32.AND P5, PT, R24, R19, PT ;  /* 0x000000131800720c */ /* 0x000fe40003fa6070 */
[----:B------:R-:W-:-:S11]  /*08f0*/  IMAD R11, R11, c[0x0][0xeb8], R20 ;  /* 0x0003ae000b0b7a24 */ /* 0x000fd600078e0214 */
        /* <DEDUP_REMOVED lines=8> */
[----:B------:R-:W-:Y:S02]  /*0980*/  IMAD.MOV R29, RZ, RZ, -R23 ;  /* 0x000000ffff1d7224 */ /* 0x000fe400078e0a17 */
[----:B------:R-:W-:-:S04]  /*0990*/  IMAD.HI.U32 R13, R10, R23, RZ ;  /* 0x000000170a0d7227 */ /* 0x000fc800078e00ff */
[----:B------:R-:W-:Y:S01]  /*09a0*/  IMAD R29, R19, R29, R22 ;  /* 0x0000001d131d7224 */ /* 0x000fe200078e0216 */
[----:B------:R-:W-:Y:S02]  /*09b0*/  SEL R22, R8, R25, !P3 ;  /* 0x0000001908167207 */ /* 0x000fe40005800000 */
[----:B------:R-:W-:Y:S01]  /*09c0*/  IADD3 R25, R21, 0x4, RZ ;  /* 0x0000000415197810 */ /* 0x000fe20007ffe0ff */
[----:B------:R-:W-:Y:S01]  /*09d0*/  IMAD R26, R29, c[0x0][0xec0], R26 ;  /* 0x0003b0001d1a7a24 */ /* 0x000fe200078e021a */
[----:B------:R-:W-:Y:S01]  /*09e0*/  IADD3 R24, -R22, RZ, RZ ;  /* 0x000000ff16187210 */ /* 0x000fe20007ffe1ff */
[----:B------:R-:W-:-:S04]  /*09f0*/  IMAD.MOV R29, RZ, RZ, -R13 ;  /* 0x000000ffff1d7224 */ /* 0x000fc800078e0a0d */
[C---:B------:R-:W-:Y:S02]  /*0a00*/  IMAD R24, R14.reuse, R24, R7 ;  /* 0x000000180e187224 */ /* 0x040fe400078e0207 */
[----:B------:R-:W-:Y:S02]  /*0a10*/  IMAD R29, R14, R29, R23 ;  /* 0x0000001d0e1d7224 */ /* 0x000fe400078e0217 */
[----:B------:R-:W-:Y:S02]  /*0a20*/  IMAD R7, R24, c[0x0][0xebc], R9 ;  /* 0x0003af0018077a24 */ /* 0x000fe400078e0209 */
[----:B------:R-:W-:Y:S01]  /*0a30*/  IMAD.HI.U32 R9, R4, R25, RZ ;  /* 0x0000001904097227 */ /* 0x000fe200078e00ff */
[----:B------:R-:W-:-:S03]  /*0a40*/  ISETP.GE.U32.AND P5, PT, R29, R14, PT ;  /* 0x0000000e1d00720c */ /* 0x000fc60003fa6070 */
[----:B------:R-:W-:Y:S02]  /*0a50*/  IMAD.MOV R27, RZ, RZ, -R9 ;  /* 0x000000ffff1b7224 */ /* 0x000fe400078e0a09 */
[----:B------:R-:W-:Y:S02]  /*0a60*/  IMAD R7, R22, c[0x0][0xeb8], R7 ;  /* 0x0003ae0016077a24 */ /* 0x000fe400078e0207 */
[----:B------:R-:W-:-:S05]  /*0a70*/  IMAD R27, R18, R27, R25 ;  /* 0x0000001b121b7224 */ /* 0x000fca00078e0219 */
[----:B------:R-:W-:Y:S01]  /*0a80*/  ISETP.GE.U32.AND P2, PT, R27, R18, PT ;  /* 0x000000121b00720c */ /* 0x000fe20003f46070 */
[----:B------:R-:W-:Y:S01]  /*0a90*/  @P5 IMAD.IADD R29, R29, 0x1, -R14 ;  /* 0x000000011d1d5824 */ /* 0x000fe200078e0a0e */
[----:B------:R-:W-:-:S04]  /*0aa0*/  @P5 IADD3 R13, R13, 0x1, RZ ;  /* 0x000000010d0d5810 */ /* 0x000fc80007ffe0ff */
[----:B------:R-:W-:-:S07]  /*0ab0*/  ISETP.GE.U32.AND P6, PT, R29, R14, PT ;  /* 0x0000000e1d00720c */ /* 0x000fce0003fc6070 */
[----:B------:R-:W-:Y:S01]  /*0ac0*/  @P2 IMAD.IADD R27, R27, 0x1, -R18 ;  /* 0x000000011b1b2824 */ /* 0x000fe200078e0a12 */
[----:B------:R-:W-:-:S04]  /*0ad0*/  @P2 IADD3 R9, R9, 0x1, RZ ;  /* 0x0000000109092810 */ /* 0x000fc80007ffe0ff */
[----:B------:R-:W-:Y:S02]  /*0ae0*/  ISETP.GE.U32.AND P4, PT, R27, R18, PT ;  /* 0x000000121b00720c */ /* 0x000fe40003f86070 */
[----:B------:R-:W-:-:S04]  /*0af0*/  @P6 IADD3 R13, R13, 0x1, RZ ;  /* 0x000000010d0d6810 */ /* 0x000fc80007ffe0ff */
[----:B------:R-:W-:-:S05]  /*0b00*/  SEL R13, R8, R13, !P3 ;  /* 0x0000000d080d7207 */ /* 0x000fca0005800000 */
[----:B------:R-:W-:Y:S02]  /*0b10*/  IMAD.MOV R24, RZ, RZ, -R13 ;  /* 0x000000ffff187224 */ /* 0x000fe400078e0a0d */
[----:B------:R-:W-:Y:S02]  /*0b20*/  @P4 IADD3 R9, R9, 0x1, RZ ;  /* 0x0000000109094810 */ /* 0x000fe40007ffe0ff */
[----:B------:R-:W-:Y:S02]  /*0b30*/  IMAD R23, R14, R24, R23 ;  /* 0x000000180e177224 */ /* 0x000fe400078e0217 */
[----:B------:R-:W-:Y:S02]  /*0b40*/  SEL R24, R12, R9, !P1 ;  /* 0x000000090c187207 */ /* 0x000fe40004800000 */
[----:B------:R-:W-:-:S03]  /*0b50*/  IMAD R26, R23, c[0x0][0xebc], R26 ;  /* 0x0003af00171a7a24 */ /* 0x000fc600078e021a */
[----:B------:R-:W-:-:S04]  /*0b60*/  IMAD.HI.U32 R9, R5, R24, RZ ;  /* 0x0000001805097227 */ /* 0x000fc800078e00ff */
[----:B------:R-:W-:Y:S01]  /*0b70*/  IMAD.MOV R23, RZ, RZ, -R24 ;  /* 0x000000ffff177224 */ /* 0x000fe200078e0a18 */
[----:B------:R-:W-:-:S03]  /*0b80*/  IADD3 R28, -R9, RZ, RZ ;  /* 0x000000ff091c7210 */ /* 0x000fc60007ffe1ff */
        /* <DEDUP_REMOVED lines=8> */
[----:B------:R-:W-:Y:S02]  /*0c10*/  IMAD.MOV R23, RZ, RZ, -R9 ;  /* 0x000000ffff177224 */ /* 0x000fe400078e0a09 */
[----:B------:R-:W-:-:S04]  /*0c20*/  IMAD.HI.U32 R27, R10, R9, RZ ;  /* 0x000000090a1b7227 */ /* 0x000fc800078e00ff */
[----:B------:R-:W-:Y:S02]  /*0c30*/  IMAD R23, R19, R23, R24 ;  /* 0x0000001713177224 */ /* 0x000fe400078e0218 */
[----:B------:R-:W-:-:S04]  /*0c40*/  IMAD R24, R25, c[0x0][0xec4], RZ ;  /* 0x0003b10019187a24 */ /* 0x000fc800078e02ff */
        /* <DEDUP_REMOVED lines=35> */
[----:B------:R-:W-:Y:S01]  /*0e80*/  IADD3 R22, -R23, RZ, RZ ;  /* 0x000000ff17167210 */ /* 0x000fe20007ffe1ff */
[----:B------:R-:W-:-:S04]  /*0e90*/  IMAD.HI.U32 R25, R10, R23, RZ ;  /* 0x000000170a197227 */ /* 0x000fc800078e00ff */
[----:B------:R-:W-:Y:S02]  /*0ea0*/  IMAD.MOV R29, RZ, RZ, -R25 ;  /* 0x000000ffff1d7224 */ /* 0x000fe400078e0a19 */
[----:B------:R-:W-:Y:S02]  /*0eb0*/  IMAD R20, R19, R22, R20 ;  /* 0x0000001613147224 */ /* 0x000fe400078e0214 */
[----:B------:R-:W-:Y:S02]  /*0ec0*/  IMAD R29, R14, R29, R23 ;  /* 0x0000001d0e1d7224 */ /* 0x000fe400078e0217 */
[----:B------:R-:W-:-:S03]  /*0ed0*/  IMAD R9, R20, c[0x0][0xec0], R9 ;  /* 0x0003b00014097a24 */ /* 0x000fc600078e0209 */
[----:B------:R-:W-:-:S13]  /*0ee0*/  ISETP.GE.U32.AND P2, PT, R29, R14, PT ;  /* 0x0000000e1d00720c */ /* 0x000fda0003f46070 */
        /* <DEDUP_REMOVED lines=8> */
[----:B------:R-:W-:-:S04]  /*0f70*/  IMAD R22, R14, R22, R23 ;  /* 0x000000160e167224 */ /* 0x000fc800078e0217 */
[----:B------:R-:W-:Y:S02]  /*0f80*/  IMAD R23, R22, c[0x0][0xebc], R9 ;  /* 0x0003af0016177a24 */ /* 0x000fe400078e0209 */
[----:B------:R-:W-:Y:S01]  /*0f90*/  IMAD R9, R13, c[0x0][0xeb8], R26 ;  /* 0x0003ae000d097a24 */ /* 0x000fe200078e021a */
[----:B------:R-:W-:Y:S01]  /*0fa0*/  IADD3 R13, -R29, RZ, RZ ;  /* 0x000000ff1d0d7210 */ /* 0x000fe20007ffe1ff */
[----:B------:R-:W-:-:S04]  /*0fb0*/  IMAD R23, R20, c[0x0][0xeb8], R23 ;  /* 0x0003ae0014177a24 */ /* 0x000fc800078e0217 */
        /* <DEDUP_REMOVED lines=35> */
[----:B------:R-:W-:Y:S02]  /*11f0*/  IMAD.MOV R29, RZ, RZ, -R13 ;  /* 0x000000ffff1d7224 */ /* 0x000fe400078e0a0d */
[----:B--2---:R-:W-:Y:S02]  /*1200*/  IMAD R7, R16, c[0x0][0xecc], R7 ;  /* 0x0003b30010077a24 */ /* 0x004fe400078e0207 */
[----:B------:R-:W-:Y:S02]  /*1210*/  IMAD R29, R18, R29, R21 ;  /* 0x0000001d121d7224 */ /* 0x000fe400078e0215 */
[C---:B------:R-:W-:Y:S02]  /*1220*/  IMAD R9, R16.reuse, c[0x0][0xecc], R9 ;  /* 0x0003b30010097a24 */ /* 0x040fe400078e0209 */
[----:B------:R-:W-:Y:S01]  /*1230*/  IMAD R27, R16, c[0x0][0xecc], R27 ;  /* 0x0003b300101b7a24 */ /* 0x000fe200078e021b */
[----:B------:R-:W-:Y:S01]  /*1240*/  ISETP.GE.U32.AND P2, PT, R29, R18, PT ;  /* 0x000000121d00720c */ /* 0x000fe20003f46070 */
[----:B------:R-:W-:-:S12]  /*1250*/  IMAD R25, R25, c[0x0][0xeb8], R24 ;  /* 0x0003ae0019197a24 */ /* 0x000fd800078e0218 */
        /* <DEDUP_REMOVED lines=18> */
[----:B------:R-:W-:Y:S02]  /*1380*/  IMAD R29, R19, R29, R22 ;  /* 0x0000001d131d7224 */ /* 0x000fe400078e0216 */
[----:B------:R-:W-:-:S04]  /*1390*/  IMAD.HI.U32 R22, R10, R13, RZ ;  /* 0x0000000d0a167227 */ /* 0x000fc800078e00ff */
        /* <DEDUP_REMOVED lines=26> */
[----:B------:R-:W-:-:S05]  /*1540*/  @P1 IMAD.IADD R4, R4, 0x1, -R19 ;  /* 0x0000000104041824 */ /* 0x000fca00078e0a13 */
[----:B------:R-:W-:Y:S02]  /*1550*/  ISETP.GE.U32.AND P2, PT, R4, R19, PT ;  /* 0x000000130400720c */ /* 0x000fe40003f46070 */
[----:B---3--:R-:W-:-:S05]  /*1560*/  IADD3 R4, P4, R2, R21, RZ ;  /* 0x0000001502047210 */ /* 0x008fca0007f9e0ff */
[----:B------:R-:W-:-:S06]  /*1570*/  IMAD.X R5, RZ, RZ, R3, P4 ;  /* 0x000000ffff057224 */ /* 0x000fcc00020e0603 */
[----:B------:R-:W2:Y:S01]  /*1580*/  LDG.E.64 R4, [R4.64] ;  /* 0x0000000404047981 */ /* 0x000ea2000c1e1b00 */
[----:B------:R-:W-:Y:S01]  /*1590*/  @P1 IADD3 R22, R22, 0x1, RZ ;  /* 0x0000000116161810 */ /* 0x000fe20007ffe0ff */
[----:B------:R-:W-:Y:S01]  /*15a0*/  IMAD R29, R20, c[0x0][0xeb8], R29 ;  /* 0x0003ae00141d7a24 */ /* 0x000fe200078e021d */
[----:B------:R-:W-:Y:S01]  /*15b0*/  LEA R21, R17, R21, 0x3 ;  /* 0x0000001511157211 */ /* 0x000fe200078e18ff */
[----:B------:R-:W-:Y:S01]  /*15c0*/  IMAD R23, R16, c[0x0][0xecc], R23 ;  /* 0x0003b30010177a24 */ /* 0x000fe200078e0217 */
[----:B------:R-:W-:Y:S01]  /*15d0*/  @P2 IADD3 R22, R22, 0x1, RZ ;  /* 0x0000000116162810 */ /* 0x000fe20007ffe0ff */
[C---:B------:R-:W-:Y:S02]  /*15e0*/  IMAD R29, R16.reuse, c[0x0][0xecc], R29 ;  /* 0x0003b300101d7a24 */ /* 0x040fe400078e021d */
[----:B------:R-:W-:Y:S01]  /*15f0*/  IMAD R25, R16, c[0x0][0xecc], R25 ;  /* 0x0003b30010197a24 */ /* 0x000fe200078e0219 */
[----:B------:R-:W-:Y:S01]  /*1600*/  SEL R6, R6, R22, !P0 ;  /* 0x0000001606067207 */ /* 0x000fe20004000000 */
[----:B------:R-:W-:-:S04]  /*1610*/  IMAD.MOV R22, RZ, RZ, -R12 ;  /* 0x000000ffff167224 */ /* 0x000fc800078e0a0c */
[----:B------:R-:W-:Y:S01]  /*1620*/  IMAD R13, R18, R22, R13 ;  /* 0x00000016120d7224 */ /* 0x000fe200078e020d */
[----:B------:R-:W-:Y:S01]  /*1630*/  IADD3 R22, -R6, RZ, RZ ;  /* 0x000000ff06167210 */ /* 0x000fe20007ffe1ff */
[----:B------:R-:W-:-:S04]  /*1640*/  IMAD.HI.U32 R10, R10, R6, RZ ;  /* 0x000000060a0a7227 */ /* 0x000fc800078e00ff */
[----:B------:R-:W-:Y:S02]  /*1650*/  IMAD R12, R19, R22, R12 ;  /* 0x00000016130c7224 */ /* 0x000fe400078e020c */
[----:B------:R-:W-:Y:S02]  /*1660*/  IMAD.MOV R22, RZ, RZ, -R10 ;  /* 0x000000ffff167224 */ /* 0x000fe400078e0a0a */
[----:B------:R-:W-:Y:S02]  /*1670*/  IMAD R13, R13, c[0x0][0xec4], RZ ;  /* 0x0003b1000d0d7a24 */ /* 0x000fe400078e02ff */
[----:B------:R-:W-:Y:S02]  /*1680*/  IMAD R22, R14, R22, R6 ;  /* 0x000000160e167224 */ /* 0x000fe400078e0206 */
[----:B------:R-:W-:-:S03]  /*1690*/  IMAD R12, R12, c[0x0][0xec0], R13 ;  /* 0x0003b0000c0c7a24 */ /* 0x000fc600078e020d */
        /* <DEDUP_REMOVED lines=8> */
[----:B------:R-:W-:-:S03]  /*1720*/  IADD3 R10, P0, R29, c[0x0][0x160], RZ ;  /* 0x000058001d0a7a10 */ /* 0x000fc60007f1e0ff */
[----:B------:R-:W-:Y:S02]  /*1730*/  IMAD R13, R13, c[0x0][0xebc], R12 ;  /* 0x0003af000d0d7a24 */ /* 0x000fe400078e020c */
[----:B------:R-:W-:Y:S01]  /*1740*/  IMAD R12, R16, c[0x0][0xecc], R11 ;  /* 0x0003b300100c7a24 */ /* 0x000fe200078e020b */
[----:B------:R-:W-:Y:S01]  /*1750*/  IADD3.X R11, RZ, c[0x0][0x164], RZ, P0, !PT ;  /* 0x00005900ff0b7a10 */ /* 0x000fe200007fe4ff */
[----:B------:R-:W-:Y:S01]  /*1760*/  IMAD R29, R8, c[0x0][0xeb8], R13 ;  /* 0x0003ae00081d7a24 */ /* 0x000fe200078e020d */
[----:B------:R-:W-:Y:S02]  /*1770*/  IADD3 R8, P1, R9, c[0x0][0x160], RZ ;  /* 0x0000580009087a10 */ /* 0x000fe40007f3e0ff */
[----:B------:R-:W-:Y:S01]  /*1780*/  IADD3 R12, P0, R12, c[0x0][0x160], RZ ;  /* 0x000058000c0c7a10 */ /* 0x000fe20007f1e0ff */
[----:B------:R-:W-:Y:S02]  /*1790*/  IMAD R29, R16, c[0x0][0xecc], R29 ;  /* 0x0003b300101d7a24 */ /* 0x000fe400078e021d */
[----:B------:R-:W-:-:S02]  /*17a0*/  IMAD.X R9, RZ, RZ, c[0x0][0x164], P1 ;  /* 0x00005900ff097624 */ /* 0x000fc400008e06ff */
[----:B------:R-:W-:Y:S01]  /*17b0*/  IMAD.X R13, RZ, RZ, c[0x0][0x164], P0 ;  /* 0x00005900ff0d7624 */ /* 0x000fe200000e06ff */
[----:B------:R-:W-:-:S05]  /*17c0*/  IADD3 R6, P0, R7, c[0x0][0x160], RZ ;  /* 0x0000580007067a10 */ /* 0x000fca0007f1e0ff */
[----:B------:R-:W-:Y:S01]  /*17d0*/  IMAD.X R7, RZ, RZ, c[0x0][0x164], P0 ;  /* 0x00005900ff077624 */ /* 0x000fe200000e06ff */
[C---:B--2---:R-:W-:Y:S01]  /*17e0*/  LOP3.LUT R20, R4.reuse, 0xffff, RZ, 0xc0, !PT ;  /* 0x0000ffff04147812 */ /* 0x044fe200078ec0ff */
[----:B------:R0:W-:Y:S01]  /*17f0*/  STG.E.U8 [R10.64], R4 ;  /* 0x000000040a007986 */ /* 0x0001e2000c101104 */
[----:B------:R-:W-:Y:S02]  /*1800*/  PRMT R22, R4, 0x7732, RZ ;  /* 0x0000773204167816 */ /* 0x000fe400000000ff */
[----:B------:R-:W-:-:S05]  /*1810*/  SHF.R.U32.HI R20, RZ, 0x8, R20 ;  /* 0x00000008ff147819 */ /* 0x000fca0000011614 */
[----:B------:R1:W-:Y:S01]  /*1820*/  STG.E.U8 [R12.64], R20 ;  /* 0x000000140c007986 */ /* 0x0003e2000c101104 */
[----:B0-----:R-:W-:Y:S02]  /*1830*/  IADD3 R10, P2, R27, c[0x0][0x160], RZ ;  /* 0x000058001b0a7a10 */ /* 0x001fe40007f5e0ff */
[----:B------:R-:W-:Y:S02]  /*1840*/  PRMT R4, R4, 0x7632, R4 ;  /* 0x0000763204047816 */ /* 0x000fe40000000004 */
[----:B------:R-:W-:Y:S02]  /*1850*/  SHF.R.U32.HI R27, RZ, 0x8, R22 ;  /* 0x00000008ff1b7819 */ /* 0x000fe40000011616 */
[----:B------:R-:W-:Y:S01]  /*1860*/  IADD3.X R11, RZ, c[0x0][0x164], RZ, P2, !PT ;  /* 0x00005900ff0b7a10 */ /* 0x000fe200017fe4ff */
[----:B------:R0:W-:Y:S01]  /*1870*/  STG.E.U8 [R6.64], R4 ;  /* 0x0000000406007986 */ /* 0x0001e2000c101104 */
[----:B------:R-:W-:Y:S02]  /*1880*/  IADD3 R22, P0, R23, c[0x0][0x160], RZ ;  /* 0x0000580017167a10 */ /* 0x000fe40007f1e0ff */
[----:B-1----:R-:W-:Y:S01]  /*1890*/  LOP3.LUT R13, R5, 0xffff, RZ, 0xc0, !PT ;  /* 0x0000ffff050d7812 */ /* 0x002fe200078ec0ff */
[----:B------:R1:W-:Y:S01]  /*18a0*/  STG.E.U8 [R8.64], R27 ;  /* 0x0000001b08007986 */ /* 0x0003e2000c101104 */
[----:B------:R-:W-:Y:S01]  /*18b0*/  IADD3 R12, P1, R25, c[0x0][0x160], RZ ;  /* 0x00005800190c7a10 */ /* 0x000fe20007f3e0ff */
[----:B------:R-:W-:Y:S01]  /*18c0*/  IMAD.X R23, RZ, RZ, c[0x0][0x164], P0 ;  /* 0x00005900ff177624 */ /* 0x000fe200000e06ff */
[----:B------:R-:W-:Y:S01]  /*18d0*/  PRMT R20, R5, 0x7732, RZ ;  /* 0x0000773205147816 */ /* 0x000fe200000000ff */
[----:B------:R2:W-:Y:S01]  /*18e0*/  STG.E.U8 [R10.64], R5 ;  /* 0x000000050a007986 */ /* 0x0005e2000c101104 */
[----:B------:R-:W-:-:S02]  /*18f0*/  IADD3 R25, R21, 0x8, RZ ;  /* 0x0000000815197810 */ /* 0x000fc40007ffe0ff */
[----:B0-----:R-:W-:Y:S02]  /*1900*/  IADD3 R6, P2, R29, c[0x0][0x160], RZ ;  /* 0x000058001d067a10 */ /* 0x001fe40007f5e0ff */
[----:B------:R-:W-:Y:S02]  /*1910*/  ISETP.GT.U32.AND P0, PT, R25, R0, PT ;  /* 0x000000001900720c */ /* 0x000fe40003f04070 */
[----:B-1----:R-:W-:Y:S01]  /*1920*/  PRMT R9, R5, 0x7632, R9 ;  /* 0x0000763205097816 */ /* 0x002fe20000000009 */
[----:B------:R-:W-:Y:S01]  /*1930*/  IMAD.X R7, RZ, RZ, c[0x0][0x164], P2 ;  /* 0x00005900ff077624 */ /* 0x000fe200010e06ff */
[----:B--2---:R-:W-:Y:S01]  /*1940*/  SHF.R.U32.HI R5, RZ, 0x8, R13 ;  /* 0x00000008ff057819 */ /* 0x004fe2000001160d */
[----:B------:R-:W-:Y:S01]  /*1950*/  IMAD.X R13, RZ, RZ, c[0x0][0x164], P1 ;  /* 0x00005900ff0d7624 */ /* 0x000fe200008e06ff */
[----:B------:R-:W-:-:S03]  /*1960*/  SHF.R.U32.HI R11, RZ, 0x8, R20 ;  /* 0x00000008ff0b7819 */ /* 0x000fc60000011614 */
[----:B------:R0:W-:Y:S04]  /*1970*/  STG.E.U8 [R22.64], R5 ;  /* 0x0000000516007986 */ /* 0x0001e8000c101104 */
[----:B------:R0:W-:Y:S04]  /*1980*/  STG.E.U8 [R12.64], R9 ;  /* 0x000000090c007986 */ /* 0x0001e8000c101104 */
[----:B------:R0:W-:Y:S01]  /*1990*/  STG.E.U8 [R6.64], R11 ;  /* 0x0000000b06007986 */ /* 0x0001e2000c101104 */
[----:B------:R-:W-:Y:S01]  /*19a0*/  @P0 CALL.REL.NOINC `(.L_x_392) ;  /* 0x0000001000000944 */ /* 0x000fe20003c00000 */
[----:B------:R-:W-:Y:S05]  /*19b0*/  BRA `(.L_x_393) ;  /* 0xffffe81000007947 */ /* 0x000fea000383ffff */
.L_x_392:
[----:B0-----:R-:W-:Y:S05]  /*19c0*/  BSYNC B0 ;  /* 0x0000000000007941 */ /* 0x001fea0003800000 */
.L_x_391:
[----:B------:R-:W-:-:S13]  /*19d0*/  ISETP.GT.U32.AND P0, PT, R0, R21, PT ;  /* 0x000000150000720c */ /* 0x000fda0003f04070 */
[----:B------:R-:W-:Y:S05]  /*19e0*/  @!P0 EXIT ;  /* 0x000000000000894d */ /* 0x000fea0003800000 */
[--C-:B------:R-:W-:Y:S01]  /*19f0*/  IMAD.IADD R18, R0, 0x1, -R21.reuse ;  /* 0x0000000100127824 */ /* 0x100fe200078e0a15 */
[----:B------:R-:W-:Y:S01]  /*1a00*/  BSSY B0, `(.L_x_394) ;  /* 0x000005a000007945 */ /* 0x000fe20003800000 */
[----:B------:R-:W-:-:S03]  /*1a10*/  IMAD.MOV.U32 R5, RZ, RZ, R21 ;  /* 0x000000ffff057224 */ /* 0x000fc600078e0015 */
        /* <DEDUP_REMOVED lines=26> */
[----:B0-----:R-:W-:Y:S02]  /*1bc0*/  IMAD.MOV.U32 R10, RZ, RZ, RZ ;  /* 0x000000ffff0a7224 */ /* 0x001fe400078e00ff */
[----:B------:R-:W-:Y:S02]  /*1bd0*/  IMAD.MOV R17, RZ, RZ, -R8 ;  /* 0x000000ffff117224 */ /* 0x000fe400078e0a08 */
[----:B-----5:R-:W-:-:S03]  /*1be0*/  IMAD R5, R5, R11, RZ ;  /* 0x0000000b05057224 */ /* 0x020fc600078e02ff */
[----:B------:R0:W5:Y:S01]  /*1bf0*/  F2I.FTZ.U32.TRUNC.NTZ R13, R12 ;  /* 0x0000000c000d7305 */ /* 0x000162000021f000 */
[----:B-1----:R-:W-:Y:S01]  /*1c00*/  HFMA2.MMA R6, -RZ, RZ, 0, 0 ;  /* 0x00000000ff067435 */ /* 0x002fe200000001ff */
[----:B------:R-:W-:-:S04]  /*1c10*/  IMAD.HI.U32 R10, R11, R5, R10 ;  /* 0x000000050b0a7227 */ /* 0x000fc800078e000a */
[----:B----4-:R-:W-:Y:S02]  /*1c20*/  IMAD R17, R17, R7, RZ ;  /* 0x0000000711117224 */ /* 0x010fe400078e02ff */
[----:B0-----:R-:W-:-:S03]  /*1c30*/  IMAD.MOV.U32 R12, RZ, RZ, RZ ;  /* 0x000000ffff0c7224 */ /* 0x001fc600078e00ff */
[----:B------:R-:W-:Y:S01]  /*1c40*/  IMAD.HI.U32 R11, R7, R17, R6 ;  /* 0x00000011070b7227 */ /* 0x000fe200078e0006 */
[----:B------:R-:W-:-:S03]  /*1c50*/  LOP3.LUT R17, RZ, R8, RZ, 0x33, !PT ;  /* 0x00000008ff117212 */ /* 0x000fc600078e33ff */
[----:B-----5:R-:W-:-:S04]  /*1c60*/  IMAD R5, R19, R13, RZ ;  /* 0x0000000d13057224 */ /* 0x020fc800078e02ff */
[----:B------:R-:W-:Y:S01]  /*1c70*/  IMAD.HI.U32 R12, R13, R5, R12 ;  /* 0x000000050d0c7227 */ /* 0x000fe200078e000c */
[----:B------:R-:W-:-:S03]  /*1c80*/  LOP3.LUT R13, RZ, R9, RZ, 0x33, !PT ;  /* 0x00000009ff0d7212 */ /* 0x000fc600078e33ff */
[----:B------:R-:W-:-:S05]  /*1c90*/  IMAD.MOV.U32 R5, RZ, RZ, R21 ;  /* 0x000000ffff057224 */ /* 0x000fca00078e0015 */
.L_x_396:
[----:B0--3--:R-:W-:-:S05]  /*1ca0*/  IADD3 R6, P3, R2, R5, RZ ;  /* 0x0000000502067210 */ /* 0x009fca0007f7e0ff */
[----:B------:R-:W-:-:S05]  /*1cb0*/  IMAD.X R7, RZ, RZ, R3, P3 ;  /* 0x000000ffff077224 */ /* 0x000fca00018e0603 */
[----:B------:R0:W3:Y:S01]  /*1cc0*/  LDG.E.U8 R19, [R6.64] ;  /* 0x0000000406137981 */ /* 0x0000e2000c1e1100 */
        /* <DEDUP_REMOVED lines=30> */
[----:B------:R-:W-:-:S13]  /*1eb0*/  ISETP.GE.U32.AND P4, PT, R22, R9, PT ;  /* 0x000000091600720c */ /* 0x000fda0003f86070 */
[----:B------:R-:W-:-:S04]  /*1ec0*/  @P4 IADD3 R20, R20, 0x1, RZ ;  /* 0x0000000114144810 */ /* 0x000fc80007ffe0ff */
[----:B------:R-:W-:Y:S01]  /*1ed0*/  SEL R22, R13, R20, !P2 ;  /* 0x000000140d167207 */ /* 0x000fe20005000000 */
[----:B------:R-:W-:-:S03]  /*1ee0*/  IMAD R20, R8, R24, R23 ;  /* 0x0000001808147224 */ /* 0x000fc600078e0217 */
[----:B------:R-:W-:Y:S01]  /*1ef0*/  IADD3 R23, -R22, RZ, RZ ;  /* 0x000000ff16177210 */ /* 0x000fe20007ffe1ff */
[----:B------:R-:W-:-:S04]  /*1f00*/  IMAD R7, R20, c[0x0][0xec0], R7 ;  /* 0x0003b00014077a24 */ /* 0x000fc800078e0207 */
[----:B------:R-:W-:-:S04]  /*1f10*/  IMAD R6, R9, R23, R6 ;  /* 0x0000001709067224 */ /* 0x000fc800078e0206 */
[----:B------:R-:W-:-:S04]  /*1f20*/  IMAD R7, R6, c[0x0][0xebc], R7 ;  /* 0x0003af0006077a24 */ /* 0x000fc800078e0207 */
[----:B------:R-:W-:-:S04]  /*1f30*/  IMAD R7, R22, c[0x0][0xeb8], R7 ;  /* 0x0003ae0016077a24 */ /* 0x000fc800078e0207 */
[----:B--2---:R-:W-:-:S05]  /*1f40*/  IMAD R7, R16, c[0x0][0xecc], R7 ;  /* 0x0003b30010077a24 */ /* 0x004fca00078e0207 */
[----:B------:R-:W-:-:S05]  /*1f50*/  IADD3 R6, P3, R7, c[0x0][0x160], RZ ;  /* 0x0000580007067a10 */ /* 0x000fca0007f7e0ff */
[----:B------:R-:W-:Y:S01]  /*1f60*/  IMAD.X R7, RZ, RZ, c[0x0][0x164], P3 ;  /* 0x00005900ff077624 */ /* 0x000fe200018e06ff */
[----:B------:R-:W-:-:S04]  /*1f70*/  ISETP.NE.AND P3, PT, R18, RZ, PT ;  /* 0x000000ff1200720c */ /* 0x000fc80003f65270 */
[----:B---3--:R0:W-:Y:S09]  /*1f80*/  STG.E.U8 [R6.64], R19 ;  /* 0x0000001306007986 */ /* 0x0081f2000c101104 */
[----:B------:R-:W-:Y:S05]  /*1f90*/  @P3 BRA `(.L_x_396) ;  /* 0xfffffd0000003947 */ /* 0x000fea000383ffff */
.L_x_395:
[----:B------:R-:W-:Y:S05]  /*1fa0*/  BSYNC B0 ;  /* 0x0000000000007941 */ /* 0x000fea0003800000 */
.L_x_394:
[----:B0-----:R-:W-:-:S05]  /*1fb0*/  LOP3.LUT R7, RZ, R21, RZ, 0x33, !PT ;  /* 0x00000015ff077212 */ /* 0x001fca00078e33ff */
[----:B------:R-:W-:-:S05]  /*1fc0*/  IMAD.IADD R7, R0, 0x1, R7 ;  /* 0x0000000100077824 */ /* 0x000fca00078e0207 */
[----:B------:R-:W-:-:S13]  /*1fd0*/  ISETP.GE.U32.AND P0, PT, R7, 0x3, PT ;  /* 0x000000030700780c */ /* 0x000fda0003f06070 */
[----:B------:R-:W-:Y:S05]  /*1fe0*/  @!P0 EXIT ;  /* 0x000000000000894d */ /* 0x000fea0003800000 */
[----:B------:R-:W-:-:S05]  /*1ff0*/  IMAD.MOV.U32 R6, RZ, RZ, c[0x0][0xec8] ;  /* 0x0003b200ff067624 */ /* 0x000fca00078e00ff */
        /* <DEDUP_REMOVED lines=9> */
[----:B------:R-:W-:-:S02]  /*2090*/  SEL R15, R15, c[0x0][0xeac], !P0 ;  /* 0x0003ab000f0f7a07 */ /* 0x000fc40004000000 */
[----:B------:R-:W-:Y:S02]  /*20a0*/  ISETP.NE.U32.AND P0, PT, R4, RZ, PT ;  /* 0x000000ff0400720c */ /* 0x000fe40003f05070 */
[----:B------:R-:W-:Y:S02]  /*20b0*/  ISETP.NE.U32.AND P2, PT, R15, RZ, PT ;  /* 0x000000ff0f00720c */ /* 0x000fe40003f45070 */
[----:B------:R-:W-:Y:S01]  /*20c0*/  LOP3.LUT R18, RZ, R10, RZ, 0x33, !PT ;  /* 0x0000000aff127212 */ /* 0x000fe200078e33ff */
[----:B------:R-:W1:Y:S08]  /*20d0*/  I2F.U32.RP R17, R15 ;  /* 0x0000000f00117306 */ /* 0x000e700000209000 */
[----:B0-----:R-:W0:Y:S08]  /*20e0*/  MUFU.RCP R11, R11 ;  /* 0x0000000b000b7308 */ /* 0x001e300000001000 */
[----:B-1----:R-:W1:Y:S08]  /*20f0*/  MUFU.RCP R17, R17 ;  /* 0x0000001100117308 */ /* 0x002e700000001000 */
[----:B------:R-:W4:Y:S01]  /*2100*/  MUFU.RCP R14, R14 ;  /* 0x0000000e000e7308 */ /* 0x000f220000001000 */
[----:B0-----:R-:W-:-:S07]  /*2110*/  IADD3 R12, R11, 0xffffffe, RZ ;  /* 0x0ffffffe0b0c7810 */ /* 0x001fce0007ffe0ff */
[----:B------:R0:W5:Y:S01]  /*2120*/  F2I.FTZ.U32.TRUNC.NTZ R13, R12 ;  /* 0x0000000c000d7305 */ /* 0x000162000021f000 */
[----:B-1----:R-:W-:Y:S01]  /*2130*/  IADD3 R8, R17, 0xffffffe, RZ ;  /* 0x0ffffffe11087810 */ /* 0x002fe20007ffe0ff */
[----:B------:R-:W-:Y:S01]  /*2140*/  IMAD.MOV R17, RZ, RZ, -R10 ;  /* 0x000000ffff117224 */ /* 0x000fe200078e0a0a */
[----:B----4-:R-:W-:-:S05]  /*2150*/  IADD3 R6, R14, 0xffffffe, RZ ;  /* 0x0ffffffe0e067810 */ /* 0x010fca0007ffe0ff */
[----:B------:R1:W4:Y:S01]  /*2160*/  F2I.FTZ.U32.TRUNC.NTZ R9, R8 ;  /* 0x0000000800097305 */ /* 0x000322000021f000 */
[----:B------:R-:W-:Y:S02]  /*2170*/  IMAD.MOV R14, RZ, RZ, -R15 ;  /* 0x000000ffff0e7224 */ /* 0x000fe400078e0a0f */
[----:B0-----:R-:W-:Y:S02]  /*2180*/  IMAD.MOV.U32 R12, RZ, RZ, RZ ;  /* 0x000000ffff0c7224 */ /* 0x001fe400078e00ff */
[----:B-----5:R-:W-:-:S03]  /*2190*/  IMAD R11, R19, R13, RZ ;  /* 0x0000000d130b7224 */ /* 0x020fc600078e02ff */
[----:B------:R0:W5:Y:S01]  /*21a0*/  F2I.FTZ.U32.TRUNC.NTZ R7, R6 ;  /* 0x0000000600077305 */ /* 0x000162000021f000 */
[----:B-1----:R-:W-:Y:S02]  /*21b0*/  IMAD.MOV.U32 R8, RZ, RZ, RZ ;  /* 0x000000ffff087224 */ /* 0x002fe400078e00ff */
[----:B------:R-:W-:Y:S01]  /*21c0*/  IMAD.HI.U32 R12, R13, R11, R12 ;  /* 0x0000000b0d0c7227 */ /* 0x000fe200078e000c */
[----:B------:R-:W-:-:S05]  /*21d0*/  MOV R11, R14 ;  /* 0x0000000e000b7202 */ /* 0x000fca0000000f00 */
[----:B----4-:R-:W-:Y:S02]  /*21e0*/  IMAD R11, R11, R9, RZ ;  /* 0x000000090b0b7224 */ /* 0x010fe400078e02ff */
[----:B0-----:R-:W-:Y:S02]  /*21f0*/  IMAD.MOV.U32 R6, RZ, RZ, RZ ;  /* 0x000000ffff067224 */ /* 0x001fe400078e00ff */
[----:B------:R-:W-:Y:S01]  /*2200*/  IMAD.HI.U32 R14, R9, R11, R8 ;  /* 0x0000000b090e7227 */ /* 0x000fe200078e0008 */
[----:B------:R-:W-:-:S03]  /*2210*/  LOP3.LUT R11, RZ, R15, RZ, 0x33, !PT ;  /* 0x0000000fff0b7212 */ /* 0x000fc600078e33ff */
[----:B-----5:R-:W-:Y:S01]  /*2220*/  IMAD R13, R17, R7, RZ ;  /* 0x00000007110d7224 */ /* 0x020fe200078e02ff */
[----:B------:R-:W-:-:S03]  /*2230*/  LOP3.LUT R17, RZ, R4, RZ, 0x33, !PT ;  /* 0x00000004ff117212 */ /* 0x000fc600078e33ff */
[----:B------:R-:W-:-:S04]  /*2240*/  IMAD.HI.U32 R13, R7, R13, R6 ;  /* 0x0000000d070d7227 */ /* 0x000fc800078e0006 */
.L_x_397:
[----:B0--3--:R-:W-:-:S05]  /*2250*/  IADD3 R6, P3, R2, R5, RZ ;  /* 0x0000000502067210 */ /* 0x009fca0007f7e0ff */
[----:B------:R-:W-:-:S05]  /*2260*/  IMAD.X R7, RZ, RZ, R3, P3 ;  /* 0x000000ffff077224 */ /* 0x000fca00018e0603 */
[----:B------:R0:W3:Y:S01]  /*2270*/  LDG.E.U8 R23, [R6.64] ;  /* 0x0000000406177981 */ /* 0x0000e2000c1e1100 */
        /* <DEDUP_REMOVED lines=36> */
[----:B------:R-:W-:Y:S01]  /*24c0*/  IMAD R9, R9, c[0x0][0xebc], R6 ;  /* 0x0003af0009097a24 */ /* 0x000fe200078e0206 */
[----:B------:R-:W-:-:S03]  /*24d0*/  IADD3 R6, P3, R2, R21, RZ ;  /* 0x0000001502067210 */ /* 0x000fc60007f7e0ff */
[----:B------:R-:W-:Y:S02]  /*24e0*/  IMAD R9, R20, c[0x0][0xeb8], R9 ;  /* 0x0003ae0014097a24 */ /* 0x000fe400078e0209 */
[----:B------:R-:W-:Y:S02]  /*24f0*/  IMAD.X R7, RZ, RZ, R3, P3 ;  /* 0x000000ffff077224 */ /* 0x000fe400018e0603 */
[----:B--2---:R-:W-:-:S05]  /*2500*/  IMAD R9, R16, c[0x0][0xecc], R9 ;  /* 0x0003b30010097a24 */ /* 0x004fca00078e0209 */
[----:B------:R-:W-:-:S05]  /*2510*/  IADD3 R8, P4, R9, c[0x0][0x160], RZ ;  /* 0x0000580009087a10 */ /* 0x000fca0007f9e0ff */
[----:B------:R-:W-:-:S05]  /*2520*/  IMAD.X R9, RZ, RZ, c[0x0][0x164], P4 ;  /* 0x00005900ff097624 */ /* 0x000fca00020e06ff */
[----:B---3--:R0:W-:Y:S04]  /*2530*/  STG.E.U8 [R8.64], R23 ;  /* 0x0000001708007986 */ /* 0x0081e8000c101104 */
[----:B------:R1:W2:Y:S01]  /*2540*/  LDG.E.U8 R19, [R6.64] ;  /* 0x0000000406137981 */ /* 0x0002a2000c1e1100 */
        /* <DEDUP_REMOVED lines=11> */
[----:B-1----:R-:W-:-:S04]  /*2600*/  IMAD.MOV R7, RZ, RZ, -R9 ;  /* 0x000000ffff077224 */ /* 0x002fc800078e0a09 */
        /* <DEDUP_REMOVED lines=22> */
[----:B------:R-:W-:Y:S02]  /*2770*/  IMAD R8, R8, c[0x0][0xec0], R21 ;  /* 0x0003b00008087a24 */ /* 0x000fe400078e0215 */
[----:B------:R-:W-:Y:S01]  /*2780*/  IMAD R9, R15, R9, R6 ;  /* 0x000000090f097224 */ /* 0x000fe200078e0206 */
[----:B------:R-:W-:-:S03]  /*2790*/  IADD3 R6, P4, R2, R23, RZ ;  /* 0x0000001702067210 */ /* 0x000fc60007f9e0ff */
[----:B------:R-:W-:-:S04]  /*27a0*/  IMAD R8, R9, c[0x0][0xebc], R8 ;  /* 0x0003af0009087a24 */ /* 0x000fc800078e0208 */
[----:B------:R-:W-:-:S04]  /*27b0*/  IMAD R7, R7, c[0x0][0xeb8], R8 ;  /* 0x0003ae0007077a24 */ /* 0x000fc800078e0208 */
[----:B------:R-:W-:-:S05]  /*27c0*/  IMAD R7, R16, c[0x0][0xecc], R7 ;  /* 0x0003b30010077a24 */ /* 0x000fca00078e0207 */
[----:B------:R-:W-:Y:S02]  /*27d0*/  IADD3 R8, P3, R7, c[0x0][0x160], RZ ;  /* 0x0000580007087a10 */ /* 0x000fe40007f7e0ff */
[----:B------:R-:W-:-:S03]  /*27e0*/  IADD3.X R7, RZ, R3, RZ, P4, !PT ;  /* 0x00000003ff077210 */ /* 0x000fc600027fe4ff */
[----:B------:R-:W-:Y:S02]  /*27f0*/  IMAD.X R9, RZ, RZ, c[0x0][0x164], P3 ;  /* 0x00005900ff097624 */ /* 0x000fe400018e06ff */
[----:B------:R-:W-:-:S03]  /*2800*/  IMAD.HI.U32 R20, R12, R23, RZ ;  /* 0x000000170c147227 */ /* 0x000fc600078e00ff */
[----:B--2---:R0:W-:Y:S04]  /*2810*/  STG.E.U8 [R8.64], R19 ;  /* 0x0000001308007986 */ /* 0x0041e8000c101104 */
[----:B------:R1:W2:Y:S01]  /*2820*/  LDG.E.U8 R21, [R6.64] ;  /* 0x0000000406157981 */ /* 0x0002a2000c1e1100 */
[----:B------:R-:W-:-:S04]  /*2830*/  IMAD.MOV R25, RZ, RZ, -R20 ;  /* 0x000000ffff197224 */ /* 0x000fc800078e0a14 */
[----:B------:R-:W-:Y:S01]  /*2840*/  IMAD R25, R4, R25, R23 ;  /* 0x0000001904197224 */ /* 0x000fe200078e0217 */
[----:B0-----:R-:W-:-:S04]  /*2850*/  IADD3 R19, R5, 0x3, RZ ;  /* 0x0000000305137810 */ /* 0x001fc80007ffe0ff */
[----:B------:R-:W-:-:S13]  /*2860*/  ISETP.GE.U32.AND P3, PT, R25, R4, PT ;  /* 0x000000041900720c */ /* 0x000fda0003f66070 */
[----:B------:R-:W-:Y:S01]  /*2870*/  @P3 IMAD.IADD R25, R25, 0x1, -R4 ;  /* 0x0000000119193824 */ /* 0x000fe200078e0a04 */
[----:B------:R-:W-:-:S04]  /*2880*/  @P3 IADD3 R20, R20, 0x1, RZ ;  /* 0x0000000114143810 */ /* 0x000fc80007ffe0ff */
[----:B------:R-:W-:-:S13]  /*2890*/  ISETP.GE.U32.AND P4, PT, R25, R4, PT ;  /* 0x000000041900720c */ /* 0x000fda0003f86070 */
[----:B------:R-:W-:-:S04]  /*28a0*/  @P4 IADD3 R20, R20, 0x1, RZ ;  /* 0x0000000114144810 */ /* 0x000fc80007ffe0ff */
[----:B------:R-:W-:-:S05]  /*28b0*/  SEL R25, R17, R20, !P0 ;  /* 0x0000001411197207 */ /* 0x000fca0004000000 */
[----:B------:R-:W-:-:S05]  /*28c0*/  IMAD.HI.U32 R9, R13, R25, RZ ;  /* 0x000000190d097227 */ /* 0x000fca00078e00ff */
[----:B-1----:R-:W-:-:S05]  /*28d0*/  IADD3 R7, -R9, RZ, RZ ;  /* 0x000000ff09077210 */ /* 0x002fca0007ffe1ff */
        /* <DEDUP_REMOVED lines=28> */
[----:B------:R-:W-:Y:S01]  /*2aa0*/  IADD3 R8, P3, R7, c[0x0][0x160], RZ ;  /* 0x0000580007087a10 */ /* 0x000fe20007f7e0ff */
[----:B------:R-:W-:-:S03]  /*2ab0*/  IMAD.X R7, RZ, RZ, R3, P4 ;  /* 0x000000ffff077224 */ /* 0x000fc600020e0603 */
[----:B------:R-:W-:Y:S01]  /*2ac0*/  IADD3.X R9, RZ, c[0x0][0x164], RZ, P3, !PT ;  /* 0x00005900ff097a10 */ /* 0x000fe20001ffe4ff */
[----:B------:R-:W-:-:S04]  /*2ad0*/  IMAD.HI.U32 R20, R12, R19, RZ ;  /* 0x000000130c147227 */ /* 0x000fc800078e00ff */
[----:B--2---:R0:W-:Y:S04]  /*2ae0*/  STG.E.U8 [R8.64], R21 ;  /* 0x0000001508007986 */ /* 0x0041e8000c101104 */
[----:B------:R1:W2:Y:S01]  /*2af0*/  LDG.E.U8 R23, [R6.64] ;  /* 0x0000000406177981 */ /* 0x0002a2000c1e1100 */
[----:B------:R-:W-:Y:S01]  /*2b00*/  IMAD.MOV R25, RZ, RZ, -R20 ;  /* 0x000000ffff197224 */ /* 0x000fe200078e0a14 */
        /* <DEDUP_REMOVED lines=36> */
[----:B------:R-:W-:-:S05]  /*2d50*/  IMAD R7, R16, c[0x0][0xecc], R7 ;  /* 0x0003b30010077a24 */ /* 0x000fca00078e0207 */
[----:B------:R-:W-:-:S05]  /*2d60*/  IADD3 R6, P3, R7, c[0x0][0x160], RZ ;  /* 0x0000580007067a10 */ /* 0x000fca0007f7e0ff */
[----:B------:R-:W-:Y:S01]  /*2d70*/  IMAD.X R7, RZ, RZ, c[0x0][0x164], P3 ;  /* 0x00005900ff077624 */ /* 0x000fe200018e06ff */
[----:B------:R-:W-:-:S04]  /*2d80*/  ISETP.GE.U32.AND P3, PT, R5, R0, PT ;  /* 0x000000000500720c */ /* 0x000fc80003f66070 */
[----:B--2---:R0:W-:Y:S09]  /*2d90*/  STG.E.U8 [R6.64], R23 ;  /* 0x0000001706007986 */ /* 0x0041f2000c101104 */
[----:B------:R-:W-:Y:S05]  /*2da0*/  @!P3 BRA `(.L_x_397) ;  /* 0xfffff4a00000b947 */ /* 0x000fea000383ffff */
[----:B------:R-:W-:Y:S05]  /*2db0*/  EXIT ;  /* 0x000000000000794d */ /* 0x000fea0003800000 */
.L_x_398:
        /* <DEDUP_REMOVED lines=12> */
.L_x_1038:


//--------------------- .text._ZN2at6native40_GLOBAL__N__2351210d_8_Shape_cu_49f7391c35CatArrayBatchedCopy_alignedK_contigINS1_10OpaqueTypeILj1EEEjLi4ELi64ELi64ELi16EEEvPT_NS1_25CatArrInputTensorMetadataIS5_T0_XT2_EXT3_EEENS1_16TensorSizeStrideIS8_Lj4EEEiS8_ --------------------------
	.section	.text._ZN2at6native40_GLOBAL__N__2351210d_8_Shape_cu_49f7391c35CatArrayBatchedCopy_alignedK_contigINS1_10OpaqueTypeILj1EEEjLi4ELi64ELi64ELi16EEEvPT_NS1_25CatArrInputTensorMetadataIS5_T0_XT2_EXT3_EEENS1_16TensorSizeStrideIS8_Lj4EEEiS8_,"ax",@progbits
	.sectioninfo	@"SHI_REGISTERS=40"
	.align	128
.text._ZN2at6native40_GLOBAL__N__2351210d_8_Shape_cu_49f7391c35CatArrayBatchedCopy_alignedK_contigINS1_10OpaqueTypeILj1EEEjLi4ELi64ELi64ELi16EEEvPT_NS1_25CatArrInputTensorMetadataIS5_T0_XT2_EXT3_EEENS1_16TensorSizeStrideIS8_Lj4EEEiS8_:
        .type           _ZN2at6native40_GLOBAL__N__2351210d_8_Shape_cu_49f7391c35CatArrayBatchedCopy_alignedK_contigINS1_10OpaqueTypeILj1EEEjLi4ELi64ELi64ELi16EEEvPT_NS1_25CatArrInputTensorMetadataIS5_T0_XT2_EXT3_EEENS1_16TensorSizeStrideIS8_Lj4EEEiS8_,@function
        .size           _ZN2at6native40_GLOBAL__N__2351210d_8_Shape_cu_49f7391c35CatArrayBatchedCopy_alignedK_contigINS1_10OpaqueTypeILj1EEEjLi4ELi64ELi64ELi16EEEvPT_NS1_25CatArrInputTensorMetadataIS5_T0_XT2_EXT3_EEENS1_16TensorSizeStrideIS8_Lj4EEEiS8_,(.L_x_1039 - _ZN2at6native40_GLOBAL__N__2351210d_8_Shape_cu_49f7391c35CatArrayBatchedCopy_alignedK_contigINS1_10OpaqueTypeILj1EEEjLi4ELi64ELi64ELi16EEEvPT_NS1_25CatArrInputTensorMetadataIS5_T0_XT2_EXT3_EEENS1_16TensorSizeStrideIS8_Lj4EEEiS8_)
        .other          _ZN2at6native40_GLOBAL__N__2351210d_8_Shape_cu_49f7391c35CatArrayBatchedCopy_alignedK_contigINS1_10OpaqueTypeILj1EEEjLi4ELi64ELi64ELi16EEEvPT_NS1_25CatArrInputTensorMetadataIS5_T0_XT2_EXT3_EEENS1_16TensorSizeStrideIS8_Lj4EEEiS8_,@"STO_CUDA_ENTRY STV_DEFAULT"
_ZN2at6native40_GLOBAL__N__2351210d_8_Shape_cu_49f7391c35CatArrayBatchedCopy_alignedK_contigINS1_10OpaqueTypeILj1EEEjLi4ELi64ELi64ELi16EEEvPT_NS1_25CatArrInputTensorMetadataIS5_T0_XT2_EXT3_EEENS1_16TensorSizeStrideIS8_Lj4EEEiS8_:
        /* <DEDUP_REMOVED lines=29> */
.L_x_401:
[----:B0-----:R-:W0:Y:S01]  /*01d0*/  I2F.U32.RP R4, R20 ;  /* 0x0000001400047306 */ /* 0x001e220000209000 */
[----:B------:R-:W-:Y:S01]  /*01e0*/  HFMA2.MMA R6, -RZ, RZ, 0, 0 ;  /* 0x00000000ff067435 */ /* 0x000fe200000001ff */
[----:B------:R-:W-:Y:S01]  /*01f0*/  IMAD.MOV R9, RZ, RZ, -R20 ;  /* 0x000000ffff097224 */ /* 0x000fe200078e0a14 */
[C---:B------:R-:W-:Y:S01]  /*0200*/  IADD3 R33, R23.reuse, 0x1, RZ ;  /* 0x0000000117217810 */ /* 0x040fe20007ffe0ff */
[----:B------:R-:W-:Y:S01]  /*0210*/  IMAD.MOV R35, RZ, RZ, -R21 ;  /* 0x000000ffff237224 */ /* 0x000fe200078e0a15 */
[----:B------:R-:W-:-:S02]  /*0220*/  IADD3 R27, R23, 0x2, RZ ;  /* 0x00000002171b7810 */ /* 0x000fc40007ffe0ff */
[C---:B------:R-:W-:Y:S01]  /*0230*/  IADD3 R25, R23.reuse, 0x3, RZ ;  /* 0x0000000317197810 */ /* 0x040fe20007ffe0ff */
[----:B------:R-:W1:Y:S01]  /*0240*/  I2F.U32.RP R5, R21 ;  /* 0x0000001500057306 */ /* 0x000e620000209000 */
[C---:B------:R-:W-:Y:S02]  /*0250*/  IADD3 R15, R23.reuse, 0x4, RZ ;  /* 0x00000004170f7810 */ /* 0x040fe40007ffe0ff */
[----:B------:R-:W-:Y:S02]  /*0260*/  IADD3 R11, R23, 0x5, RZ ;  /* 0x00000005170b7810 */ /* 0x000fe40007ffe0ff */
[----:B------:R-:W-:-:S03]  /*0270*/  ISETP.NE.U32.AND P0, PT, R20, RZ, PT ;  /* 0x000000ff1400720c */ /* 0x000fc60003f05070 */
        /* <DEDUP_REMOVED lines=8> */
[----:B------:R-:W-:-:S03]  /*0300*/  IMAD.HI.U32 R6, R7, R9, R6 ;  /* 0x0000000907067227 */ /* 0x000fc600078e0006 */
[----:B------:R-:W0:Y:S03]  /*0310*/  I2F.U32.RP R9, R16 ;  /* 0x0000001000097306 */ /* 0x000e260000209000 */
[----:B------:R-:W-:-:S04]  /*0320*/  IMAD.HI.U32 R8, R6, R33, RZ ;  /* 0x0000002106087227 */ /* 0x000fc800078e00ff */
[----:B------:R-:W-:Y:S02]  /*0330*/  IMAD.MOV R13, RZ, RZ, -R8 ;  /* 0x000000ffff0d7224 */ /* 0x000fe400078e0a08 */
[----:B------:R-:W-:-:S04]  /*0340*/  IMAD.HI.U32 R22, R6, R27, RZ ;  /* 0x0000001b06167227 */ /* 0x000fc800078e00ff */
[----:B------:R-:W-:Y:S02]  /*0350*/  IMAD R13, R20, R13, R33 ;  /* 0x0000000d140d7224 */ /* 0x000fe400078e0221 */
[----:B------:R-:W-:Y:S01]  /*0360*/  IMAD.MOV R29, RZ, RZ, -R22 ;  /* 0x000000ffff1d7224 */ /* 0x000fe200078e0a16 */
[----:B0-----:R-:W0:Y:S01]  /*0370*/  MUFU.RCP R9, R9 ;  /* 0x0000000900097308 */ /* 0x001e220000001000 */
[----:B------:R-:W-:Y:S01]  /*0380*/  IMAD.HI.U32 R14, R6, R25, RZ ;  /* 0x00000019060e7227 */ /* 0x000fe200078e00ff */
[----:B------:R-:W-:-:S03]  /*0390*/  ISETP.GE.U32.AND P2, PT, R13, R20, PT ;  /* 0x000000140d00720c */ /* 0x000fc60003f46070 */
[----:B------:R-:W-:Y:S01]  /*03a0*/  IMAD R29, R20, R29, R27 ;  /* 0x0000001d141d7224 */ /* 0x000fe200078e021b */
[----:B------:R-:W-:Y:S01]  /*03b0*/  IADD3 R7, -R14, RZ, RZ ;  /* 0x000000ff0e077210 */ /* 0x000fe20007ffe1ff */
[----:B------:R-:W-:-:S03]  /*03c0*/  IMAD.HI.U32 R24, R6, R15, RZ ;  /* 0x0000000f06187227 */ /* 0x000fc600078e00ff */
[-C--:B------:R-:W-:Y:S01]  /*03d0*/  ISETP.GE.U32.AND P3, PT, R29, R20.reuse, PT ;  /* 0x000000141d00720c */ /* 0x080fe20003f66070 */
[----:B------:R-:W-:Y:S02]  /*03e0*/  IMAD R7, R20, R7, R25 ;  /* 0x0000000714077224 */ /* 0x000fe400078e0219 */
[----:B------:R-:W-:Y:S02]  /*03f0*/  IMAD.MOV R31, RZ, RZ, -R24 ;  /* 0x000000ffff1f7224 */ /* 0x000fe400078e0a18 */
[----:B------:R-:W-:Y:S01]  /*0400*/  @P2 IMAD.IADD R13, R13, 0x1, -R20 ;  /* 0x000000010d0d2824 */ /* 0x000fe200078e0a14 */
[-C--:B------:R-:W-:Y:S01]  /*0410*/  ISETP.GE.U32.AND P1, PT, R7, R20.reuse, PT ;  /* 0x000000140700720c */ /* 0x080fe20003f26070 */
[----:B------:R-:W-:Y:S01]  /*0420*/  IMAD.HI.U32 R10, R6, R11, RZ ;  /* 0x0000000b060a7227 */ /* 0x000fe200078e00ff */
[----:B------:R-:W-:Y:S02]  /*0430*/  @P2 IADD3 R8, R8, 0x1, RZ ;  /* 0x0000000108082810 */ /* 0x000fe40007ffe0ff */
[-C--:B------:R-:W-:Y:S01]  /*0440*/  ISETP.GE.U32.AND P5, PT, R13, R20.reuse, PT ;  /* 0x000000140d00720c */ /* 0x080fe20003fa6070 */
[C---:B------:R-:W-:Y:S01]  /*0450*/  IMAD R31, R20.reuse, R31, R15 ;  /* 0x0000001f141f7224 */ /* 0x040fe200078e020f */
[----:B0-----:R-:W-:Y:S01]  /*0460*/  IADD3 R9, R9, 0xffffffe, RZ ;  /* 0x0ffffffe09097810 */ /* 0x001fe20007ffe0ff */
[----:B------:R-:W-:Y:S01]  /*0470*/  IMAD.MOV R12, RZ, RZ, -R10 ;  /* 0x000000ffff0c7224 */ /* 0x000fe200078e0a0a */
[----:B------:R-:W-:Y:S01]  /*0480*/  @P3 IADD3 R29, -R20, R29, RZ ;  /* 0x0000001d141d3210 */ /* 0x000fe20007ffe1ff */
[----:B------:R-:W-:Y:S01]  /*0490*/  IMAD R13, R35, R5, RZ ;  /* 0x00000005230d7224 */ /* 0x000fe200078e02ff */
[----:B------:R-:W-:-:S02]  /*04a0*/  ISETP.GE.U32.AND P4, PT, R31, R20, PT ;  /* 0x000000141f00720c */ /* 0x000fc40003f86070 */
[----:B------:R-:W-:Y:S01]  /*04b0*/  ISETP.GE.U32.AND P6, PT, R29, R20, PT ;  /* 0x000000141d00720c */ /* 0x000fe20003fc6070 */
[----:B------:R-:W-:Y:S01]  /*04c0*/  IMAD R29, R20, R12, R11 ;  /* 0x0000000c141d7224 */ /* 0x000fe200078e020b */
[----:B------:R-:W-:Y:S01]  /*04d0*/  @P3 IADD3 R22, R22, 0x1, RZ ;  /* 0x0000000116163810 */ /* 0x000fe20007ffe0ff */
[----:B------:R-:W-:Y:S01]  /*04e0*/  IMAD.HI.U32 R4, R5, R13, R4 ;  /* 0x0000000d05047227 */ /* 0x000fe200078e0004 */
[-C--:B------:R-:W-:Y:S01]  /*04f0*/  LOP3.LUT R5, RZ, R20.reuse, RZ, 0x33, !PT ;  /* 0x00000014ff057212 */ /* 0x080fe200078e33ff */
[----:B------:R0:W1:Y:S01]  /*0500*/  F2I.FTZ.U32.TRUNC.NTZ R13, R9 ;  /* 0x00000009000d7305 */ /* 0x000062000021f000 */
[----:B------:R-:W-:Y:S01]  /*0510*/  @P5 IADD3 R8, R8, 0x1, RZ ;  /* 0x0000000108085810 */ /* 0x000fe20007ffe0ff */
[--C-:B------:R-:W-:Y:S01]  /*0520*/  @P1 IMAD.IADD R7, R7, 0x1, -R20.reuse ;  /* 0x0000000107071824 */ /* 0x100fe200078e0a14 */
[----:B------:R-:W-:Y:S02]  /*0530*/  ISETP.GE.U32.AND P2, PT, R29, R20, PT ;  /* 0x000000141d00720c */ /* 0x000fe40003f46070 */
[----:B------:R-:W-:Y:S01]  /*0540*/  SEL R8, R5, R8, !P0 ;  /* 0x0000000805087207 */ /* 0x000fe20004000000 */
[----:B------:R-:W-:Y:S01]  /*0550*/  @P4 IMAD.IADD R31, R31, 0x1, -R20 ;  /* 0x000000011f1f4824 */ /* 0x000fe200078e0a14 */
[----:B------:R-:W-:-:S02]  /*0560*/  ISETP.GE.U32.AND P5, PT, R7, R20, PT ;  /* 0x000000140700720c */ /* 0x000fc40003fa6070 */
[----:B------:R-:W-:Y:S01]  /*0570*/  @P6 IADD3 R22, R22, 0x1, RZ ;  /* 0x0000000116166810 */ /* 0x000fe20007ffe0ff */
[----:B------:R-:W-:Y:S01]  /*0580*/  IMAD.HI.U32 R35, R4, R8, RZ ;  /* 0x0000000804237227 */ /* 0x000fe200078e00ff */
[----:B------:R-:W-:Y:S02]  /*0590*/  ISETP.GE.U32.AND P3, PT, R31, R20, PT ;  /* 0x000000141f00720c */ /* 0x000fe40003f66070 */
[----:B------:R-:W-:Y:S01]  /*05a0*/  SEL R22, R5, R22, !P0 ;  /* 0x0000001605167207 */ /* 0x000fe20004000000 */
[----:B------:R-:W-:Y:S01]  /*05b0*/  IMAD.MOV R26, RZ, RZ, -R35 ;  /* 0x000000ffff1a7224 */ /* 0x000fe200078e0a23 */
[----:B------:R-:W-:Y:S01]  /*05c0*/  @P1 IADD3 R14, R14, 0x1, RZ ;  /* 0x000000010e0e1810 */ /* 0x000fe20007ffe0ff */
[----:B------:R-:W-:Y:S01]  /*05d0*/  @P2 IMAD.IADD R29, R29, 0x1, -R20 ;  /* 0x000000011d1d2824 */ /* 0x000fe200078e0a14 */
[----:B------:R-:W-:Y:S01]  /*05e0*/  @P4 IADD3 R24, R24, 0x1, RZ ;  /* 0x0000000118184810 */ /* 0x000fe20007ffe0ff */
[----:B------:R-:W-:Y:S01]  /*05f0*/  IMAD R26, R21, R26, R8 ;  /* 0x0000001a151a7224 */ /* 0x000fe200078e0208 */
[----:B------:R-:W-:-:S02]  /*0600*/  @P2 IADD3 R10, R10, 0x1, RZ ;  /* 0x000000010a0a2810 */ /* 0x000fc40007ffe0ff */
[----:B------:R-:W-:Y:S01]  /*0610*/  ISETP.GE.U32.AND P1, PT, R29, R20, PT ;  /* 0x000000141d00720c */ /* 0x000fe20003f26070 */
[----:B------:R-:W-:Y:S01]  /*0620*/  IMAD.HI.U32 R29, R4, R22, RZ ;  /* 0x00000016041d7227 */ /* 0x000fe200078e00ff */
[----:B------:R-:W-:Y:S02]  /*0630*/  @P5 IADD3 R14, R14, 0x1, RZ ;  /* 0x000000010e0e5810 */ /* 0x000fe40007ffe0ff */
[----:B------:R-:W-:Y:S01]  /*0640*/  ISETP.GE.U32.AND P5, PT, R26, R21, PT ;  /* 0x000000151a00720c */ /* 0x000fe20003fa6070 */
[----:B------:R-:W-:Y:S01]  /*0650*/  IMAD.MOV R28, RZ, RZ, -R29 ;  /* 0x000000ffff1c7224 */ /* 0x000fe200078e0a1d */
[----:B------:R-:W-:Y:S02]  /*0660*/  SEL R14, R5, R14, !P0 ;  /* 0x0000000e050e7207 */ /* 0x000fe40004000000 */
[----:B------:R-:W-:Y:S01]  /*0670*/  @P3 IADD3 R24, R24, 0x1, RZ ;  /* 0x0000000118183810 */ /* 0x000fe20007ffe0ff */
[----:B------:R-:W-:Y:S01]  /*0680*/  IMAD R28, R21, R28, R22 ;  /* 0x0000001c151c7224 */ /* 0x000fe200078e0216 */
[----:B------:R-:W-:Y:S01]  /*0690*/  IADD3 R7, RZ, -R16, RZ ;  /* 0x80000010ff077210 */ /* 0x000fe20007ffe0ff */
[----:B------:R-:W-:Y:S01]  /*06a0*/  IMAD.HI.U32 R31, R4, R14, RZ ;  /* 0x0000000e041f7227 */ /* 0x000fe200078e00ff */
[----:B------:R-:W-:-:S02]  /*06b0*/  SEL R24, R5, R24, !P0 ;  /* 0x0000001805187207 */ /* 0x000fc40004000000 */
[-C--:B------:R-:W-:Y:S01]  /*06c0*/  ISETP.GE.U32.AND P6, PT, R28, R21.reuse, PT ;  /* 0x000000151c00720c */ /* 0x080fe20003fc6070 */
[----:B------:R-:W-:Y:S01]  /*06d0*/  IMAD.MOV R30, RZ, RZ, -R31 ;  /* 0x000000ffff1e7224 */ /* 0x000fe200078e0a1f */
[----:B------:R-:W-:Y:S01]  /*06e0*/  @P1 IADD3 R10, R10, 0x1, RZ ;  /* 0x000000010a0a1810 */ /* 0x000fe20007ffe0ff */
[----:B------:R-:W-:Y:S01]  /*06f0*/  @P5 IMAD.IADD R26, R26, 0x1, -R21 ;  /* 0x000000011a1a5824 */ /* 0x000fe200078e0a15 */
[----:B------:R-:W-:Y:S01]  /*0700*/  MOV R12, RZ ;  /* 0x000000ff000c7202 */ /* 0x000fe20000000f00 */
[----:B0-----:R-:W-:Y:S01]  /*0710*/  IMAD.HI.U32 R9, R4, R24, RZ ;  /* 0x0000001804097227 */ /* 0x001fe200078e00ff */
[----:B------:R-:W-:Y:S02]  /*0720*/  SEL R10, R5, R10, !P0 ;  /* 0x0000000a050a7207 */ /* 0x000fe40004000000 */
[----:B------:R-:W-:Y:S01]  /*0730*/  ISETP.GE.U32.AND P3, PT, R26, R21, PT ;  /* 0x000000151a00720c */ /* 0x000fe20003f66070 */
[----:B------:R-:W-:Y:S01]  /*0740*/  IMAD R30, R21, R30, R14 ;  /* 0x0000001e151e7224 */ /* 0x000fe200078e020e */
[----:B------:R-:W-:Y:S01]  /*0750*/  @P5 IADD3 R35, R35, 0x1, RZ ;  /* 0x0000000123235810 */ /* 0x000fe20007ffe0ff */
[----:B------:R-:W-:-:S02]  /*0760*/  IMAD.MOV R26, RZ, RZ, -R9 ;  /* 0x000000ffff1a7224 */ /* 0x000fc400078e0a09 */
[----:B-1----:R-:W-:Y:S01]  /*0770*/  IMAD R7, R7, R13, RZ ;  /* 0x0000000d07077224 */ /* 0x002fe200078e02ff */
[----:B------:R-:W-:Y:S01]  /*0780*/  ISETP.GE.U32.AND P2, PT, R30, R21, PT ;  /* 0x000000151e00720c */ /* 0x000fe20003f46070 */
[C---:B------:R-:W-:Y:S01]  /*0790*/  IMAD R26, R21.reuse, R26, R24 ;  /* 0x0000001a151a7224 */ /* 0x040fe200078e0218 */
[----:B------:R-:W-:Y:S01]  /*07a0*/  @P6 IADD3 R28, -R21, R28, RZ ;  /* 0x0000001c151c6210 */ /* 0x000fe20007ffe1ff */
[----:B------:R-:W-:Y:S01]  /*07b0*/  IMAD.HI.U32 R12, R13, R7, R12 ;  /* 0x000000070d0c7227 */ /* 0x000fe200078e000c */
[----:B------:R-:W-:Y:S02]  /*07c0*/  @P6 IADD3 R29, R29, 0x1, RZ ;  /* 0x000000011d1d6810 */ /* 0x000fe40007ffe0ff */
[-C--:B------:R-:W-:Y:S01]  /*07d0*/  ISETP.GE.U32.AND P4, PT, R26, R21.reuse, PT ;  /* 0x000000151a00720c */ /* 0x080fe20003f86070 */
[----:B------:R-:W-:Y:S01]  /*07e0*/  IMAD.HI.U32 R7, R4, R10, RZ ;  /* 0x0000000a04077227 */ /* 0x000fe200078e00ff */
[----:B------:R-:W-:Y:S02]  /*07f0*/  ISETP.GE.U32.AND P1, PT, R28, R21, PT ;  /* 0x000000151c00720c */ /* 0x000fe40003f26070 */
[----:B------:R-:W-:Y:S01]  /*0800*/  @P3 IADD3 R35, R35, 0x1, RZ ;  /* 0x0000000123233810 */ /* 0x000fe20007ffe0ff */
[----:B------:R-:W-:-:S02]  /*0810*/  IMAD.MOV R28, RZ, RZ, -R7 ;  /* 0x000000ffff1c7224 */ /* 0x000fc400078e0a07 */
[----:B------:R-:W-:Y:S01]  /*0820*/  @P2 IMAD.IADD R30, R30, 0x1, -R21 ;  /* 0x000000011e1e2824 */ /* 0x000fe200078e0a15 */
[----:B------:R-:W-:Y:S01]  /*0830*/  @P2 IADD3 R31, R31, 0x1, RZ ;  /* 0x000000011f1f2810 */ /* 0x000fe20007ffe0ff */
[C---:B------:R-:W-:Y:S02]  /*0840*/  IMAD R28, R21.reuse, R28, R10 ;  /* 0x0000001c151c7224 */ /* 0x040fe400078e020a */
[----:B------:R-:W-:Y:S01]  /*0850*/  IMAD.MOV R13, RZ, RZ, -R8 ;  /* 0x000000ffff0d7224 */ /* 0x000fe200078e0a08 */
[-C--:B------:R-:W-:Y:S02]  /*0860*/  ISETP.GE.U32.AND P5, PT, R30, R21.reuse, PT ;  /* 0x000000151e00720c */ /* 0x080fe40003fa6070 */
[----:B------:R-:W-:Y:S01]  /*0870*/  ISETP.GE.U32.AND P3, PT, R28, R21, PT ;  /* 0x000000151c00720c */ /* 0x000fe20003f66070 */
[----:B------:R-:W-:Y:S01]  /*0880*/  IMAD R33, R20, R13, R33 ;  /* 0x0000000d14217224 */ /* 0x000fe200078e0221 */
[----:B------:R-:W-:Y:S02]  /*0890*/  @P4 IADD3 R26, -R21, R26, RZ ;  /* 0x0000001a151a4210 */ /* 0x000fe40007ffe1ff */
[----:B------:R-:W-:-:S02]  /*08a0*/  @P1 IADD3 R29, R29, 0x1, RZ ;  /* 0x000000011d1d1810 */ /* 0x000fc40007ffe0ff */
[-C--:B------:R-:W-:Y:S01]  /*08b0*/  ISETP.GE.U32.AND P6, PT, R26, R21.reuse, PT ;  /* 0x000000151a00720c */ /* 0x080fe20003fc6070 */
[----:B------:R-:W-:Y:S01]  /*08c0*/  IMAD.MOV R26, RZ, RZ, -R22 ;  /* 0x000000ffff1a7224 */ /* 0x000fe200078e0a16 */
[----:B------:R-:W-:Y:S02]  /*08d0*/  ISETP.NE.U32.AND P1, PT, R21, RZ, PT ;  /* 0x000000ff1500720c */ /* 0x000fe40003f25070 */
[----:B------:R-:W-:Y:S01]  /*08e0*/  LOP3.LUT R30, RZ, R21, RZ, 0x33, !PT ;  /* 0x00000015ff1e7212 */ /* 0x000fe200078e33ff */
[----:B------:R-:W-:Y:S01]  /*08f0*/  IMAD R26, R20, R26, R27 ;  /* 0x0000001a141a7224 */ /* 0x000fe200078e021b */
[----:B------:R-:W-:Y:S01]  /*0900*/  @P5 IADD3 R31, R31, 0x1, RZ ;  /* 0x000000011f1f5810 */ /* 0x000fe20007ffe0ff */
[----:B------:R-:W-:Y:S01]  /*0910*/  @P3 IMAD.IADD R28, R28, 0x1, -R21 ;  /* 0x000000011c1c3824 */ /* 0x000fe200078e0a15 */
[----:B------:R-:W-:Y:S01]  /*0920*/  SEL R13, R30, R35, !P1 ;  /* 0x000000231e0d7207 */ /* 0x000fe20004800000 */
[----:B------:R-:W-:Y:S01]  /*0930*/  IMAD.MOV R27, RZ, RZ, -R14 ;  /* 0x000000ffff1b7224 */ /* 0x000fe200078e0a0e */
[----:B------:R-:W-:-:S02]  /*0940*/  @P4 IADD3 R9, R9, 0x1, RZ ;  /* 0x0000000109094810 */ /* 0x000fc40007ffe0ff */
[----:B------:R-:W-:Y:S01]  /*0950*/  ISETP.GE.U32.AND P2, PT, R28, R21, PT ;  /* 0x000000151c00720c */ /* 0x000fe20003f46070 */
[----:B------:R-:W-:Y:S01]  /*0960*/  IMAD.MOV R35, RZ, RZ, -R13 ;  /* 0x000000ffff237224 */ /* 0x000fe200078e0a0d */
[----:B------:R-:W-:Y:S01]  /*0970*/  SEL R31, R30, R31, !P1 ;  /* 0x0000001f1e1f7207 */ /* 0x000fe20004800000 */
[----:B------:R-:W-:Y:S01]  /*0980*/  IMAD R25, R20, R27, R25 ;  /* 0x0000001b14197224 */ /* 0x000fe200078e0219 */
[----:B------:R-:W-:Y:S01]  /*0990*/  IADD3 R28, -R24, RZ, RZ ;  /* 0x000000ff181c7210 */ /* 0x000fe20007ffe1ff */
[----:B------:R-:W-:Y:S01]  /*09a0*/  IMAD R35, R21, R35, R8 ;  /* 0x0000002315237224 */ /* 0x000fe200078e0208 */
[----:B------:R-:W-:Y:S01]  /*09b0*/  @P6 IADD3 R9, R9, 0x1, RZ ;  /* 0x0000000109096810 */ /* 0x000fe20007ffe0ff */
[----:B------:R-:W-:Y:S01]  /*09c0*/  IMAD R8, R33, c[0x0][0xec4], RZ ;  /* 0x0003b10021087a24 */ /* 0x000fe200078e02ff */
[----:B------:R-:W-:Y:S01]  /*09d0*/  IADD3 R34, -R31, RZ, RZ ;  /* 0x000000ff1f227210 */ /* 0x000fe20007ffe1ff */
[----:B------:R-:W-:Y:S01]  /*09e0*/  IMAD R27, R20, R28, R15 ;  /* 0x0000001c141b7224 */ /* 0x000fe200078e020f */
[----:B------:R-:W-:Y:S01]  /*09f0*/  SEL R9, R30, R9, !P1 ;  /* 0x000000091e097207 */ /* 0x000fe20004800000 */
[----:B------:R-:W-:Y:S01]  /*0a00*/  IMAD.HI.U32 R15, R12, R13, RZ ;  /* 0x0000000d0c0f7227 */ /* 0x000fe200078e00ff */
[----:B------:R-:W-:-:S02]  /*0a10*/  SEL R29, R30, R29, !P1 ;  /* 0x0000001d1e1d7207 */ /* 0x000fc40004800000 */
[----:B------:R-:W-:Y:S01]  /*0a20*/  @P3 IADD3 R7, R7, 0x1, RZ ;  /* 0x0000000107073810 */ /* 0x000fe20007ffe0ff */
[----:B------:R-:W-:Y:S02]  /*0a30*/  IMAD R34, R21, R34, R14 ;  /* 0x0000002215227224 */ /* 0x000fe400078e020e */
[----:B------:R-:W-:Y:S01]  /*0a40*/  IMAD R8, R35, c[0x0][0xec0], R8 ;  /* 0x0003b00023087a24 */ /* 0x000fe200078e0208 */
[----:B------:R-:W-:Y:S01]  /*0a50*/  @P2 IADD3 R7, R7, 0x1, RZ ;  /* 0x0000000107072810 */ /* 0x000fe20007ffe0ff */
[----:B------:R-:W-:Y:S02]  /*0a60*/  IMAD.MOV R14, RZ, RZ, -R9 ;  /* 0x000000ffff0e7224 */ /* 0x000fe400078e0a09 */
[----:B------:R-:W-:Y:S01]  /*0a70*/  IMAD.MOV R35, RZ, RZ, -R15 ;  /* 0x000000ffff237224 */ /* 0x000fe200078e0a0f */
[----:B------:R-:W-:Y:S01]  /*0a80*/  SEL R7, R30, R7, !P1 ;  /* 0x000000071e077207 */ /* 0x000fe20004800000 */
[----:B------:R-:W-:Y:S02]  /*0a90*/  IMAD R25, R25, c[0x0][0xec4], RZ ;  /* 0x0003b10019197a24 */ /* 0x000fe400078e02ff */
[----:B------:R-:W-:-:S02]  /*0aa0*/  IMAD R24, R21, R14, R24 ;  /* 0x0000000e15187224 */ /* 0x000fc400078e0218 */
[----:B------:R-:W-:Y:S02]  /*0ab0*/  IMAD R35, R16, R35, R13 ;  /* 0x0000002310237224 */ /* 0x000fe400078e020d */
[----:B------:R-:W-:Y:S02]  /*0ac0*/  IMAD R14, R27, c[0x0][0xec4], RZ ;  /* 0x0003b1001b0e7a24 */ /* 0x000fe400078e02ff */
[----:B------:R-:W-:Y:S01]  /*0ad0*/  IMAD.HI.U32 R37, R12, R29, RZ ;  /* 0x0000001d0c257227 */ /* 0x000fe200078e00ff */
[----:B------:R-:W-:-:S03]  /*0ae0*/  ISETP.GE.U32.AND P4, PT, R35, R16, PT ;  /* 0x000000102300720c */ /* 0x000fc60003f86070 */
[----:B------:R-:W-:Y:S02]  /*0af0*/  IMAD R34, R34, c[0x0][0xec0], R25 ;  /* 0x0003b00022227a24 */ /* 0x000fe400078e0219 */
[----:B------:R-:W-:Y:S02]  /*0b00*/  IMAD R25, R24, c[0x0][0xec0], R14 ;  /* 0x0003b00018197a24 */ /* 0x000fe400078e020e */
[----:B------:R-:W-:Y:S02]  /*0b10*/  IMAD.MOV R14, RZ, RZ, -R37 ;  /* 0x000000ffff0e7224 */ /* 0x000fe400078e0a25 */
[--C-:B------:R-:W-:Y:S02]  /*0b20*/  IMAD.MOV R28, RZ, RZ, -R29.reuse ;  /* 0x000000ffff1c7224 */ /* 0x100fe400078e0a1d */
[----:B------:R-:W-:Y:S02]  /*0b30*/  IMAD R14, R16, R14, R29 ;  /* 0x0000000e100e7224 */ /* 0x000fe400078e021d */
[----:B------:R-:W-:Y:S01]  /*0b40*/  IMAD R22, R21, R28, R22 ;  /* 0x0000001c15167224 */ /* 0x000fe200078e0216 */
[----:B------:R-:W-:Y:S01]  /*0b50*/  @P4 IADD3 R15, R15, 0x1, RZ ;  /* 0x000000010f0f4810 */ /* 0x000fe20007ffe0ff */
[----:B------:R-:W-:Y:S01]  /*0b60*/  IMAD R33, R26, c[0x0][0xec4], RZ ;  /* 0x0003b1001a217a24 */ /* 0x000fe200078e02ff */
[-C--:B------:R-:W-:Y:S01]  /*0b70*/  ISETP.GE.U32.AND P2, PT, R14, R16.reuse, PT ;  /* 0x000000100e00720c */ /* 0x080fe20003f46070 */
[----:B------:R-:W-:Y:S01]  /*0b80*/  @P4 IMAD.IADD R35, R35, 0x1, -R16 ;  /* 0x0000000123234824 */ /* 0x000fe200078e0a10 */
[----:B------:R-:W-:Y:S01]  /*0b90*/  LOP3.LUT R26, RZ, R16, RZ, 0x33, !PT ;  /* 0x00000010ff1a7212 */ /* 0x000fe200078e33ff */
[----:B------:R-:W-:-:S02]  /*0ba0*/  IMAD R27, R22, c[0x0][0xec0], R33 ;  /* 0x0003b000161b7a24 */ /* 0x000fc400078e0221 */
[----:B------:R-:W-:Y:S01]  /*0bb0*/  IMAD.HI.U32 R33, R12, R31, RZ ;  /* 0x0000001f0c217227 */ /* 0x000fe200078e00ff */
[----:B------:R-:W-:Y:S02]  /*0bc0*/  ISETP.GE.U32.AND P3, PT, R35, R16, PT ;  /* 0x000000102300720c */ /* 0x000fe40003f66070 */
[----:B------:R-:W-:Y:S01]  /*0bd0*/  IADD3 R35, R23, 0x6, RZ ;  /* 0x0000000617237810 */ /* 0x000fe20007ffe0ff */
[----:B------:R-:W-:Y:S01]  /*0be0*/  IMAD.MOV R32, RZ, RZ, -R7 ;  /* 0x000000ffff207224 */ /* 0x000fe200078e0a07 */
[----:B------:R-:W-:Y:S01]  /*0bf0*/  IADD3 R22, -R33, RZ, RZ ;  /* 0x000000ff21167210 */ /* 0x000fe20007ffe1ff */
[----:B------:R-:W-:Y:S02]  /*0c00*/  IMAD.MOV R24, RZ, RZ, -R10 ;  /* 0x000000ffff187224 */ /* 0x000fe400078e0a0a */
[----:B------:R-:W-:Y:S01]  /*0c10*/  @P2 IMAD.IADD R14, R14, 0x1, -R16 ;  /* 0x000000010e0e2824 */ /* 0x000fe200078e0a10 */
[----:B------:R-:W-:Y:S01]  /*0c20*/  @P2 IADD3 R37, R37, 0x1, RZ ;  /* 0x0000000125252810 */ /* 0x000fe20007ffe0ff */
[----:B------:R-:W-:-:S02]  /*0c30*/  IMAD R22, R16, R22, R31 ;  /* 0x0000001610167224 */ /* 0x000fc400078e021f */
[----:B------:R-:W-:Y:S01]  /*0c40*/  IMAD R32, R21, R32, R10 ;  /* 0x0000002015207224 */ /* 0x000fe200078e020a */
[-C--:B------:R-:W-:Y:S01]  /*0c50*/  ISETP.GE.U32.AND P5, PT, R14, R16.reuse, PT ;  /* 0x000000100e00720c */ /* 0x080fe20003fa6070 */
[----:B------:R-:W-:Y:S01]  /*0c60*/  IMAD.HI.U32 R10, R6, R35, RZ ;  /* 0x00000023060a7227 */ /* 0x000fe200078e00ff */
[----:B------:R-:W-:Y:S02]  /*0c70*/  ISETP.GE.U32.AND P6, PT, R22, R16, PT ;  /* 0x000000101600720c */ /* 0x000fe40003fc6070 */
[----:B------:R-:W-:Y:S01]  /*0c80*/  @P3 IADD3 R15, R15, 0x1, RZ ;  /* 0x000000010f0f3810 */ /* 0x000fe20007ffe0ff */
[----:B------:R-:W-:Y:S01]  /*0c90*/  IMAD.MOV R14, RZ, RZ, -R10 ;  /* 0x000000ffff0e7224 */ /* 0x000fe200078e0a0a */
[----:B------:R-:W-:Y:S01]  /*0ca0*/  ISETP.NE.U32.AND P3, PT, R16, RZ, PT ;  /* 0x000000ff1000720c */ /* 0x000fe20003f65070 */
[C---:B------:R-:W-:Y:S02]  /*0cb0*/  IMAD R11, R20.reuse, R24, R11 ;  /* 0x00000018140b7224 */ /* 0x040fe400078e020b */
[----:B------:R-:W-:-:S02]  /*0cc0*/  IMAD R14, R20, R14, R35 ;  /* 0x0000000e140e7224 */ /* 0x000fc400078e0223 */
[----:B------:R-:W-:Y:S02]  /*0cd0*/  IMAD R11, R11, c[0x0][0xec4], RZ ;  /* 0x0003b1000b0b7a24 */ /* 0x000fe400078e02ff */
[----:B------:R-:W-:Y:S02]  /*0ce0*/  @P5 IADD3 R37, R37, 0x1, RZ ;  /* 0x0000000125255810 */ /* 0x000fe40007ffe0ff */
[----:B------:R-:W-:Y:S01]  /*0cf0*/  IMAD R32, R32, c[0x0][0xec0], R11 ;  /* 0x0003b00020207a24 */ /* 0x000fe200078e020b */
[----:B------:R-:W-:Y:S02]  /*0d00*/  ISETP.GE.U32.AND P2, PT, R14, R20, PT ;  /* 0x000000140e00720c */ /* 0x000fe40003f46070 */
[----:B------:R-:W-:Y:S02]  /*0d10*/  @P6 IADD3 R22, -R16, R22, RZ ;  /* 0x0000001610166210 */ /* 0x000fe40007ffe1ff */
[----:B------:R-:W-:Y:S01]  /*0d20*/  SEL R11, R26, R15, !P3 ;  /* 0x0000000f1a0b7207 */ /* 0x000fe20005800000 */
[----:B------:R-:W-:Y:S01]  /*0d30*/  IMAD.HI.U32 R15, R12, R9, RZ ;  /* 0x000000090c0f7227 */ /* 0x000fe200078e00ff */
[----:B------:R-:W-:-:S02]  /*0d40*/  ISETP.GE.U32.AND P4, PT, R22, R16, PT ;  /* 0x000000101600720c */ /* 0x000fc40003f86070 */
[----:B------:R-:W-:Y:S01]  /*0d50*/  @P6 IADD3 R33, R33, 0x1, RZ ;  /* 0x0000000121216810 */ /* 0x000fe20007ffe0ff */
[----:B------:R-:W-:Y:S01]  /*0d60*/  IMAD.MOV R22, RZ, RZ, -R11 ;  /* 0x000000ffff167224 */ /* 0x000fe200078e0a0b */
[----:B------:R-:W-:-:S03]  /*0d70*/  SEL R28, R26, R37, !P3 ;  /* 0x000000251a1c7207 */ /* 0x000fc60005800000 */
[----:B------:R-:W-:Y:S01]  /*0d80*/  IMAD R13, R16, R22, R13 ;  /* 0x00000016100d7224 */ /* 0x000fe200078e020d */
[----:B------:R-:W-:Y:S01]  /*0d90*/  @P2 IADD3 R14, -R20, R14, RZ ;  /* 0x0000000e140e2210 */ /* 0x000fe20007ffe1ff */
[----:B------:R-:W-:Y:S01]  /*0da0*/  IMAD.MOV R22, RZ, RZ, -R15 ;  /* 0x000000ffff167224 */ /* 0x000fe200078e0a0f */
[----:B------:R-:W-:Y:S01]  /*0db0*/  @P2 IADD3 R10, R10, 0x1, RZ ;  /* 0x000000010a0a2810 */ /* 0x000fe20007ffe0ff */
[----:B------:R-:W-:Y:S01]  /*0dc0*/  IMAD R8, R13, c[0x0][0xebc], R8 ;  /* 0x0003af000d087a24 */ /* 0x000fe200078e0208 */
[----:B------:R-:W-:Y:S01]  /*0dd0*/  ISETP.GE.U32.AND P5, PT, R14, R20, PT ;  /* 0x000000140e00720c */ /* 0x000fe20003fa6070 */
[----:B------:R-:W-:Y:S01]  /*0de0*/  IMAD R22, R16, R22, R9 ;  /* 0x0000001610167224 */ /* 0x000fe200078e0209 */
[----:B------:R-:W-:Y:S01]  /*0df0*/  @P4 IADD3 R33, R33, 0x1, RZ ;  /* 0x0000000121214810 */ /* 0x000fe20007ffe0ff */
[----:B------:R-:W-:Y:S02]  /*0e00*/  IMAD.MOV R14, RZ, RZ, -R28 ;  /* 0x000000ffff0e7224 */ /* 0x000fe400078e0a1c */
[----:B------:R-:W-:Y:S01]  /*0e10*/  IMAD R11, R11, c[0x0][0xeb8], R8 ;  /* 0x0003ae000b0b7a24 */ /* 0x000fe200078e0208 */
[----:B------:R-:W-:Y:S01]  /*0e20*/  ISETP.GE.U32.AND P2, PT, R22, R16, PT ;  /* 0x000000101600720c */ /* 0x000fe20003f46070 */
[----:B------:R-:W-:Y:S01]  /*0e30*/  IMAD R14, R16, R14, R29 ;  /* 0x0000000e100e7224 */ /* 0x000fe200078e021d */
[----:B------:R-:W-:Y:S01]  /*0e40*/  SEL R13, R26, R33, !P3 ;  /* 0x000000211a0d7207 */ /* 0x000fe20005800000 */
[----:B------:R-:W-:-:S03]  /*0e50*/  IMAD.HI.U32 R33, R12, R7, RZ ;  /* 0x000000070c217227 */ /* 0x000fc600078e00ff */
[----:B------:R-:W-:Y:S01]  /*0e60*/  IADD3 R37, -R13, RZ, RZ ;  /* 0x000000ff0d257210 */ /* 0x000fe20007ffe1ff */
[----:B------:R-:W-:Y:S01]  /*0e70*/  IMAD.MOV R29, RZ, RZ, -R33 ;  /* 0x000000ffff1d7224 */ /* 0x000fe200078e0a21 */
[----:B------:R-:W-:Y:S01]  /*0e80*/  @P5 IADD3 R10, R10, 0x1, RZ ;  /* 0x000000010a0a5810 */ /* 0x000fe20007ffe0ff */
[----:B------:R-:W-:Y:S02]  /*0e90*/  IMAD R27, R14, c[0x0][0xebc], R27 ;  /* 0x0003af000e1b7a24 */ /* 0x000fe400078e021b */
[----:B------:R-:W-:Y:S01]  /*0ea0*/  IMAD R29, R16, R29, R7 ;  /* 0x0000001d101d7224 */ /* 0x000fe200078e0207 */
[----:B------:R-:W-:Y:S01]  /*0eb0*/  SEL R10, R5, R10, !P0 ;  /* 0x0000000a050a7207 */ /* 0x000fe20004000000 */
[----:B------:R-:W-:Y:S01]  /*0ec0*/  @P2 IMAD.IADD R22, R22, 0x1, -R16 ;  /* 0x0000000116162824 */ /* 0x000fe200078e0a10 */
[----:B------:R-:W-:Y:S01]  /*0ed0*/  @P2 IADD3 R15, R15, 0x1, RZ ;  /* 0x000000010f0f2810 */ /* 0x000fe20007ffe0ff */
[----:B------:R-:W-:Y:S02]  /*0ee0*/  IMAD R37, R16, R37, R31 ;  /* 0x0000002510257224 */ /* 0x000fe400078e021f */
[----:B------:R-:W-:Y:S01]  /*0ef0*/  IMAD R28, R28, c[0x0][0xeb8], R27 ;  /* 0x0003ae001c1c7a24 */ /* 0x000fe200078e021b */
[----:B------:R-:W-:Y:S01]  /*0f00*/  ISETP.GE.U32.AND P5, PT, R22, R16, PT ;  /* 0x000000101600720c */ /* 0x000fe20003fa6070 */
[----:B------:R-:W-:-:S04]  /*0f10*/  IMAD.HI.U32 R22, R4, R10, RZ ;  /* 0x0000000a04167227 */ /* 0x000fc800078e00ff */
[----:B------:R-:W-:Y:S02]  /*0f20*/  IMAD.MOV R24, RZ, RZ, -R22 ;  /* 0x000000ffff187224 */ /* 0x000fe400078e0a16 */
[----:B------:R-:W-:Y:S02]  /*0f30*/  IMAD R34, R37, c[0x0][0xebc], R34 ;  /* 0x0003af0025227a24 */ /* 0x000fe400078e0222 */
[----:B------:R-:W-:Y:S02]  /*0f40*/  IMAD R24, R21, R24, R10 ;  /* 0x0000001815187224 */ /* 0x000fe400078e020a */
[----:B------:R-:W-:Y:S02]  /*0f50*/  IMAD R13, R13, c[0x0][0xeb8], R34 ;  /* 0x0003ae000d0d7a24 */ /* 0x000fe400078e0222 */
[----:B------:R-:W-:Y:S02]  /*0f60*/  @P5 IADD3 R15, R15, 0x1, RZ ;  /* 0x000000010f0f5810 */ /* 0x000fe40007ffe0ff */
[----:B------:R-:W-:-:S02]  /*0f70*/  ISETP.GE.U32.AND P4, PT, R24, R21, PT ;  /* 0x000000151800720c */ /* 0x000fc40003f86070 */
[----:B------:R-:W-:-:S11]  /*0f80*/  SEL R14, R26, R15, !P3 ;  /* 0x0000000f1a0e7207 */ /* 0x000fd60005800000 */
[----:B------:R-:W-:Y:S01]  /*0f90*/  @P4 IMAD.IADD R24, R24, 0x1, -R21 ;  /* 0x0000000118184824 */ /* 0x000fe200078e0a15 */
[----:B------:R-:W-:Y:S02]  /*0fa0*/  @P4 IADD3 R22, R22, 0x1, RZ ;  /* 0x0000000116164810 */ /* 0x000fe40007ffe0ff */
[----:B------:R-:W-:Y:S02]  /*0fb0*/  ISETP.GE.U32.AND P4, PT, R29, R16, PT ;  /* 0x000000101d00720c */ /* 0x000fe40003f86070 */
[----:B------:R-:W-:Y:S02]  /*0fc0*/  ISETP.GE.U32.AND P6, PT, R24, R21, PT ;  /* 0x000000151800720c */ /* 0x000fe40003fc6070 */
[----:B------:R-:W-:-:S05]  /*0fd0*/  IADD3 R24, -R10, RZ, RZ ;  /* 0x000000ff0a187210 */ /* 0x000fca0007ffe1ff */
[----:B------:R-:W-:Y:S01]  /*0fe0*/  IMAD R35, R20, R24, R35 ;  /* 0x0000001814237224 */ /* 0x000fe200078e0223 */
[----:B------:R-:W-:-:S03]  /*0ff0*/  IADD3 R24, -R14, RZ, RZ ;  /* 0x000000ff0e187210 */ /* 0x000fc60007ffe1ff */
[----:B------:R-:W-:Y:S01]  /*1000*/  @P4 IMAD.IADD R29, R29, 0x1, -R16 ;  /* 0x000000011d1d4824 */ /* 0x000fe200078e0a10 */
[----:B------:R-:W-:Y:S01]  /*1010*/  @P4 IADD3 R33, R33, 0x1, RZ ;  /* 0x0000000121214810 */ /* 0x000fe20007ffe0ff */
[----:B------:R-:W-:Y:S01]  /*1020*/  IMAD R24, R16, R24, R9 ;  /* 0x0000001810187224 */ /* 0x000fe200078e0209 */
[----:B------:R-:W-:Y:S02]  /*1030*/  @P6 IADD3 R22, R22, 0x1, RZ ;  /* 0x0000000116166810 */ /* 0x000fe40007ffe0ff */
[----:B------:R-:W-:Y:S01]  /*1040*/  ISETP.GE.U32.AND P6, PT, R29, R16, PT ;  /* 0x000000101d00720c */ /* 0x000fe20003fc6070 */
[----:B------:R-:W-:Y:S01]  /*1050*/  IMAD R25, R24, c[0x0][0xebc], R25 ;  /* 0x0003af0018197a24 */ /* 0x000fe200078e0219 */
[----:B------:R-:W-:-:S03]  /*1060*/  SEL R29, R30, R22, !P1 ;  /* 0x000000161e1d7207 */ /* 0x000fc60004800000 */
[----:B------:R-:W-:Y:S02]  /*1070*/  IMAD R14, R14, c[0x0][0xeb8], R25 ;  /* 0x0003ae000e0e7a24 */ /* 0x000fe400078e0219 */
[----:B------:R-:W-:-:S04]  /*1080*/  IMAD.MOV R31, RZ, RZ, -R29 ;  /* 0x000000ffff1f7224 */ /* 0x000fc800078e0a1d */
[----:B------:R-:W-:Y:S02]  /*1090*/  IMAD R31, R21, R31, R10 ;  /* 0x0000001f151f7224 */ /* 0x000fe400078e020a */
[----:B------:R-:W-:Y:S01]  /*10a0*/  IMAD R10, R35, c[0x0][0xec4], RZ ;  /* 0x0003b100230a7a24 */ /* 0x000fe200078e02ff */
[----:B------:R-:W-:-:S03]  /*10b0*/  @P6 IADD3 R33, R33, 0x1, RZ ;  /* 0x0000000121216810 */ /* 0x000fc60007ffe0ff */
[----:B------:R-:W-:Y:S01]  /*10c0*/  IMAD R10, R31, c[0x0][0xec0], R10 ;  /* 0x0003b0001f0a7a24 */ /* 0x000fe200078e020a */
[----:B------:R-:W-:Y:S01]  /*10d0*/  SEL R15, R26, R33, !P3 ;  /* 0x000000211a0f7207 */ /* 0x000fe20005800000 */
[----:B------:R-:W-:-:S04]  /*10e0*/  IMAD.HI.U32 R31, R12, R29, RZ ;  /* 0x0000001d0c1f7227 */ /* 0x000fc800078e00ff */
[----:B------:R-:W-:-:S04]  /*10f0*/  IMAD.MOV R35, RZ, RZ, -R31 ;  /* 0x000000ffff237224 */ /* 0x000fc800078e0a1f */
[----:B------:R-:W-:-:S05]  /*1100*/  IMAD R35, R16, R35, R29 ;  /* 0x0000002310237224 */ /* 0x000fca00078e021d */
[----:B------:R-:W-:-:S13]  /*1110*/  ISETP.GE.U32.AND P2, PT, R35, R16, PT ;  /* 0x000000102300720c */ /* 0x000fda0003f46070 */
[----:B------:R-:W-:Y:S01]  /*1120*/  @P2 IMAD.IADD R35, R35, 0x1, -R16 ;  /* 0x0000000123232824 */ /* 0x000fe200078e0a10 */
[----:B------:R-:W-:-:S04]  /*1130*/  @P2 IADD3 R31, R31, 0x1, RZ ;  /* 0x000000011f1f2810 */ /* 0x000fc80007ffe0ff */
[----:B------:R-:W-:Y:S02]  /*1140*/  ISETP.GE.U32.AND P5, PT, R35, R16, PT ;  /* 0x000000102300720c */ /* 0x000fe40003fa6070 */
[----:B------:R-:W-:-:S05]  /*1150*/  IADD3 R35, R23, 0x7, RZ ;  /* 0x0000000717237810 */ /* 0x000fca0007ffe0ff */
[----:B------:R-:W-:-:S04]  /*1160*/  IMAD.HI.U32 R22, R6, R35, RZ ;  /* 0x0000002306167227 */ /* 0x000fc800078e00ff */
[----:B------:R-:W-:Y:S02]  /*1170*/  IMAD.MOV R9, RZ, RZ, -R22 ;  /* 0x000000ffff097224 */ /* 0x000fe400078e0a16 */
[----:B------:R-:W-:Y:S02]  /*1180*/  @P5 IADD3 R31, R31, 0x1, RZ ;  /* 0x000000011f1f5810 */ /* 0x000fe40007ffe0ff */
        /* <DEDUP_REMOVED lines=8> */
[----:B------:R-:W-:Y:S01]  /*1210*/  @P4 IADD3 R22, R22, 0x1, RZ ;  /* 0x0000000116164810 */ /* 0x000fe20007ffe0ff */
[----:B------:R-:W-:-:S03]  /*1220*/  IMAD R15, R15, c[0x0][0xeb8], R32 ;  /* 0x0003ae000f0f7a24 */ /* 0x000fc600078e0220 */
        /* <DEDUP_REMOVED lines=9> */
[----:B------:R-:W-:-:S08]  /*12c0*/  IMAD R35, R20, R24, R35 ;  /* 0x0000001814237224 */ /* 0x000fd000078e0223 */
[----:B------:R-:W-:-:S04]  /*12d0*/  @P6 IADD3 R33, R33, 0x1, RZ ;  /* 0x0000000121216810 */ /* 0x000fc80007ffe0ff */
[----:B------:R-:W-:Y:S01]  /*12e0*/  SEL R7, R30, R33, !P1 ;  /* 0x000000211e077207 */ /* 0x000fe20004800000 */
[----:B------:R-:W-:-:S04]  /*12f0*/  IMAD R33, R35, c[0x0][0xec4], RZ ;  /* 0x0003b10023217a24 */ /* 0x000fc800078e02ff */
[----:B------:R-:W-:-:S04]  /*1300*/  IMAD.HI.U32 R35, R12, R7, RZ ;  /* 0x000000070c237227 */ /* 0x000fc800078e00ff */
[----:B------:R-:W-:Y:S01]  /*1310*/  IMAD.MOV R24, RZ, RZ, -R7 ;  /* 0x000000ffff187224 */ /* 0x000fe200078e0a07 */
[----:B------:R-:W-:-:S03]  /*1320*/  IADD3 R37, -R35, RZ, RZ ;  /* 0x000000ff23257210 */ /* 0x000fc60007ffe1ff */
[----:B------:R-:W-:Y:S02]  /*1330*/  IMAD R22, R21, R24, R22 ;  /* 0x0000001815167224 */ /* 0x000fe400078e0216 */
[----:B------:R-:W-:Y:S02]  /*1340*/  IMAD R37, R16, R37, R7 ;  /* 0x0000002510257224 */ /* 0x000fe400078e0207 */
[----:B------:R-:W-:Y:S01]  /*1350*/  IMAD R33, R22, c[0x0][0xec0], R33 ;  /* 0x0003b00016217a24 */ /* 0x000fe200078e0221 */
[----:B------:R-:W-:Y:S02]  /*1360*/  SEL R22, R26, R31, !P3 ;  /* 0x0000001f1a167207 */ /* 0x000fe40005800000 */
[----:B------:R-:W-:-:S03]  /*1370*/  ISETP.GE.U32.AND P4, PT, R37, R16, PT ;  /* 0x000000102500720c */ /* 0x000fc60003f86070 */
[----:B------:R-:W-:-:S04]  /*1380*/  IMAD.MOV R9, RZ, RZ, -R22 ;  /* 0x000000ffff097224 */ /* 0x000fc800078e0a16 */
[----:B------:R-:W-:Y:S01]  /*1390*/  IMAD R9, R16, R9, R29 ;  /* 0x0000000910097224 */ /* 0x000fe200078e021d */
[----:B------:R-:W-:-:S03]  /*13a0*/  IADD3 R29, R23, 0x8, RZ ;  /* 0x00000008171d7810 */ /* 0x000fc60007ffe0ff */
[----:B------:R-:W-:Y:S02]  /*13b0*/  IMAD R9, R9, c[0x0][0xebc], R10 ;  /* 0x0003af0009097a24 */ /* 0x000fe400078e020a */
[----:B------:R-:W-:Y:S01]  /*13c0*/  @P4 IMAD.IADD R37, R37, 0x1, -R16 ;  /* 0x0000000125254824 */ /* 0x000fe200078e0a10 */
[----:B------:R-:W-:Y:S01]  /*13d0*/  @P4 IADD3 R35, R35, 0x1, RZ ;  /* 0x0000000123234810 */ /* 0x000fe20007ffe0ff */
[----:B------:R-:W-:-:S03]  /*13e0*/  IMAD.HI.U32 R10, R6, R29, RZ ;  /* 0x0000001d060a7227 */ /* 0x000fc600078e00ff */
[----:B------:R-:W-:Y:S01]  /*13f0*/  ISETP.GE.U32.AND P2, PT, R37, R16, PT ;  /* 0x000000102500720c */ /* 0x000fe20003f46070 */
[----:B------:R-:W-:-:S12]  /*1400*/  IMAD R22, R22, c[0x0][0xeb8], R9 ;  /* 0x0003ae0016167a24 */ /* 0x000fd800078e0209 */
[----:B------:R-:W-:-:S04]  /*1410*/  @P2 IADD3 R35, R35, 0x1, RZ ;  /* 0x0000000123232810 */ /* 0x000fc80007ffe0ff */
[----:B------:R-:W-:-:S05]  /*1420*/  SEL R24, R26, R35, !P3 ;  /* 0x000000231a187207 */ /* 0x000fca0005800000 */
[----:B------:R-:W-:-:S04]  /*1430*/  IMAD.MOV R36, RZ, RZ, -R24 ;  /* 0x000000ffff247224 */ /* 0x000fc800078e0a18 */
[----:B------:R-:W-:Y:S01]  /*1440*/  IMAD R36, R16, R36, R7 ;  /* 0x0000002410247224 */ /* 0x000fe200078e0207 */
[----:B------:R-:W-:-:S05]  /*1450*/  IADD3 R7, -R10, RZ, RZ ;  /* 0x000000ff0a077210 */ /* 0x000fca0007ffe1ff */
[----:B------:R-:W-:-:S05]  /*1460*/  IMAD R7, R20, R7, R29 ;  /* 0x0000000714077224 */ /* 0x000fca00078e021d */
[----:B------:R-:W-:-:S13]  /*1470*/  ISETP.GE.U32.AND P2, PT, R7, R20, PT ;  /* 0x000000140700720c */ /* 0x000fda0003f46070 */
[----:B------:R-:W-:Y:S01]  /*1480*/  @P2 IMAD.IADD R7, R7, 0x1, -R20 ;  /* 0x0000000107072824 */ /* 0x000fe200078e0a14 */
[----:B------:R-:W-:-:S04]  /*1490*/  @P2 IADD3 R10, R10, 0x1, RZ ;  /* 0x000000010a0a2810 */ /* 0x000fc80007ffe0ff */
[----:B------:R-:W-:Y:S01]  /*14a0*/  ISETP.GE.U32.AND P4, PT, R7, R20, PT ;  /* 0x000000140700720c */ /* 0x000fe20003f86070 */
[----:B------:R-:W-:-:S04]  /*14b0*/  IMAD R7, R36, c[0x0][0xebc], R33 ;  /* 0x0003af0024077a24 */ /* 0x000fc800078e0221 */
[----:B------:R-:W-:-:S08]  /*14c0*/  IMAD R24, R24, c[0x0][0xeb8], R7 ;  /* 0x0003ae0018187a24 */ /* 0x000fd000078e0207 */
        /* <DEDUP_REMOVED lines=16> */
[----:B------:R-:W-:Y:S02]  /*15d0*/  IMAD R10, R29, c[0x0][0xec4], RZ ;  /* 0x0003b1001d0a7a24 */ /* 0x000fe400078e02ff */
        /* <DEDUP_REMOVED lines=49> */
[----:B------:R-:W-:Y:S01]  /*18f0*/  IMAD R8, R27, c[0x0][0xebc], R8 ;  /* 0x0003af001b087a24 */ /* 0x000fe200078e0208 */
        /* <DEDUP_REMOVED lines=245> */
[----:B---3--:R-:W-:-:S11]  /*2850*/  IADD3 R4, P0, R2, R23, RZ ;  /* 0x0000001702047210 */ /* 0x008fd60007f1e0ff */
[----:B------:R-:W-:-:S04]  /*2860*/  @P2 IADD3 R5, R5, 0x1, RZ ;  /* 0x0000000105052810 */ /* 0x000fc80007ffe0ff */
[----:B------:R-:W-:Y:S02]  /*2870*/  SEL R30, R30, R5, !P1 ;  /* 0x000000051e1e7207 */ /* 0x000fe40004800000 */
[----:B------:R-:W-:-:S03]  /*2880*/  IADD3 R5, -R32, RZ, RZ ;  /* 0x000000ff20057210 */ /* 0x000fc60007ffe1ff */
[----:B------:R-:W-:Y:S02]  /*2890*/  IMAD.MOV R6, RZ, RZ, -R30 ;  /* 0x000000ffff067224 */ /* 0x000fe400078e0a1e */
[----:B------:R-:W-:Y:S02]  /*28a0*/  IMAD R8, R20, R5, R7 ;  /* 0x0000000514087224 */ /* 0x000fe400078e0207 */
[----:B------:R-:W-:Y:S02]  /*28b0*/  IMAD.X R5, RZ, RZ, R3, P0 ;  /* 0x000000ffff057224 */ /* 0x000fe400000e0603 */
[----:B------:R-:W-:-:S04]  /*28c0*/  IMAD R32, R21, R6, R32 ;  /* 0x0000000615207224 */ /* 0x000fc800078e0220 */
[----:B------:R-:W3:Y:S01]  /*28d0*/  LDG.E.128 R4, [R4.64] ;  /* 0x0000000404047981 */ /* 0x000ee2000c1e1d00 */
[----:B--2---:R-:W-:Y:S02]  /*28e0*/  IMAD R10, R18, c[0x0][0xecc], R9 ;  /* 0x0003b300120a7a24 */ /* 0x004fe400078e0209 */
[----:B------:R-:W-:-:S04]  /*28f0*/  IMAD.HI.U32 R12, R12, R30, RZ ;  /* 0x0000001e0c0c7227 */ /* 0x000fc800078e00ff */
[----:B------:R-:W-:Y:S01]  /*2900*/  IMAD R9, R8, c[0x0][0xec4], RZ ;  /* 0x0003b10008097a24 */ /* 0x000fe200078e02ff */
[----:B------:R-:W-:Y:S01]  /*2910*/  IADD3 R8, P0, R10, c[0x0][0x160], RZ ;  /* 0x000058000a087a10 */ /* 0x000fe20007f1e0ff */
[----:B------:R-:W-:Y:S02]  /*2920*/  IMAD R11, R18, c[0x0][0xecc], R11 ;  /* 0x0003b300120b7a24 */ /* 0x000fe400078e020b */
[----:B------:R-:W-:Y:S02]  /*2930*/  IMAD.MOV R34, RZ, RZ, -R12 ;  /* 0x000000ffff227224 */ /* 0x000fe400078e0a0c */
[----:B------:R-:W-:Y:S02]  /*2940*/  IMAD R32, R32, c[0x0][0xec0], R9 ;  /* 0x0003b00020207a24 */ /* 0x000fe400078e0209 */
[----:B------:R-:W-:Y:S01]  /*2950*/  IMAD.X R9, RZ, RZ, c[0x0][0x164], P0 ;  /* 0x00005900ff097624 */ /* 0x000fe200000e06ff */
[----:B------:R-:W-:Y:S01]  /*2960*/  IADD3 R10, P0, R11, c[0x0][0x160], RZ ;  /* 0x000058000b0a7a10 */ /* 0x000fe20007f1e0ff */
[----:B------:R-:W-:-:S02]  /*2970*/  IMAD R34, R16, R34, R30 ;  /* 0x0000002210227224 */ /* 0x000fc400078e021e */
[C---:B------:R-:W-:Y:S01]  /*2980*/  IMAD R28, R18.reuse, c[0x0][0xecc], R28 ;  /* 0x0003b300121c7a24 */ /* 0x040fe200078e021c */
[----:B------:R-:W-:Y:S01]  /*2990*/  IADD3.X R11, RZ, c[0x0][0x164], RZ, P0, !PT ;  /* 0x00005900ff0b7a10 */ /* 0x000fe200007fe4ff */
[----:B------:R-:W-:Y:S01]  /*29a0*/  IMAD R14, R18, c[0x0][0xecc], R14 ;  /* 0x0003b300120e7a24 */ /* 0x000fe200078e020e */
[----:B------:R-:W-:Y:S01]  /*29b0*/  ISETP.GE.U32.AND P0, PT, R34, R16, PT ;  /* 0x000000102200720c */ /* 0x000fe20003f06070 */
[C---:B------:R-:W-:Y:S02]  /*29c0*/  IMAD R15, R18.reuse, c[0x0][0xecc], R15 ;  /* 0x0003b300120f7a24 */ /* 0x040fe400078e020f */
[C---:B------:R-:W-:Y:S02]  /*29d0*/  IMAD R22, R18.reuse, c[0x0][0xecc], R22 ;  /* 0x0003b30012167a24 */ /* 0x040fe400078e0216 */
[C---:B------:R-:W-:Y:S02]  /*29e0*/  IMAD R24, R18.reuse, c[0x0][0xecc], R24 ;  /* 0x0003b30012187a24 */ /* 0x040fe400078e0218 */
[----:B------:R-:W-:-:S02]  /*29f0*/  IMAD R35, R18, c[0x0][0xecc], R35 ;  /* 0x0003b30012237a24 */ /* 0x000fc400078e0223 */
[C---:B------:R-:W-:Y:S02]  /*2a00*/  IMAD R33, R18.reuse, c[0x0][0xecc], R33 ;  /* 0x0003b30012217a24 */ /* 0x040fe400078e0221 */
[----:B------:R-:W-:Y:S02]  /*2a10*/  IMAD R31, R18, c[0x0][0xecc], R31 ;  /* 0x0003b300121f7a24 */ /* 0x000fe400078e021f */
[----:B------:R-:W-:Y:S01]  /*2a20*/  @P0 IMAD.IADD R34, R34, 0x1, -R16 ;  /* 0x0000000122220824 */ /* 0x000fe200078e0a10 */
[----:B------:R-:W-:Y:S01]  /*2a30*/  @P0 IADD3 R12, R12, 0x1, RZ ;  /* 0x000000010c0c0810 */ /* 0x000fe20007ffe0ff */
[C---:B------:R-:W-:Y:S02]  /*2a40*/  IMAD R29, R18.reuse, c[0x0][0xecc], R29 ;  /* 0x0003b300121d7a24 */ /* 0x040fe400078e021d */
[----:B------:R-:W-:Y:S01]  /*2a50*/  IMAD R25, R18, c[0x0][0xecc], R25 ;  /* 0x0003b30012197a24 */ /* 0x000fe200078e0219 */
[----:B------:R-:W-:Y:S01]  /*2a60*/  ISETP.GE.U32.AND P1, PT, R34, R16, PT ;  /* 0x000000102200720c */ /* 0x000fe20003f26070 */
[----:B------:R-:W-:-:S02]  /*2a70*/  IMAD R27, R18, c[0x0][0xecc], R27 ;  /* 0x0003b300121b7a24 */ /* 0x000fc400078e021b */
[----:B------:R-:W-:-:S10]  /*2a80*/  IMAD R23, R19, 0x10, R23 ;  /* 0x0000001013177824 */ /* 0x000fd400078e0217 */
[----:B------:R-:W-:-:S04]  /*2a90*/  @P1 IADD3 R12, R12, 0x1, RZ ;  /* 0x000000010c0c1810 */ /* 0x000fc80007ffe0ff */
[----:B------:R-:W-:Y:S02]  /*2aa0*/  SEL R26, R26, R12, !P3 ;  /* 0x0000000c1a1a7207 */ /* 0x000fe40005800000 */
[----:B------:R-:W-:Y:S02]  /*2ab0*/  IADD3 R12, P0, R28, c[0x0][0x160], RZ ;  /* 0x000058001c0c7a10 */ /* 0x000fe40007f1e0ff */
[C---:B---3--:R-:W-:Y:S01]  /*2ac0*/  LOP3.LUT R36, R4.reuse, 0xffff, RZ, 0xc0, !PT ;  /* 0x0000ffff04247812 */ /* 0x048fe200078ec0ff */
[----:B------:R0:W-:Y:S01]  /*2ad0*/  STG.E.U8 [R8.64], R4 ;  /* 0x0000000408007986 */ /* 0x0001e2000c101104 */
[----:B------:R-:W-:Y:S02]  /*2ae0*/  PRMT R28, R4, 0x7732, RZ ;  /* 0x00007732041c7816 */ /* 0x000fe400000000ff */
[----:B------:R-:W-:Y:S02]  /*2af0*/  SHF.R.U32.HI R36, RZ, 0x8, R36 ;  /* 0x00000008ff247819 */ /* 0x000fe40000011624 */
[----:B------:R-:W-:-:S03]  /*2b00*/  SHF.R.U32.HI R28, RZ, 0x8, R28 ;  /* 0x00000008ff1c7819 */ /* 0x000fc6000001161c */
[----:B------:R1:W-:Y:S01]  /*2b10*/  STG.E.U8 [R10.64], R36 ;  /* 0x000000240a007986 */ /* 0x0003e2000c101104 */
[----:B0-----:R-:W-:Y:S01]  /*2b20*/  IMAD R8, R18, c[0x0][0xecc], R13 ;  /* 0x0003b30012087a24 */ /* 0x001fe200078e020d */
[----:B------:R-:W-:Y:S01]  /*2b30*/  IADD3.X R13, RZ, c[0x0][0x164], RZ, P0, !PT ;  /* 0x00005900ff0d7a10 */ /* 0x000fe200007fe4ff */
[----:B------:R-:W-:Y:S01]  /*2b40*/  IMAD.MOV R9, RZ, RZ, -R26 ;  /* 0x000000ffff097224 */ /* 0x000fe200078e0a1a */
[----:B------:R-:W-:Y:S02]  /*2b50*/  PRMT R4, R4, 0x7632, R4 ;  /* 0x0000763204047816 */ /* 0x000fe40000000004 */
[----:B------:R-:W-:Y:S01]  /*2b60*/  IADD3 R8, P0, R8, c[0x0][0x160], RZ ;  /* 0x0000580008087a10 */ /* 0x000fe20007f1e0ff */
[----:B-1----:R-:W-:Y:S01]  /*2b70*/  IMAD R11, R16, R9, R30 ;  /* 0x00000009100b7224 */ /* 0x002fe200078e021e */
[----:B------:R-:W-:-:S03]  /*2b80*/  IADD3 R10, P1, R14, c[0x0][0x160], RZ ;  /* 0x000058000e0a7a10 */ /* 0x000fc60007f3e0ff */
[----:B------:R-:W-:Y:S01]  /*2b90*/  IMAD.X R9, RZ, RZ, c[0x0][0x164], P0 ;  /* 0x00005900ff097624 */ /* 0x000fe200000e06ff */
[----:B------:R-:W-:Y:S01]  /*2ba0*/  IADD3 R14, P0, R15, c[0x0][0x160], RZ ;  /* 0x000058000f0e7a10 */ /* 0x000fe20007f1e0ff */
[----:B------:R-:W-:Y:S01]  /*2bb0*/  IMAD R11, R11, c[0x0][0xebc], R32 ;  /* 0x0003af000b0b7a24 */ /* 0x000fe200078e0220 */
[----:B------:R0:W-:Y:S01]  /*2bc0*/  STG.E.U8 [R12.64], R4 ;  /* 0x000000040c007986 */ /* 0x0001e2000c101104 */
[----:B------:R-:W-:Y:S02]  /*2bd0*/  LOP3.LUT R30, R5, 0xffff, RZ, 0xc0, !PT ;  /* 0x0000ffff051e7812 */ /* 0x000fe400078ec0ff */
[----:B------:R-:W-:Y:S01]  /*2be0*/  IMAD R26, R26, c[0x0][0xeb8], R11 ;  /* 0x0003ae001a1a7a24 */ /* 0x000fe200078e020b */
[----:B------:R1:W-:Y:S01]  /*2bf0*/  STG.E.U8 [R8.64], R28 ;  /* 0x0000001c08007986 */ /* 0x0003e2000c101104 */
[----:B------:R-:W-:Y:S01]  /*2c00*/  IMAD.X R11, RZ, RZ, c[0x0][0x164], P1 ;  /* 0x00005900ff0b7624 */ /* 0x000fe200008e06ff */
[----:B------:R-:W-:Y:S01]  /*2c10*/  SHF.R.U32.HI R30, RZ, 0x8, R30 ;  /* 0x00000008ff1e7819 */ /* 0x000fe2000001161e */
[----:B------:R-:W-:-:S02]  /*2c20*/  IMAD.X R15, RZ, RZ, c[0x0][0x164], P0 ;  /* 0x00005900ff0f7624 */ /* 0x000fc400000e06ff */
[----:B------:R-:W-:Y:S01]  /*2c30*/  IMAD R26, R18, c[0x0][0xecc], R26 ;  /* 0x0003b300121a7a24 */ /* 0x000fe200078e021a */
[----:B------:R2:W-:Y:S01]  /*2c40*/  STG.E.U8 [R10.64], R5 ;  /* 0x000000050a007986 */ /* 0x0005e2000c101104 */
[----:B0-----:R-:W-:Y:S02]  /*2c50*/  PRMT R4, R5, 0x7732, RZ ;  /* 0x0000773205047816 */ /* 0x001fe400000000ff */
[----:B------:R-:W-:Y:S01]  /*2c60*/  IADD3 R12, P0, R22, c[0x0][0x160], RZ ;  /* 0x00005800160c7a10 */ /* 0x000fe20007f1e0ff */
[----:B------:R0:W-:Y:S01]  /*2c70*/  STG.E.U8 [R14.64], R30 ;  /* 0x0000001e0e007986 */ /* 0x0001e2000c101104 */
[----:B-1----:R-:W-:Y:S01]  /*2c80*/  MOV R9, R4 ;  /* 0x0000000400097202 */ /* 0x002fe20000000f00 */
[----:B------:R-:W-:Y:S01]  /*2c90*/  IMAD R4, R18, c[0x0][0xecc], R37 ;  /* 0x0003b30012047a24 */ /* 0x000fe200078e0225 */
[----:B------:R-:W-:Y:S01]  /*2ca0*/  IADD3 R8, P1, R24, c[0x0][0x160], RZ ;  /* 0x0000580018087a10 */ /* 0x000fe20007f3e0ff */
[----:B------:R-:W-:Y:S01]  /*2cb0*/  IMAD.X R13, RZ, RZ, c[0x0][0x164], P0 ;  /* 0x00005900ff0d7624 */ /* 0x000fe200000e06ff */
[----:B------:R-:W-:-:S02]  /*2cc0*/  SHF.R.U32.HI R37, RZ, 0x8, R9 ;  /* 0x00000008ff257819 */ /* 0x000fc40000011609 */
[----:B--2---:R-:W-:Y:S01]  /*2cd0*/  PRMT R5, R5, 0x7632, R5 ;  /* 0x0000763205057816 */ /* 0x004fe20000000005 */
[----:B------:R-:W-:Y:S01]  /*2ce0*/  IMAD.X R9, RZ, RZ, c[0x0][0x164], P1 ;  /* 0x00005900ff097624 */ /* 0x000fe200008e06ff */
[----:B------:R-:W-:-:S03]  /*2cf0*/  IADD3 R4, P0, R4, c[0x0][0x160], RZ ;  /* 0x0000580004047a10 */ /* 0x000fc60007f1e0ff */
[----:B------:R1:W-:Y:S01]  /*2d00*/  STG.E.U8 [R12.64], R5 ;  /* 0x000000050c007986 */ /* 0x0003e2000c101104 */
[C---:B0-----:R-:W-:Y:S02]  /*2d10*/  LOP3.LUT R15, R6.reuse, 0xffff, RZ, 0xc0, !PT ;  /* 0x0000ffff060f7812 */ /* 0x041fe400078ec0ff */
[----:B------:R-:W-:Y:S01]  /*2d20*/  PRMT R14, R6, 0x7732, RZ ;  /* 0x00007732060e7816 */ /* 0x000fe200000000ff */
[----:B------:R0:W-:Y:S01]  /*2d30*/  STG.E.U8 [R8.64], R37 ;  /* 0x0000002508007986 */ /* 0x0001e2000c101104 */
[----:B------:R-:W-:Y:S01]  /*2d40*/  SHF.R.U32.HI R15, RZ, 0x8, R15 ;  /* 0x00000008ff0f7819 */ /* 0x000fe2000001160f */
[----:B-1----:R-:W-:Y:S01]  /*2d50*/  IMAD.X R5, RZ, RZ, c[0x0][0x164], P0 ;  /* 0x00005900ff057624 */ /* 0x002fe200000e06ff */
[----:B------:R-:W-:Y:S02]  /*2d60*/  IADD3 R10, P0, R35, c[0x0][0x160], RZ ;  /* 0x00005800230a7a10 */ /* 0x000fe40007f1e0ff */
[----:B------:R-:W-:Y:S02]  /*2d70*/  IADD3 R12, P1, R31, c[0x0][0x160], RZ ;  /* 0x000058001f0c7a10 */ /* 0x000fe40007f3e0ff */
[----:B------:R-:W-:Y:S01]  /*2d80*/  IADD3.X R11, RZ, c[0x0][0x164], RZ, P0, !PT ;  /* 0x00005900ff0b7a10 */ /* 0x000fe200007fe4ff */
[----:B------:R1:W-:Y:S01]  /*2d90*/  STG.E.U8 [R4.64], R6 ;  /* 0x0000000604007986 */ /* 0x0003e2000c101104 */
[----:B0-----:R-:W-:Y:S01]  /*2da0*/  IADD3 R8, P0, R33, c[0x0][0x160], RZ ;  /* 0x0000580021087a10 */ /* 0x001fe20007f1e0ff */
[----:B------:R-:W-:-:S02]  /*2db0*/  IMAD.X R13, RZ, RZ, c[0x0][0x164], P1 ;  /* 0x00005900ff0d7624 */ /* 0x000fc400008e06ff */
[----:B------:R0:W-:Y:S02]  /*2dc0*/  STG.E.U8 [R10.64], R15 ;  /* 0x0000000f0a007986 */ /* 0x0001e4000c101104 */
[----:B------:R-:W-:Y:S01]  /*2dd0*/  IMAD.X R9, RZ, RZ, c[0x0][0x164], P0 ;  /* 0x00005900ff097624 */ /* 0x000fe200000e06ff */
[----:B-1----:R-:W-:Y:S02]  /*2de0*/  IADD3 R4, P2, R29, c[0x0][0x160], RZ ;  /* 0x000058001d047a10 */ /* 0x002fe40007f5e0ff */
[----:B------:R-:W-:Y:S02]  /*2df0*/  PRMT R6, R6, 0x7632, R6 ;  /* 0x0000763206067816 */ /* 0x000fe40000000006 */
[----:B------:R-:W-:Y:S01]  /*2e00*/  SHF.R.U32.HI R29, RZ, 0x8, R14 ;  /* 0x00000008ff1d7819 */ /* 0x000fe2000001160e */
[----:B------:R-:W-:Y:S01]  /*2e10*/  IMAD.X R5, RZ, RZ, c[0x0][0x164], P2 ;  /* 0x00005900ff057624 */ /* 0x000fe200010e06ff */
[----:B------:R-:W-:Y:S01]  /*2e20*/  LOP3.LUT R14, R7, 0xffff, RZ, 0xc0, !PT ;  /* 0x0000ffff070e7812 */ /* 0x000fe200078ec0ff */
[----:B------:R1:W-:Y:S01]  /*2e30*/  STG.E.U8 [R8.64], R6 ;  /* 0x0000000608007986 */ /* 0x0003e2000c101104 */
[----:B0-----:R-:W-:-:S02]  /*2e40*/  IADD3 R10, P0, R25, c[0x0][0x160], RZ ;  /* 0x00005800190a7a10 */ /* 0x001fc40007f1e0ff */
[----:B------:R-:W-:Y:S01]  /*2e50*/  PRMT R15, R7, 0x7732, RZ ;  /* 0x00007732070f7816 */ /* 0x000fe200000000ff */
[----:B------:R0:W-:Y:S01]  /*2e60*/  STG.E.U8 [R12.64], R29 ;  /* 0x0000001d0c007986 */ /* 0x0001e2000c101104 */
[----:B------:R-:W-:Y:S02]  /*2e70*/  IADD3.X R11, RZ, c[0x0][0x164], RZ, P0, !PT ;  /* 0x00005900ff0b7a10 */ /* 0x000fe400007fe4ff */
[----:B------:R-:W-:Y:S01]  /*2e80*/  SHF.R.U32.HI R15, RZ, 0x8, R15 ;  /* 0x00000008ff0f7819 */ /* 0x000fe2000001160f */
[----:B------:R2:W-:Y:S01]  /*2e90*/  STG.E.U8 [R4.64], R7 ;  /* 0x0000000704007986 */ /* 0x0005e2000c101104 */
[----:B------:R-:W-:Y:S02]  /*2ea0*/  IADD3 R25, R23, 0x10, RZ ;  /* 0x0000001017197810 */ /* 0x000fe40007ffe0ff */
[----:B-1----:R-:W-:Y:S02]  /*2eb0*/  IADD3 R8, P1, R27, c[0x0][0x160], RZ ;  /* 0x000058001b087a10 */ /* 0x002fe40007f3e0ff */
[----:B------:R-:W-:-:S02]  /*2ec0*/  ISETP.GT.U32.AND P0, PT, R25, R0, PT ;  /* 0x000000001900720c */ /* 0x000fc40003f04070 */
[----:B0-----:R-:W-:Y:S01]  /*2ed0*/  IADD3 R12, P2, R26, c[0x0][0x160], RZ ;  /* 0x000058001a0c7a10 */ /* 0x001fe20007f5e0ff */
[----:B------:R-:W-:Y:S01]  /*2ee0*/  IMAD.X R9, RZ, RZ, c[0x0][0x164], P1 ;  /* 0x00005900ff097624 */ /* 0x000fe200008e06ff */
[----:B--2---:R-:W-:-:S03]  /*2ef0*/  PRMT R5, R7, 0x7632, R5 ;  /* 0x0000763207057816 */ /* 0x004fc60000000005 */
[----:B------:R-:W-:Y:S01]  /*2f00*/  IMAD.X R13, RZ, RZ, c[0x0][0x164], P2 ;  /* 0x00005900ff0d7624 */ /* 0x000fe200010e06ff */
[----:B------:R-:W-:-:S05]  /*2f10*/  SHF.R.U32.HI R7, RZ, 0x8, R14 ;  /* 0x00000008ff077819 */ /* 0x000fca000001160e */
[----:B------:R0:W-:Y:S04]  /*2f20*/  STG.E.U8 [R10.64], R7 ;  /* 0x000000070a007986 */ /* 0x0001e8000c101104 */
[----:B------:R0:W-:Y:S04]  /*2f30*/  STG.E.U8 [R8.64], R5 ;  /* 0x0000000508007986 */ /* 0x0001e8000c101104 */
[----:B------:R0:W-:Y:S01]  /*2f40*/  STG.E.U8 [R12.64], R15 ;  /* 0x0000000f0c007986 */ /* 0x0001e2000c101104 */
[----:B------:R-:W-:Y:S01]  /*2f50*/  @P0 CALL.REL.NOINC `(.L_x_400) ;  /* 0x0000001000000944 */ /* 0x000fe20003c00000 */
[----:B------:R-:W-:Y:S05]  /*2f60*/  BRA `(.L_x_401) ;  /* 0xffffd26000007947 */ /* 0x000fea000383ffff */
.L_x_400:
[----:B0-----:R-:W-:Y:S05]  /*2f70*/  BSYNC B0 ;  /* 0x0000000000007941 */ /* 0x001fea0003800000 */
.L_x_399:
        /* <DEDUP_REMOVED lines=35> */
[----:B------:R-:W-:-:S04]  /*31b0*/  IMAD.HI.U32 R8, R9, R5, R8 ;  /* 0x0000000509087227 */ /* 0x000fc800078e0008 */
[----:B----4-:R-:W-:Y:S01]  /*31c0*/  IMAD R15, R15, R11, RZ ;  /* 0x0000000b0f0f7224 */ /* 0x010fe200078e02ff */
[----:B0-----:R-:W-:-:S03]  /*31d0*/  HFMA2.MMA R12, -RZ, RZ, 0, 0 ;  /* 0x00000000ff0c7435 */ /* 0x001fc600000001ff */
[----:B------:R-:W-:Y:S01]  /*31e0*/  IMAD.HI.U32 R9, R11, R15, R10 ;  /* 0x0000000f0b097227 */ /* 0x000fe200078e000a */
[----:B------:R-:W-:-:S03]  /*31f0*/  LOP3.LUT R11, RZ, R7, RZ, 0x33, !PT ;  /* 0x00000007ff0b7212 */ /* 0x000fc600078e33ff */
[----:B-----5:R-:W-:-:S04]  /*3200*/  IMAD R5, R19, R13, RZ ;  /* 0x0000000d13057224 */ /* 0x020fc800078e02ff */
[----:B------:R-:W-:Y:S01]  /*3210*/  IMAD.HI.U32 R10, R13, R5, R12 ;  /* 0x000000050d0a7227 */ /* 0x000fe200078e000c */
[----:B------:R-:W-:Y:S02]  /*3220*/  LOP3.LUT R12, RZ, R4, RZ, 0x33, !PT ;  /* 0x00000004ff0c7212 */ /* 0x000fe400078e33ff */
[----:B------:R-:W-:Y:S01]  /*3230*/  LOP3.LUT R13, RZ, R6, RZ, 0x33, !PT ;  /* 0x00000006ff0d7212 */ /* 0x000fe200078e33ff */
[----:B------:R-:W-:-:S05]  /*3240*/  IMAD.MOV.U32 R5, RZ, RZ, R23 ;  /* 0x000000ffff057224 */ /* 0x000fca00078e0017 */
.L_x_404:
[----:B0--3--:R-:W-:-:S05]  /*3250*/  IADD3 R20, P3, R2, R5, RZ ;  /* 0x0000000502147210 */ /* 0x009fca0007f7e0ff */
[----:B------:R-:W-:-:S05]  /*3260*/  IMAD.X R21, RZ, RZ, R3, P3 ;  /* 0x000000ffff157224 */ /* 0x000fca00018e0603 */
[----:B------:R0:W3:Y:S01]  /*3270*/  LDG.E.U8 R15, [R20.64] ;  /* 0x00000004140f7981 */ /* 0x0000e2000c1e1100 */
        /* <DEDUP_REMOVED lines=29> */
[----:B------:R-:W-:Y:S01]  /*3450*/  IMAD R16, R4, R16, R5 ;  /* 0x0000001004107224 */ /* 0x000fe200078e0205 */
[----:B------:R-:W-:-:S03]  /*3460*/  IADD3 R5, R5, 0x1, RZ ;  /* 0x0000000105057810 */ /* 0x000fc60007ffe0ff */
[----:B------:R-:W-:-:S04]  /*3470*/  IMAD R16, R16, c[0x0][0xec4], RZ ;  /* 0x0003b10010107a24 */ /* 0x000fc800078e02ff */
[----:B------:R-:W-:Y:S01]  /*3480*/  @P4 IADD3 R22, R22, 0x1, RZ ;  /* 0x0000000116164810 */ /* 0x000fe20007ffe0ff */
[----:B------:R-:W-:-:S03]  /*3490*/  IMAD R16, R19, c[0x0][0xec0], R16 ;  /* 0x0003b00013107a24 */ /* 0x000fc600078e0210 */
[----:B------:R-:W-:-:S05]  /*34a0*/  SEL R22, R11, R22, !P2 ;  /* 0x000000160b167207 */ /* 0x000fca0005000000 */
[----:B------:R-:W-:-:S04]  /*34b0*/  IMAD.MOV R21, RZ, RZ, -R22 ;  /* 0x000000ffff157224 */ /* 0x000fc800078e0a16 */
[----:B------:R-:W-:-:S04]  /*34c0*/  IMAD R19, R7, R21, R20 ;  /* 0x0000001507137224 */ /* 0x000fc800078e0214 */
[----:B------:R-:W-:-:S04]  /*34d0*/  IMAD R19, R19, c[0x0][0xebc], R16 ;  /* 0x0003af0013137a24 */ /* 0x000fc800078e0210 */
[----:B------:R-:W-:-:S04]  /*34e0*/  IMAD R19, R22, c[0x0][0xeb8], R19 ;  /* 0x0003ae0016137a24 */ /* 0x000fc800078e0213 */
[----:B--2---:R-:W-:-:S05]  /*34f0*/  IMAD R19, R18, c[0x0][0xecc], R19 ;  /* 0x0003b30012137a24 */ /* 0x004fca00078e0213 */
[----:B------:R-:W-:-:S04]  /*3500*/  IADD3 R20, P3, R19, c[0x0][0x160], RZ ;  /* 0x0000580013147a10 */ /* 0x000fc80007f7e0ff */
[----:B------:R-:W-:Y:S02]  /*3510*/  IADD3.X R21, RZ, c[0x0][0x164], RZ, P3, !PT ;  /* 0x00005900ff157a10 */ /* 0x000fe40001ffe4ff */
[----:B------:R-:W-:-:S03]  /*3520*/  ISETP.NE.AND P3, PT, R14, RZ, PT ;  /* 0x000000ff0e00720c */ /* 0x000fc60003f65270 */
[----:B---3--:R0:W-:Y:S10]  /*3530*/  STG.E.U8 [R20.64], R15 ;  /* 0x0000000f14007986 */ /* 0x0081f4000c101104 */
[----:B------:R-:W-:Y:S05]  /*3540*/  @P3 BRA `(.L_x_404) ;  /* 0xfffffd0000003947 */ /* 0x000fea000383ffff */
.L_x_403:
[----:B------:R-:W-:Y:S05]  /*3550*/  BSYNC B0 ;  /* 0x0000000000007941 */ /* 0x000fea0003800000 */
.L_x_402:
[----:B------:R-:W-:-:S05]  /*3560*/  LOP3.LUT R7, RZ, R23, RZ, 0x33, !PT ;  /* 0x00000017ff077212 */ /* 0x000fca00078e33ff */
[----:B------:R-:W-:-:S05]  /*3570*/  IMAD.IADD R7, R0, 0x1, R7 ;  /* 0x0000000100077824 */ /* 0x000fca00078e0207 */
[----:B------:R-:W-:-:S13]  /*3580*/  ISETP.GE.U32.AND P0, PT, R7, 0x3, PT ;  /* 0x000000030700780c */ /* 0x000fda0003f06070 */
[----:B------:R-:W-:Y:S05]  /*3590*/  @!P0 EXIT ;  /* 0x000000000000894d */ /* 0x000fea0003800000 */
[----:B------:R-:W-:-:S05]  /*35a0*/  IMAD.MOV.U32 R8, RZ, RZ, c[0x0][0xec8] ;  /* 0x0003b200ff087624 */ /* 0x000fca00078e00ff */
[----:B------:R-:W-:-:S04]  /*35b0*/  ISETP.NE.AND P0, PT, R8, 0x3, PT ;  /* 0x000000030800780c */ /* 0x000fc80003f05270 */
[C---:B-1----:R-:W-:Y:S02]  /*35c0*/  SEL R4, R17.reuse, c[0x0][0xeb4], !P0 ;  /* 0x0003ad0011047a07 */ /* 0x042fe40004000000 */
[C---:B------:R-:W-:Y:S02]  /*35d0*/  ISETP.NE.AND P0, PT, R8.reuse, 0x2, PT ;  /* 0x000000020800780c */ /* 0x040fe40003f05270 */
[----:B------:R-:W1:Y:S01]  /*35e0*/  I2F.U32.RP R7, R4 ;  /* 0x0000000400077306 */ /* 0x000e620000209000 */
[----:B------:R-:W-:Y:S01]  /*35f0*/  IMAD.MOV R19, RZ, RZ, -R4 ;  /* 0x000000ffff137224 */ /* 0x000fe200078e0a04 */
[----:B------:R-:W-:Y:S02]  /*3600*/  SEL R6, R17, c[0x0][0xeb0], !P0 ;  /* 0x0003ac0011067a07 */ /* 0x000fe40004000000 */
[----:B------:R-:W-:Y:S02]  /*3610*/  ISETP.NE.AND P0, PT, R8, 0x1, PT ;  /* 0x000000010800780c */ /* 0x000fe40003f05270 */
[----:B------:R-:W-:-:S02]  /*3620*/  ISETP.NE.U32.AND P1, PT, R6, RZ, PT ;  /* 0x000000ff0600720c */ /* 0x000fc40003f25070 */
[----:B------:R-:W-:Y:S01]  /*3630*/  SEL R17, R17, c[0x0][0xeac], !P0 ;  /* 0x0003ab0011117a07 */ /* 0x000fe20004000000 */
[----:B------:R-:W4:Y:S01]  /*3640*/  I2F.U32.RP R14, R6 ;  /* 0x00000006000e7306 */ /* 0x000f220000209000 */
[----:B------:R-:W-:Y:S02]  /*3650*/  ISETP.NE.U32.AND P0, PT, R4, RZ, PT ;  /* 0x000000ff0400720c */ /* 0x000fe40003f05070 */
[----:B------:R-:W-:-:S05]  /*3660*/  ISETP.NE.U32.AND P2, PT, R17, RZ, PT ;  /* 0x000000ff1100720c */ /* 0x000fca0003f45070 */
[----:B0-----:R-:W0:Y:S08]  /*3670*/  I2F.U32.RP R15, R17 ;  /* 0x00000011000f7306 */ /* 0x001e300000209000 */
[----:B-1----:R-:W1:Y:S08]  /*3680*/  MUFU.RCP R7, R7 ;  /* 0x0000000700077308 */ /* 0x002e700000001000 */
[----:B----4-:R-:W4:Y:S08]  /*3690*/  MUFU.RCP R14, R14 ;  /* 0x0000000e000e7308 */ /* 0x010f300000001000 */
[----:B0-----:R-:W0:Y:S01]  /*36a0*/  MUFU.RCP R15, R15 ;  /* 0x0000000f000f7308 */ /* 0x001e220000001000 */
[----:B-1----:R-:W-:-:S07]  /*36b0*/  IADD3 R8, R7, 0xffffffe, RZ ;  /* 0x0ffffffe07087810 */ /* 0x002fce0007ffe0ff */
[----:B------:R1:W5:Y:S01]  /*36c0*/  F2I.FTZ.U32.TRUNC.NTZ R9, R8 ;  /* 0x0000000800097305 */ /* 0x000362000021f000 */
[----:B----4-:R-:W-:Y:S01]  /*36d0*/  IADD3 R10, R14, 0xffffffe, RZ ;  /* 0x0ffffffe0e0a7810 */ /* 0x010fe20007ffe0ff */
[----:B------:R-:W-:Y:S01]  /*36e0*/  IMAD.MOV R14, RZ, RZ, -R17 ;  /* 0x000000ffff0e7224 */ /* 0x000fe200078e0a11 */
[----:B0-----:R-:W-:-:S05]  /*36f0*/  IADD3 R12, R15, 0xffffffe, RZ ;  /* 0x0ffffffe0f0c7810 */ /* 0x001fca0007ffe0ff */
[----:B------:R0:W4:Y:S01]  /*3700*/  F2I.FTZ.U32.TRUNC.NTZ R11, R10 ;  /* 0x0000000a000b7305 */ /* 0x000122000021f000 */
[----:B-1----:R-:W-:Y:S01]  /*3710*/  IMAD.MOV.U32 R8, RZ, RZ, RZ ;  /* 0x000000ffff087224 */ /* 0x002fe200078e00ff */
[----:B------:R-:W-:Y:S01]  /*3720*/  IADD3 R15, RZ, -R6, RZ ;  /* 0x80000006ff0f7210 */ /* 0x000fe20007ffe0ff */
[----:B-----5:R-:W-:-:S05]  /*3730*/  IMAD R7, R19, R9, RZ ;  /* 0x0000000913077224 */ /* 0x020fca00078e02ff */
[----:B------:R1:W5:Y:S01]  /*3740*/  F2I.FTZ.U32.TRUNC.NTZ R13, R12 ;  /* 0x0000000c000d7305 */ /* 0x000362000021f000 */
[----:B0-----:R-:W-:Y:S01]  /*3750*/  MOV R10, RZ ;  /* 0x000000ff000a7202 */ /* 0x001fe20000000f00 */
[----:B------:R-:W-:-:S04]  /*3760*/  IMAD.HI.U32 R8, R9, R7, R8 ;  /* 0x0000000709087227 */ /* 0x000fc800078e0008 */
[----:B------:R-:W-:Y:S02]  /*3770*/  IMAD.MOV.U32 R9, RZ, RZ, R14 ;  /* 0x000000ffff097224 */ /* 0x000fe400078e000e */
[----:B----4-:R-:W-:Y:S02]  /*3780*/  IMAD R7, R15, R11, RZ ;  /* 0x0000000b0f077224 */ /* 0x010fe400078e02ff */
[----:B-1----:R-:W-:Y:S02]  /*3790*/  IMAD.MOV.U32 R12, RZ, RZ, RZ ;  /* 0x000000ffff0c7224 */ /* 0x002fe400078e00ff */
[----:B------:R-:W-:Y:S01]  /*37a0*/  IMAD.HI.U32 R7, R11, R7, R10 ;  /* 0x000000070b077227 */ /* 0x000fe200078e000a */
[----:B------:R-:W-:-:S03]  /*37b0*/  LOP3.LUT R11, RZ, R4, RZ, 0x33, !PT ;  /* 0x00000004ff0b7212 */ /* 0x000fc600078e33ff */
[----:B-----5:R-:W-:-:S04]  /*37c0*/  IMAD R9, R9, R13, RZ ;  /* 0x0000000d09097224 */ /* 0x020fc800078e02ff */
[----:B------:R-:W-:Y:S01]  /*37d0*/  IMAD.HI.U32 R10, R13, R9, R12 ;  /* 0x000000090d0a7227 */ /* 0x000fe200078e000c */
[----:B------:R-:W-:Y:S02]  /*37e0*/  LOP3.LUT R12, RZ, R6, RZ, 0x33, !PT ;  /* 0x00000006ff0c7212 */ /* 0x000fe400078e33ff */
[----:B------:R-:W-:Y:S02]  /*37f0*/  LOP3.LUT R9, RZ, R17, RZ, 0x33, !PT ;  /* 0x00000011ff097212 */ /* 0x000fe400078e33ff */
.L_x_405:
[----:B0--3--:R-:W-:-:S05]  /*3800*/  IADD3 R14, P3, R2, R5, RZ ;  /* 0x00000005020e7210 */ /* 0x009fca0007f7e0ff */
[----:B------:R-:W-:-:S05]  /*3810*/  IMAD.X R15, RZ, RZ, R3, P3 ;  /* 0x000000ffff0f7224 */ /* 0x000fca00018e0603 */
[----:B------:R0:W3:Y:S01]  /*3820*/  LDG.E.U8 R13, [R14.64] ;  /* 0x000000040e0d7981 */ /* 0x0000e2000c1e1100 */
        /* <DEDUP_REMOVED lines=33> */
[----:B------:R-:W-:-:S05]  /*3a40*/  SEL R20, R9, R20, !P2 ;  /* 0x0000001409147207 */ /* 0x000fca0005000000 */
[----:B------:R-:W-:-:S04]  /*3a50*/  IMAD.MOV R19, RZ, RZ, -R20 ;  /* 0x000000ffff137224 */ /* 0x000fc800078e0a14 */
[----:B------:R-:W-:-:S04]  /*3a60*/  IMAD R19, R17, R19, R16 ;  /* 0x0000001311137224 */ /* 0x000fc800078e0210 */
[----:B------:R-:W-:Y:S01]  /*3a70*/  IMAD R19, R19, c[0x0][0xebc], R14 ;  /* 0x0003af0013137a24 */ /* 0x000fe200078e020e */
[----:B------:R-:W-:-:S03]  /*3a80*/  IADD3 R14, P3, R2, R23, RZ ;  /* 0x00000017020e7210 */ /* 0x000fc60007f7e0ff */
[----:B------:R-:W-:Y:S01]  /*3a90*/  IMAD R19, R20, c[0x0][0xeb8], R19 ;  /* 0x0003ae0014137a24 */ /* 0x000fe200078e0213 */
[----:B------:R-:W-:-:S03]  /*3aa0*/  IADD3.X R15, RZ, R3, RZ, P3, !PT ;  /* 0x00000003ff0f7210 */ /* 0x000fc60001ffe4ff */
[----:B--2---:R-:W-:-:S05]  /*3ab0*/  IMAD R19, R18, c[0x0][0xecc], R19 ;  /* 0x0003b30012137a24 */ /* 0x004fca00078e0213 */
[----:B------:R-:W-:-:S05]  /*3ac0*/  IADD3 R20, P4, R19, c[0x0][0x160], RZ ;  /* 0x0000580013147a10 */ /* 0x000fca0007f9e0ff */
[----:B------:R-:W-:Y:S02]  /*3ad0*/  IMAD.X R21, RZ, RZ, c[0x0][0x164], P4 ;  /* 0x00005900ff157624 */ /* 0x000fe400020e06ff */
[----:B------:R-:W-:-:S03]  /*3ae0*/  IMAD.HI.U32 R16, R8, R23, RZ ;  /* 0x0000001708107227 */ /* 0x000fc600078e00ff */
[----:B---3--:R0:W-:Y:S04]  /*3af0*/  STG.E.U8 [R20.64], R13 ;  /* 0x0000000d14007986 */ /* 0x0081e8000c101104 */
[----:B------:R1:W2:Y:S01]  /*3b00*/  LDG.E.U8 R14, [R14.64] ;  /* 0x000000040e0e7981 */ /* 0x0002a2000c1e1100 */
        /* <DEDUP_REMOVED lines=34> */
[----:B------:R-:W-:-:S03]  /*3d30*/  IADD3 R19, R5, 0x2, RZ ;  /* 0x0000000205137810 */ /* 0x000fc60007ffe0ff */
[----:B------:R-:W-:Y:S01]  /*3d40*/  IMAD R16, R16, c[0x0][0xebc], R13 ;  /* 0x0003af0010107a24 */ /* 0x000fe200078e020d */
[----:B------:R-:W-:-:S03]  /*3d50*/  IADD3 R22, P4, R2, R19, RZ ;  /* 0x0000001302167210 */ /* 0x000fc60007f9e0ff */
[----:B------:R-:W-:Y:S01]  /*3d60*/  IMAD R15, R15, c[0x0][0xeb8], R16 ;  /* 0x0003ae000f0f7a24 */ /* 0x000fe200078e0210 */
[----:B------:R-:W-:-:S03]  /*3d70*/  IADD3.X R23, RZ, R3, RZ, P4, !PT ;  /* 0x00000003ff177210 */ /* 0x000fc600027fe4ff */
[----:B------:R-:W-:-:S05]  /*3d80*/  IMAD R15, R18, c[0x0][0xecc], R15 ;  /* 0x0003b300120f7a24 */ /* 0x000fca00078e020f */
[----:B------:R-:W-:-:S05]  /*3d90*/  IADD3 R20, P3, R15, c[0x0][0x160], RZ ;  /* 0x000058000f147a10 */ /* 0x000fca0007f7e0ff */
[----:B------:R-:W-:Y:S02]  /*3da0*/  IMAD.X R21, RZ, RZ, c[0x0][0x164], P3 ;  /* 0x00005900ff157624 */ /* 0x000fe400018e06ff */
[----:B------:R-:W-:-:S03]  /*3db0*/  IMAD.HI.U32 R16, R8, R19, RZ ;  /* 0x0000001308107227 */ /* 0x000fc600078e00ff */
[----:B--2---:R0:W-:Y:S04]  /*3dc0*/  STG.E.U8 [R20.64], R14 ;  /* 0x0000000e14007986 */ /* 0x0041e8000c101104 */
[----:B------:R1:W2:Y:S01]  /*3dd0*/  LDG.E.U8 R13, [R22.64] ;  /* 0x00000004160d7981 */ /* 0x0002a2000c1e1100 */
        /* <DEDUP_REMOVED lines=29> */
[----:B------:R-:W-:Y:S01]  /*3fb0*/  SEL R20, R9, R16, !P2 ;  /* 0x0000001009147207 */ /* 0x000fe20005000000 */
[----:B------:R-:W-:-:S04]  /*3fc0*/  IMAD R16, R6, R21, R15 ;  /* 0x0000001506107224 */ /* 0x000fc800078e020f */
[----:B------:R-:W-:Y:S02]  /*3fd0*/  IMAD.MOV R15, RZ, RZ, -R20 ;  /* 0x000000ffff0f7224 */ /* 0x000fe400078e0a14 */
[----:B------:R-:W-:Y:S01]  /*3fe0*/  IMAD R16, R16, c[0x0][0xec0], R19 ;  /* 0x0003b00010107a24 */ /* 0x000fe200078e0213 */
[----:B------:R-:W-:Y:S01]  /*3ff0*/  IADD3 R19, R5, 0x3, RZ ;  /* 0x0000000305137810 */ /* 0x000fe20007ffe0ff */
[----:B------:R-:W-:-:S03]  /*4000*/  IMAD R15, R17, R15, R14 ;  /* 0x0000000f110f7224 */ /* 0x000fc600078e020e */
[----:B------:R-:W-:Y:S01]  /*4010*/  IADD3 R14, P4, R2, R19, RZ ;  /* 0x00000013020e7210 */ /* 0x000fe20007f9e0ff */
        /* <DEDUP_REMOVED lines=26> */
[----:B------:R-:W-:Y:S01]  /*41c0*/  SEL R16, R12, R13, !P1 ;  /* 0x0000000d0c107207 */ /* 0x000fe20004800000 */
[----:B------:R-:W-:-:S04]  /*41d0*/  IMAD.MOV R13, RZ, RZ, -R23 ;  /* 0x000000ffff0d7224 */ /* 0x000fc800078e0a17 */
        /* <DEDUP_REMOVED lines=25> */
.L_x_406:
        /* <DEDUP_REMOVED lines=9> */
.L_x_1039:


//--------------------- .text._ZN2at6native40_GLOBAL__N__2351210d_8_Shape_cu_49f7391c30CatArrayBatchedCopy_vectorizedINS1_10OpaqueTypeILj1EEEjLi4ELi64ELi64ELi16ELi16EEEvPcNS1_25CatArrInputTensorMetadataIT_T0_XT2_EXT3_EEENS1_16TensorSizeStrideIS8_Lj4EEEiS8_ --------------------------
	.section	.text._ZN2at6native40_GLOBAL__N__2351210d_8_Shape_cu_49f7391c30CatArrayBatchedCopy_vectorizedINS1_10OpaqueTypeILj1EEEjLi4ELi64ELi64ELi16ELi16EEEvPcNS1_25CatArrInputTensorMetadataIT_T0_XT2_EXT3_EEENS1_16TensorSizeStrideIS8_Lj4EEEiS8_,"ax",@progbits
	.sectioninfo	@"SHI_REGISTERS=28"
	.align	128
.text._ZN2at6native40_GLOBAL__N__2351210d_8_Shape_cu_49f7391c30CatArrayBatchedCopy_vectorizedINS1_10OpaqueTypeILj1EEEjLi4ELi64ELi64ELi16ELi16EEEvPcNS1_25CatArrInputTensorMetadataIT_T0_XT2_EXT3_EEENS1_16TensorSizeStrideIS8_Lj4EEEiS8_:
        .type           _ZN2at6native40_GLOBAL__N__2351210d_8_Shape_cu_49f7391c30CatArrayBatchedCopy_vectorizedINS1_10OpaqueTypeILj1EEEjLi4ELi64ELi64ELi16ELi16EEEvPcNS1_25CatArrInputTensorMetadataIT_T0_XT2_EXT3_EEENS1_16TensorSizeStrideIS8_Lj4EEEiS8_,@function
        .size           _ZN2at6native40_GLOBAL__N__2351210d_8_Shape_cu_49f7391c30CatArrayBatchedCopy_vectorizedINS1_10OpaqueTypeILj1EEEjLi4ELi64ELi64ELi16ELi16EEEvPcNS1_25CatArrInputTensorMetadataIT_T0_XT2_EXT3_EEENS1_16TensorSizeStrideIS8_Lj4EEEiS8_,(.L_x_1040 - _ZN2at6native40_GLOBAL__N__2351210d_8_Shape_cu_49f7391c30CatArrayBatchedCopy_vectorizedINS1_10OpaqueTypeILj1EEEjLi4ELi64ELi64ELi16ELi16EEEvPcNS1_25CatArrInputTensorMetadataIT_T0_XT2_EXT3_EEENS1_16TensorSizeStrideIS8_Lj4EEEiS8_)
        .other          _ZN2at6native40_GLOBAL__N__2351210d_8_Shape_cu_49f7391c30CatArrayBatchedCopy_vectorizedINS1_10OpaqueTypeILj1EEEjLi4ELi64ELi64ELi16ELi16EEEvPcNS1_25CatArrInputTensorMetadataIT_T0_XT2_EXT3_EEENS1_16TensorSizeStrideIS8_Lj4EEEiS8_,@"STO_CUDA_ENTRY STV_DEFAULT"
_ZN2at6native40_GLOBAL__N__2351210d_8_Shape_cu_49f7391c30CatArrayBatchedCopy_vectorizedINS1_10OpaqueTypeILj1EEEjLi4ELi64ELi64ELi16ELi16EEEvPcNS1_25CatArrInputTensorMetadataIT_T0_XT2_EXT3_EEENS1_16TensorSizeStrideIS8_Lj4EEEiS8_:
        /* <DEDUP_REMOVED lines=14> */
[----:B------:R-:W-:Y:S02]  /*00e0*/  IMAD.SHL.U32 R8, R2, 0x8, RZ ;  /* 0x0000000802087824 */ /* 0x000fe400078e00ff */
[----:B------:R-:W-:Y:S01]  /*00f0*/  IMAD.MOV.U32 R2, RZ, RZ, RZ ;  /* 0x000000ffff027224 */ /* 0x000fe200078e00ff */
[----:B------:R-:W-:Y:S02]  /*0100*/  ISETP.NE.AND P0, PT, R5, 0x3, PT ;  /* 0x000000030500780c */ /* 0x000fe40003f05270 */
[----:B0-----:R-:W0:Y:S08]  /*0110*/  LDC R6, c[0x0][R6+0x360] ;  /* 0x0000d80006067b82 */ /* 0x001e300000000800 */
[----:B------:R-:W2:Y:S01]  /*0120*/  LDC.64 R8, c[0x0][R8+0x168] ;  /* 0x00005a0008087b82 */ /* 0x000ea20000000a00 */
        /* <DEDUP_REMOVED lines=15> */
[----:B------:R-:W3:Y:S01]  /*0220*/  I2F.U32.RP R7, R14 ;  /* 0x0000000e00077306 */ /* 0x000ee20000209000 */
[----:B------:R-:W-:Y:S02]  /*0230*/  LOP3.LUT R21, RZ, R13, RZ, 0x33, !PT ;  /* 0x0000000dff157212 */ /* 0x000fe400078e33ff */
[----:B------:R-:W-:-:S05]  /*0240*/  LOP3.LUT R18, RZ, R14, RZ, 0x33, !PT ;  /* 0x0000000eff127212 */ /* 0x000fca00078e33ff */
[----:B0-----:R-:W0:Y:S08]  /*0250*/  MUFU.RCP R4, R4 ;  /* 0x0000000400047308 */ /* 0x001e300000001000 */
[----:B-1----:R-:W1:Y:S08]  /*0260*/  MUFU.RCP R5, R5 ;  /* 0x0000000500057308 */ /* 0x002e700000001000 */
[----:B---3--:R-:W3:Y:S01]  /*0270*/  MUFU.RCP R7, R7 ;  /* 0x0000000700077308 */ /* 0x008ee20000001000 */
[----:B0-----:R-:W-:-:S02]  /*0280*/  IADD3 R3, R4, 0xffffffe, RZ ;  /* 0x0ffffffe04037810 */ /* 0x001fc40007ffe0ff */
[----:B------:R-:W-:-:S05]  /*0290*/  IADD3 R4, RZ, -R14, RZ ;  /* 0x8000000eff047210 */ /* 0x000fca0007ffe0ff */
[----:B------:R-:W0:Y:S01]  /*02a0*/  F2I.FTZ.U32.TRUNC.NTZ R3, R3 ;  /* 0x0000000300037305 */ /* 0x000e22000021f000 */
[----:B-1----:R-:W-:-:S07]  /*02b0*/  IADD3 R16, R5, 0xffffffe, RZ ;  /* 0x0ffffffe05107810 */ /* 0x002fce0007ffe0ff */
[----:B------:R1:W4:Y:S01]  /*02c0*/  F2I.FTZ.U32.TRUNC.NTZ R17, R16 ;  /* 0x0000001000117305 */ /* 0x000322000021f000 */
[----:B---3--:R-:W-:Y:S01]  /*02d0*/  IADD3 R10, R7, 0xffffffe, RZ ;  /* 0x0ffffffe070a7810 */ /* 0x008fe20007ffe0ff */
[----:B------:R-:W-:-:S06]  /*02e0*/  IMAD.MOV R7, RZ, RZ, -R13 ;  /* 0x000000ffff077224 */ /* 0x000fcc00078e0a0d */
[----:B------:R-:W3:Y:S01]  /*02f0*/  F2I.FTZ.U32.TRUNC.NTZ R5, R10 ;  /* 0x0000000a00057305 */ /* 0x000ee2000021f000 */
[----:B-1----:R-:W-:Y:S01]  /*0300*/  HFMA2.MMA R16, -RZ, RZ, 0, 0 ;  /* 0x00000000ff107435 */ /* 0x002fe200000001ff */
[----:B0-----:R-:W-:-:S04]  /*0310*/  IMAD R15, R15, R3, RZ ;  /* 0x000000030f0f7224 */ /* 0x001fc800078e02ff */
[----:B------:R-:W-:Y:S01]  /*0320*/  IMAD.HI.U32 R15, R3, R15, R2 ;  /* 0x0000000f030f7227 */ /* 0x000fe200078e0002 */
[----:B------:R-:W-:-:S03]  /*0330*/  LOP3.LUT R2, R6, 0xfffffff0, RZ, 0xc0, !PT ;  /* 0xfffffff006027812 */ /* 0x000fc600078ec0ff */
[----:B----4-:R-:W-:Y:S02]  /*0340*/  IMAD R7, R7, R17, RZ ;  /* 0x0000001107077224 */ /* 0x010fe400078e02ff */
[----:B------:R-:W-:Y:S02]  /*0350*/  IMAD.MOV.U32 R3, RZ, RZ, R4 ;  /* 0x000000ffff037224 */ /* 0x000fe400078e0004 */
[----:B------:R-:W-:-:S04]  /*0360*/  IMAD.HI.U32 R16, R17, R7, R16 ;  /* 0x0000000711107227 */ /* 0x000fc800078e0010 */
[----:B---3--:R-:W-:Y:S02]  /*0370*/  IMAD R17, R3, R5, RZ ;  /* 0x0000000503117224 */ /* 0x008fe400078e02ff */
[----:B------:R-:W-:Y:S02]  /*0380*/  IMAD.MOV.U32 R4, RZ, RZ, RZ ;  /* 0x000000ffff047224 */ /* 0x000fe400078e00ff */
[----:B------:R-:W-:Y:S02]  /*0390*/  IMAD.MOV.U32 R3, RZ, RZ, RZ ;  /* 0x000000ffff037224 */ /* 0x000fe400078e00ff */
[----:B--2---:R-:W-:-:S04]  /*03a0*/  IMAD.HI.U32 R17, R5, R17, R4 ;  /* 0x0000001105117227 */ /* 0x004fc800078e0004 */
.L_x_407:
        /* <DEDUP_REMOVED lines=39> */
[----:B------:R-:W-:-:S03]  /*0620*/  MOV R22, c[0x0][0xc] ;  /* 0x0000030000167a02 */ /* 0x000fc60000000f00 */
[----:B------:R-:W-:-:S04]  /*0630*/  IMAD.WIDE.U32 R10, R11, 0x10, R2 ;  /* 0x000000100b0a7825 */ /* 0x000fc800078e0002 */
[----:B------:R-:W-:Y:S01]  /*0640*/  IMAD R19, R22, c[0x0][0x0], R19 ;  /* 0x0000000016137a24 */ /* 0x000fe200078e0213 */
[----:B------:R-:W-:-:S04]  /*0650*/  IADD3 R10, P3, R10, c[0x0][0x160], RZ ;  /* 0x000058000a0a7a10 */ /* 0x000fc80007f7e0ff */
[----:B------:R-:W-:Y:S02]  /*0660*/  IADD3.X R11, R11, c[0x0][0x164], RZ, P3, !PT ;  /* 0x000059000b0b7a10 */ /* 0x000fe40001ffe4ff */
[----:B------:R-:W-:-:S03]  /*0670*/  ISETP.GE.U32.AND P3, PT, R19, R0, PT ;  /* 0x000000001300720c */ /* 0x000fc60003f66070 */
[----:B--2---:R0:W-:Y:S10]  /*0680*/  STG.E.128 [R10.64], R4 ;  /* 0x000000040a007986 */ /* 0x0041f4000c101d04 */
[----:B------:R-:W-:Y:S05]  /*0690*/  @!P3 BRA `(.L_x_407) ;  /* 0xfffffd100000b947 */ /* 0x000fea000383ffff */
[----:B------:R-:W-:Y:S05]  /*06a0*/  EXIT ;  /* 0x000000000000794d */ /* 0x000fea0003800000 */
.L_x_408:
        /* <DEDUP_REMOVED lines=13> */
.L_x_1040:


//--------------------- .text._ZN2at6native40_GLOBAL__N__2351210d_8_Shape_cu_49f7391c19CatArrayBatchedCopyINS1_10OpaqueTypeILj1EEEjLi3ELi64ELi64EEEvPT_NS1_25CatArrInputTensorMetadataIS5_T0_XT2_EXT3_EEENS1_16TensorSizeStrideIS8_Lj4EEEiS8_ --------------------------
	.section	.text._ZN2at6native40_GLOBAL__N__2351210d_8_Shape_cu_49f7391c19CatArrayBatchedCopyINS1_10OpaqueTypeILj1EEEjLi3ELi64ELi64EEEvPT_NS1_25CatArrInputTensorMetadataIS5_T0_XT2_EXT3_EEENS1_16TensorSizeStrideIS8_Lj4EEEiS8_,"ax",@progbits
	.sectioninfo	@"SHI_REGISTERS=29"
	.align	128
.text._ZN2at6native40_GLOBAL__N__2351210d_8_Shape_cu_49f7391c19CatArrayBatchedCopyINS1_10OpaqueTypeILj1EEEjLi3ELi64ELi64EEEvPT_NS1_25CatArrInputTensorMetadataIS5_T0_XT2_EXT3_EEENS1_16TensorSizeStrideIS8_Lj4EEEiS8_:
        .type           _ZN2at6native40_GLOBAL__N__2351210d_8_Shape_cu_49f7391c19CatArrayBatchedCopyINS1_10OpaqueTypeILj1EEEjLi3ELi64ELi64EEEvPT_NS1_25CatArrInputTensorMetadataIS5_T0_XT2_EXT3_EEENS1_16TensorSizeStrideIS8_Lj4EEEiS8_,@function
        .size           _ZN2at6native40_GLOBAL__N__2351210d_8_Shape_cu_49f7391c19CatArrayBatchedCopyINS1_10OpaqueTypeILj1EEEjLi3ELi64ELi64EEEvPT_NS1_25CatArrInputTensorMetadataIS5_T0_XT2_EXT3_EEENS1_16TensorSizeStrideIS8_Lj4EEEiS8_,(.L_x_1041 - _ZN2at6native40_GLOBAL__N__2351210d_8_Shape_cu_49f7391c19CatArrayBatchedCopyINS1_10OpaqueTypeILj1EEEjLi3ELi64ELi64EEEvPT_NS1_25CatArrInputTensorMetadataIS5_T0_XT2_EXT3_EEENS1_16TensorSizeStrideIS8_Lj4EEEiS8_)
        .other          _ZN2at6native40_GLOBAL__N__2351210d_8_Shape_cu_49f7391c19CatArrayBatchedCopyINS1_10OpaqueTypeILj1EEEjLi3ELi64ELi64EEEvPT_NS1_25CatArrInputTensorMetadataIS5_T0_XT2_EXT3_EEENS1_16TensorSizeStrideIS8_Lj4EEEiS8_,@"STO_CUDA_ENTRY STV_DEFAULT"
_ZN2at6native40_GLOBAL__N__2351210d_8_Shape_cu_49f7391c19CatArrayBatchedCopyINS1_10OpaqueTypeILj1EEEjLi3ELi64ELi64EEEvPT_NS1_25CatArrInputTensorMetadataIS5_T0_XT2_EXT3_EEENS1_16TensorSizeStrideIS8_Lj4EEEiS8_:
        /* <DEDUP_REMOVED lines=11> */
[----:B------:R-:W-:Y:S01]  /*00b0*/  IMAD.SHL.U32 R2, R4, 0x8, RZ ;  /* 0x0000000804027824 */ /* 0x000fe200078e00ff */
[----:B------:R-:W-:Y:S01]  /*00c0*/  MOV R5, c[0x0][0xec8] ;  /* 0x0003b20000057a02 */ /* 0x000fe20000000f00 */
[----:B------:R-:W-:-:S03]  /*00d0*/  ULDC.64 UR4, c[0x0][0x118] ;  /* 0x0000460000047ab9 */ /* 0x000fc60000000a00 */
[C---:B------:R-:W-:Y:S02]  /*00e0*/  ISETP.NE.AND P0, PT, R5.reuse, 0x2, PT ;  /* 0x000000020500780c */ /* 0x040fe40003f05270 */
        /* <DEDUP_REMOVED lines=10> */
[----:B------:R-:W-:Y:S01]  /*0190*/  IMAD.MOV R9, RZ, RZ, -R13 ;  /* 0x000000ffff097224 */ /* 0x000fe200078e0a0d */
[----:B------:R-:W-:Y:S02]  /*01a0*/  IADD3 R11, RZ, -R12, RZ ;  /* 0x8000000cff0b7210 */ /* 0x000fe40007ffe0ff */
[----:B------:R-:W-:Y:S02]  /*01b0*/  ISETP.NE.U32.AND P0, PT, R13, RZ, PT ;  /* 0x000000ff0d00720c */ /* 0x000fe40003f05070 */
[----:B------:R-:W-:Y:S02]  /*01c0*/  ISETP.NE.U32.AND P1, PT, R12, RZ, PT ;  /* 0x000000ff0c00720c */ /* 0x000fe40003f25070 */
        /* <DEDUP_REMOVED lines=9> */
[----:B--2---:R-:W-:Y:S02]  /*0260*/  IMAD R9, R9, R5, RZ ;  /* 0x0000000509097224 */ /* 0x004fe400078e02ff */
[----:B-1----:R-:W-:Y:S02]  /*0270*/  IMAD.MOV.U32 R6, RZ, RZ, RZ ;  /* 0x000000ffff067224 */ /* 0x002fe400078e00ff */
[----:B------:R-:W-:-:S04]  /*0280*/  IMAD.HI.U32 R5, R5, R9, R4 ;  /* 0x0000000905057227 */ /* 0x000fc800078e0004 */
[----:B-----5:R-:W-:-:S04]  /*0290*/  IMAD R11, R11, R7, RZ ;  /* 0x000000070b0b7224 */ /* 0x020fc800078e02ff */
[----:B------:R-:W-:Y:S01]  /*02a0*/  IMAD.HI.U32 R4, R7, R11, R6 ;  /* 0x0000000b07047227 */ /* 0x000fe200078e0006 */
[----:B------:R-:W-:-:S03]  /*02b0*/  LOP3.LUT R6, RZ, R13, RZ, 0x33, !PT ;  /* 0x0000000dff067212 */ /* 0x000fc600078e33ff */
.L_x_410:
[----:B0---4-:R-:W-:-:S04]  /*02c0*/  IADD3 R8, P2, R2, R14, RZ ;  /* 0x0000000e02087210 */ /* 0x011fc80007f5e0ff */
[----:B------:R-:W-:-:S05]  /*02d0*/  IADD3.X R9, RZ, R3, RZ, P2, !PT ;  /* 0x00000003ff097210 */ /* 0x000fca00017fe4ff */
[----:B------:R0:W2:Y:S01]  /*02e0*/  LDG.E.U8 R7, [R8.64] ;  /* 0x0000000408077981 */ /* 0x0000a2000c1e1100 */
        /* <DEDUP_REMOVED lines=27> */
[----:B---3--:R-:W-:-:S05]  /*04a0*/  IMAD R8, R15, c[0x0][0xecc], R8 ;  /* 0x0003b3000f087a24 */ /* 0x008fca00078e0208 */
[----:B------:R-:W-:-:S05]  /*04b0*/  IADD3 R8, P2, R8, c[0x0][0x160], RZ ;  /* 0x0000580008087a10 */ /* 0x000fca0007f5e0ff */
[----:B------:R-:W-:Y:S01]  /*04c0*/  IMAD.X R9, RZ, RZ, c[0x0][0x164], P2 ;  /* 0x00005900ff097624 */ /* 0x000fe200010e06ff */
[----:B------:R-:W-:-:S04]  /*04d0*/  ISETP.GE.U32.AND P2, PT, R14, R19, PT ;  /* 0x000000130e00720c */ /* 0x000fc80003f46070 */
[----:B--2---:R0:W-:Y:S09]  /*04e0*/  STG.E.U8 [R8.64], R7 ;  /* 0x0000000708007986 */ /* 0x0041f2000c101104 */
[----:B------:R-:W-:Y:S05]  /*04f0*/  @!P2 BRA `(.L_x_410) ;  /* 0xfffffdc00000a947 */ /* 0x000fea000383ffff */
[----:B------:R-:W-:Y:S05]  /*0500*/  EXIT ;  /* 0x000000000000794d */ /* 0x000fea0003800000 */
.L_x_409:
        /* <DEDUP_REMOVED lines=43> */
[----:B------:R-:W-:Y:S02]  /*07c0*/  IMAD.MOV R7, RZ, RZ, -R8 ;  /* 0x000000ffff077224 */ /* 0x000fe400078e0a08 */
[----:B------:R-:W-:-:S04]  /*07d0*/  IMAD.MOV.U32 R8, RZ, RZ, RZ ;  /* 0x000000ffff087224 */ /* 0x000fc800078e00ff */
[----:B0-2---:R-:W-:-:S04]  /*07e0*/  IMAD.HI.U32 R18, R9, R7, R8 ;  /* 0x0000000709127227 */ /* 0x005fc800078e0008 */
.L_x_411:
[----:B0-----:R-:W-:-:S04]  /*07f0*/  IMAD.HI.U32 R9, R10, R14, RZ ;  /* 0x0000000e0a097227 */ /* 0x001fc800078e00ff */
[----:B------:R-:W-:Y:S01]  /*0800*/  IMAD.HI.U32 R7, R21, R14, RZ ;  /* 0x0000000e15077227 */ /* 0x000fe200078e00ff */
[----:B------:R-:W-:-:S05]  /*0810*/  IADD3 R6, -R9, RZ, RZ ;  /* 0x000000ff09067210 */ /* 0x000fca0007ffe1ff */
[----:B------:R-:W-:Y:S02]  /*0820*/  IMAD R8, R13, R6, R14 ;  /* 0x000000060d087224 */ /* 0x000fe400078e020e */
[----:B------:R-:W-:-:S03]  /*0830*/  IMAD.MOV R6, RZ, RZ, -R7 ;  /* 0x000000ffff067224 */ /* 0x000fc600078e0a07 */
        /* <DEDUP_REMOVED lines=17> */
[----:B------:R-:W-:-:S05]  /*0950*/  IMAD.HI.U32 R7, R18, R6, RZ ;  /* 0x0000000612077227 */ /* 0x000fca00078e00ff */
[----:B------:R-:W-:-:S05]  /*0960*/  IADD3 R26, -R7, RZ, RZ ;  /* 0x000000ff071a7210 */ /* 0x000fca0007ffe1ff */
[----:B------:R-:W-:Y:S02]  /*0970*/  IMAD R26, R17, R26, R6 ;  /* 0x0000001a111a7224 */ /* 0x000fe400078e0206 */
        /* <DEDUP_REMOVED lines=8> */
[----:B------:R-:W-:-:S05]  /*0a00*/  SEL R8, R23, R8, !P1 ;  /* 0x0000000817087207 */ /* 0x000fca0004800000 */
        /* <DEDUP_REMOVED lines=9> */
[----:B------:R-:W-:Y:S02]  /*0aa0*/  IMAD R9, R26, c[0x0][0xebc], R9 ;  /* 0x0003af001a097a24 */ /* 0x000fe400078e0209 */
[----:B------:R-:W-:-:S04]  /*0ab0*/  IMAD.MOV R26, RZ, RZ, -R7 ;  /* 0x000000ffff1a7224 */ /* 0x000fc800078e0a07 */
[----:B------:R-:W-:Y:S02]  /*0ac0*/  IMAD R26, R17, R26, R6 ;  /* 0x0000001a111a7224 */ /* 0x000fe400078e0206 */
[----:B------:R-:W-:-:S04]  /*0ad0*/  IMAD R6, R0, R25, RZ ;  /* 0x0000001900067224 */ /* 0x000fc800078e02ff */
[----:B------:R-:W-:-:S04]  /*0ae0*/  IMAD R6, R5, R26, R6 ;  /* 0x0000001a05067224 */ /* 0x000fc800078e0206 */
[----:B------:R-:W-:-:S05]  /*0af0*/  IMAD R7, R4, R7, R6 ;  /* 0x0000000704077224 */ /* 0x000fca00078e0206 */
[----:B------:R-:W-:-:S04]  /*0b00*/  IADD3 R6, P4, R2, R7, RZ ;  /* 0x0000000702067210 */ /* 0x000fc80007f9e0ff */
[----:B------:R-:W-:-:S06]  /*0b10*/  IADD3.X R7, RZ, R3, RZ, P4, !PT ;  /* 0x00000003ff077210 */ /* 0x000fcc00027fe4ff */
[----:B------:R-:W2:Y:S01]  /*0b20*/  LDG.E.U8 R7, [R6.64] ;  /* 0x0000000406077981 */ /* 0x000ea2000c1e1100 */
[----:B------:R-:W-:Y:S01]  /*0b30*/  IMAD R8, R8, c[0x0][0xeb8], R9 ;  /* 0x0003ae0008087a24 */ /* 0x000fe200078e0209 */
[----:B------:R-:W-:-:S03]  /*0b40*/  MOV R25, c[0x0][0xc] ;  /* 0x0000030000197a02 */ /* 0x000fc60000000f00 */
[----:B---3--:R-:W-:Y:S02]  /*0b50*/  IMAD R8, R15, c[0x0][0xecc], R8 ;  /* 0x0003b3000f087a24 */ /* 0x008fe400078e0208 */
[----:B------:R-:W-:-:S03]  /*0b60*/  IMAD R14, R25, c[0x0][0x0], R14 ;  /* 0x00000000190e7a24 */ /* 0x000fc600078e020e */
[----:B------:R-:W-:-:S05]  /*0b70*/  IADD3 R8, P4, R8, c[0x0][0x160], RZ ;  /* 0x0000580008087a10 */ /* 0x000fca0007f9e0ff */
[----:B------:R-:W-:Y:S01]  /*0b80*/  IMAD.X R9, RZ, RZ, c[0x0][0x164], P4 ;  /* 0x00005900ff097624 */ /* 0x000fe200020e06ff */
[----:B------:R-:W-:-:S04]  /*0b90*/  ISETP.GE.U32.AND P4, PT, R14, R19, PT ;  /* 0x000000130e00720c */ /* 0x000fc80003f86070 */
[----:B--2---:R0:W-:Y:S09]  /*0ba0*/  STG.E.U8 [R8.64], R7 ;  /* 0x0000000708007986 */ /* 0x0041f2000c101104 */
[----:B------:R-:W-:Y:S05]  /*0bb0*/  @!P4 BRA `(.L_x_411) ;  /* 0xfffffc300000c947 */ /* 0x000fea000383ffff */
[----:B------:R-:W-:Y:S05]  /*0bc0*/  EXIT ;  /* 0x000000000000794d */ /* 0x000fea0003800000 */
.L_x_412:
        /* <DEDUP_REMOVED lines=11> */
.L_x_1041:


//--------------------- .text._ZN2at6native40_GLOBAL__N__2351210d_8_Shape_cu_49f7391c26CatArrayBatchedCopy_contigINS1_10OpaqueTypeILj1EEEjLi3ELi64ELi64EEEvPT_NS1_25CatArrInputTensorMetadataIS5_T0_XT2_EXT3_EEENS1_16TensorSizeStrideIS8_Lj4EEEiS8_ --------------------------
	.section	.text._ZN2at6native40_GLOBAL__N__2351210d_8_Shape_cu_49f7391c26CatArrayBatchedCopy_contigINS1_10OpaqueTypeILj1EEEjLi3ELi64ELi64EEEvPT_NS1_25CatArrInputTensorMetadataIS5_T0_XT2_EXT3_EEENS1_16TensorSizeStrideIS8_Lj4EEEiS8_,"ax",@progbits
	.sectioninfo	@"SHI_REGISTERS=21"
	.align	128
.text._ZN2at6native40_GLOBAL__N__2351210d_8_Shape_cu_49f7391c26CatArrayBatchedCopy_contigINS1_10OpaqueTypeILj1EEEjLi3ELi64ELi64EEEvPT_NS1_25CatArrInputTensorMetadataIS5_T0_XT2_EXT3_EEENS1_16TensorSizeStrideIS8_Lj4EEEiS8_:
        .type           _ZN2at6native40_GLOBAL__N__2351210d_8_Shape_cu_49f7391c26CatArrayBatchedCopy_contigINS1_10OpaqueTypeILj1EEEjLi3ELi64ELi64EEEvPT_NS1_25CatArrInputTensorMetadataIS5_T0_XT2_EXT3_EEENS1_16TensorSizeStrideIS8_Lj4EEEiS8_,@function
        .size           _ZN2at6native40_GLOBAL__N__2351210d_8_Shape_cu_49f7391c26CatArrayBatchedCopy_contigINS1_10OpaqueTypeILj1EEEjLi3ELi64ELi64EEEvPT_NS1_25CatArrInputTensorMetadataIS5_T0_XT2_EXT3_EEENS1_16TensorSizeStrideIS8_Lj4EEEiS8_,(.L_x_1042 - _ZN2at6native40_GLOBAL__N__2351210d_8_Shape_cu_49f7391c26CatArrayBatchedCopy_contigINS1_10OpaqueTypeILj1EEEjLi3ELi64ELi64EEEvPT_NS1_25CatArrInputTensorMetadataIS5_T0_XT2_EXT3_EEENS1_16TensorSizeStrideIS8_Lj4EEEiS8_)
        .other          _ZN2at6native40_GLOBAL__N__2351210d_8_Shape_cu_49f7391c26CatArrayBatchedCopy_contigINS1_10OpaqueTypeILj1EEEjLi3ELi64ELi64EEEvPT_NS1_25CatArrInputTensorMetadataIS5_T0_XT2_EXT3_EEENS1_16TensorSizeStrideIS8_Lj4EEEiS8_,@"STO_CUDA_ENTRY STV_DEFAULT"
_ZN2at6native40_GLOBAL__N__2351210d_8_Shape_cu_49f7391c26CatArrayBatchedCopy_contigINS1_10OpaqueTypeILj1EEEjLi3ELi64ELi64EEEvPT_NS1_25CatArrInputTensorMetadataIS5_T0_XT2_EXT3_EEENS1_16TensorSizeStrideIS8_Lj4EEEiS8_:
        /* <DEDUP_REMOVED lines=22> */
[----:B------:R-:W-:Y:S01]  /*0160*/  IADD3 R15, RZ, -R5, RZ ;  /* 0x80000005ff0f7210 */ /* 0x000fe20007ffe0ff */
[----:B------:R-:W3:Y:S01]  /*0170*/  I2F.U32.RP R12, R5 ;  /* 0x00000005000c7306 */ /* 0x000ee20000209000 */
[----:B------:R-:W-:-:S07]  /*0180*/  ISETP.NE.U32.AND P1, PT, R5, RZ, PT ;  /* 0x000000ff0500720c */ /* 0x000fce0003f25070 */
[----:B-1----:R-:W1:Y:S08]  /*0190*/  MUFU.RCP R7, R7 ;  /* 0x0000000700077308 */ /* 0x002e700000001000 */
[----:B---3--:R-:W3:Y:S01]  /*01a0*/  MUFU.RCP R12, R12 ;  /* 0x0000000c000c7308 */ /* 0x008ee20000001000 */
[----:B-1----:R-:W-:Y:S01]  /*01b0*/  IADD3 R8, R7, 0xffffffe, RZ ;  /* 0x0ffffffe07087810 */ /* 0x002fe20007ffe0ff */
[----:B------:R-:W-:-:S06]  /*01c0*/  IMAD.MOV R7, RZ, RZ, -R4 ;  /* 0x000000ffff077224 */ /* 0x000fcc00078e0a04 */
[----:B------:R1:W4:Y:S01]  /*01d0*/  F2I.FTZ.U32.TRUNC.NTZ R9, R8 ;  /* 0x0000000800097305 */ /* 0x000322000021f000 */
[----:B---3--:R-:W-:-:S07]  /*01e0*/  IADD3 R10, R12, 0xffffffe, RZ ;  /* 0x0ffffffe0c0a7810 */ /* 0x008fce0007ffe0ff */
[----:B------:R3:W5:Y:S01]  /*01f0*/  F2I.FTZ.U32.TRUNC.NTZ R11, R10 ;  /* 0x0000000a000b7305 */ /* 0x000762000021f000 */
[----:B-1----:R-:W-:Y:S02]  /*0200*/  IMAD.MOV.U32 R8, RZ, RZ, RZ ;  /* 0x000000ffff087224 */ /* 0x002fe400078e00ff */
[----:B----4-:R-:W-:Y:S02]  /*0210*/  IMAD R7, R7, R9, RZ ;  /* 0x0000000907077224 */ /* 0x010fe400078e02ff */
[----:B---3--:R-:W-:Y:S02]  /*0220*/  IMAD.MOV.U32 R10, RZ, RZ, RZ ;  /* 0x000000ffff0a7224 */ /* 0x008fe400078e00ff */
[----:B------:R-:W-:Y:S01]  /*0230*/  IMAD.HI.U32 R7, R9, R7, R8 ;  /* 0x0000000709077227 */ /* 0x000fe200078e0008 */
[----:B------:R-:W-:-:S03]  /*0240*/  LOP3.LUT R9, RZ, R5, RZ, 0x33, !PT ;  /* 0x00000005ff097212 */ /* 0x000fc600078e33ff */
[----:B-----5:R-:W-:-:S04]  /*0250*/  IMAD R15, R15, R11, RZ ;  /* 0x0000000b0f0f7224 */ /* 0x020fc800078e02ff */
[----:B------:R-:W-:Y:S01]  /*0260*/  IMAD.HI.U32 R8, R11, R15, R10 ;  /* 0x0000000f0b087227 */ /* 0x000fe200078e000a */
[----:B------:R-:W-:Y:S02]  /*0270*/  MOV R11, R13 ;  /* 0x0000000d000b7202 */ /* 0x000fe40000000f00 */
[----:B0-2---:R-:W-:Y:S02]  /*0280*/  LOP3.LUT R10, RZ, R4, RZ, 0x33, !PT ;  /* 0x00000004ff0a7212 */ /* 0x005fe400078e33ff */
.L_x_413:
[----:B0-----:R-:W-:-:S05]  /*0290*/  IADD3 R12, P2, R2, R11, RZ ;  /* 0x0000000b020c7210 */ /* 0x001fca0007f5e0ff */
[----:B------:R-:W-:-:S05]  /*02a0*/  IMAD.X R13, RZ, RZ, R3, P2 ;  /* 0x000000ffff0d7224 */ /* 0x000fca00010e0603 */
[----:B------:R0:W2:Y:S01]  /*02b0*/  LDG.E.U8 R12, [R12.64] ;  /* 0x000000040c0c7981 */ /* 0x0000a2000c1e1100 */
        /* <DEDUP_REMOVED lines=11> */
[--C-:B0-----:R-:W-:Y:S02]  /*0370*/  IMAD.MOV R13, RZ, RZ, -R14.reuse ;  /* 0x000000ffff0d7224 */ /* 0x101fe400078e0a0e */
        /* <DEDUP_REMOVED lines=12> */
[----:B------:R-:W-:-:S04]  /*0440*/  IMAD R13, R6, c[0x0][0xecc], R13 ;  /* 0x0003b300060d7a24 */ /* 0x000fc800078e020d */
[----:B------:R-:W-:Y:S01]  /*0450*/  IMAD R13, R16, c[0x0][0xeb8], R13 ;  /* 0x0003ae00100d7a24 */ /* 0x000fe200078e020d */
[----:B------:R-:W-:-:S04]  /*0460*/  MOV R16, c[0x0][0xc] ;  /* 0x0000030000107a02 */ /* 0x000fc80000000f00 */
[----:B------:R-:W-:Y:S01]  /*0470*/  IADD3 R14, P2, R13, c[0x0][0x160], RZ ;  /* 0x000058000d0e7a10 */ /* 0x000fe20007f5e0ff */
[----:B------:R-:W-:-:S04]  /*0480*/  IMAD R11, R16, c[0x0][0x0], R11 ;  /* 0x00000000100b7a24 */ /* 0x000fc800078e020b */
[----:B------:R-:W-:Y:S01]  /*0490*/  IMAD.X R15, RZ, RZ, c[0x0][0x164], P2 ;  /* 0x00005900ff0f7624 */ /* 0x000fe200010e06ff */
[----:B------:R-:W-:-:S04]  /*04a0*/  ISETP.GE.U32.AND P2, PT, R11, R0, PT ;  /* 0x000000000b00720c */ /* 0x000fc80003f46070 */
[----:B--2---:R0:W-:Y:S09]  /*04b0*/  STG.E.U8 [R14.64], R12 ;  /* 0x0000000c0e007986 */ /* 0x0041f2000c101104 */
[----:B------:R-:W-:Y:S05]  /*04c0*/  @!P2 BRA `(.L_x_413) ;  /* 0xfffffdc00000a947 */ /* 0x000fea000383ffff */
[----:B------:R-:W-:Y:S05]  /*04d0*/  EXIT ;  /* 0x000000000000794d */ /* 0x000fea0003800000 */
.L_x_414:
        /* <DEDUP_REMOVED lines=10> */
.L_x_1042:


//--------------------- .text._ZN2at6native40_GLOBAL__N__2351210d_8_Shape_cu_49f7391c35CatArrayBatchedCopy_alignedK_contigINS1_10OpaqueTypeILj1EEEjLi3ELi64ELi64ELi8EEEvPT_NS1_25CatArrInputTensorMetadataIS5_T0_XT2_EXT3_EEENS1_16TensorSizeStrideIS8_Lj4EEEiS8_ --------------------------
	.section	.text._ZN2at6native40_GLOBAL__N__2351210d_8_Shape_cu_49f7391c35CatArrayBatchedCopy_alignedK_contigINS1_10OpaqueTypeILj1EEEjLi3ELi64ELi64ELi8EEEvPT_NS1_25CatArrInputTensorMetadataIS5_T0_XT2_EXT3_EEENS1_16TensorSizeStrideIS8_Lj4EEEiS8_,"ax",@progbits
	.sectioninfo	@"SHI_REGISTERS=32"
	.align	128
.text._ZN2at6native40_GLOBAL__N__2351210d_8_Shape_cu_49f7391c35CatArrayBatchedCopy_alignedK_contigINS1_10OpaqueTypeILj1EEEjLi3ELi64ELi64ELi8EEEvPT_NS1_25CatArrInputTensorMetadataIS5_T0_XT2_EXT3_EEENS1_16TensorSizeStrideIS8_Lj4EEEiS8_:
        .type           _ZN2at6native40_GLOBAL__N__2351210d_8_Shape_cu_49f7391c35CatArrayBatchedCopy_alignedK_contigINS1_10OpaqueTypeILj1EEEjLi3ELi64ELi64ELi8EEEvPT_NS1_25CatArrInputTensorMetadataIS5_T0_XT2_EXT3_EEENS1_16TensorSizeStrideIS8_Lj4EEEiS8_,@function
        .size           _ZN2at6native40_GLOBAL__N__2351210d_8_Shape_cu_49f7391c35CatArrayBatchedCopy_alignedK_contigINS1_10OpaqueTypeILj1EEEjLi3ELi64ELi64ELi8EEEvPT_NS1_25CatArrInputTensorMetadataIS5_T0_XT2_EXT3_EEENS1_16TensorSizeStrideIS8_Lj4EEEiS8_,(.L_x_1043 - _ZN2at6native40_GLOBAL__N__2351210d_8_Shape_cu_49f7391c35CatArrayBatchedCopy_alignedK_contigINS1_10OpaqueTypeILj1EEEjLi3ELi64ELi64ELi8EEEvPT_NS1_25CatArrInputTensorMetadataIS5_T0_XT2_EXT3_EEENS1_16TensorSizeStrideIS8_Lj4EEEiS8_)
        .other          _ZN2at6native40_GLOBAL__N__2351210d_8_Shape_cu_49f7391c35CatArrayBatchedCopy_alignedK_contigINS1_10OpaqueTypeILj1EEEjLi3ELi64ELi64ELi8EEEvPT_NS1_25CatArrInputTensorMetadataIS5_T0_XT2_EXT3_EEENS1_16TensorSizeStrideIS8_Lj4EEEiS8_,@"STO_CUDA_ENTRY STV_DEFAULT"
_ZN2at6native40_GLOBAL__N__2351210d_8_Shape_cu_49f7391c35CatArrayBatchedCopy_alignedK_contigINS1_10OpaqueTypeILj1EEEjLi3ELi64ELi64ELi8EEEvPT_NS1_25CatArrInputTensorMetadataIS5_T0_XT2_EXT3_EEENS1_16TensorSizeStrideIS8_Lj4EEEiS8_:
        /* <DEDUP_REMOVED lines=24> */
[----:B------:R-:W-:Y:S02]  /*0180*/  ISETP.NE.AND P1, PT, R4, 0x1, PT ;  /* 0x000000010400780c */ /* 0x000fe40003f25270 */
[C---:B-1----:R-:W-:Y:S02]  /*0190*/  SEL R12, R9.reuse, c[0x0][0xeb0], !P0 ;  /* 0x0003ac00090c7a07 */ /* 0x042fe40004000000 */
[----:B------:R-:W-:Y:S02]  /*01a0*/  SEL R8, R9, c[0x0][0xeac], !P1 ;  /* 0x0003ab0009087a07 */ /* 0x000fe40004800000 */
.L_x_417:
[----:B0-----:R-:W0:Y:S01]  /*01b0*/  I2F.U32.RP R6, R12 ;  /* 0x0000000c00067306 */ /* 0x001e220000209000 */
[----:B------:R-:W-:Y:S01]  /*01c0*/  IMAD.MOV R7, RZ, RZ, -R12 ;  /* 0x000000ffff077224 */ /* 0x000fe200078e0a0c */
[C---:B------:R-:W-:Y:S01]  /*01d0*/  IADD3 R15, R13.reuse, 0x1, RZ ;  /* 0x000000010d0f7810 */ /* 0x040fe20007ffe0ff */
[----:B------:R-:W-:Y:S01]  /*01e0*/  IMAD.MOV.U32 R4, RZ, RZ, RZ ;  /* 0x000000ffff047224 */ /* 0x000fe200078e00ff */
[C---:B------:R-:W-:Y:S01]  /*01f0*/  IADD3 R27, R13.reuse, 0x2, RZ ;  /* 0x000000020d1b7810 */ /* 0x040fe20007ffe0ff */
[----:B------:R-:W-:Y:S01]  /*0200*/  IMAD.MOV R23, RZ, RZ, -R8 ;  /* 0x000000ffff177224 */ /* 0x000fe200078e0a08 */
[----:B------:R-:W-:-:S02]  /*0210*/  IADD3 R21, R13, 0x3, RZ ;  /* 0x000000030d157810 */ /* 0x000fc40007ffe0ff */
[----:B------:R-:W1:Y:S01]  /*0220*/  I2F.U32.RP R17, R8 ;  /* 0x0000000800117306 */ /* 0x000e620000209000 */
[----:B------:R-:W-:-:S07]  /*0230*/  ISETP.NE.U32.AND P0, PT, R12, RZ, PT ;  /* 0x000000ff0c00720c */ /* 0x000fce0003f05070 */
[----:B0-----:R-:W0:Y:S08]  /*0240*/  MUFU.RCP R6, R6 ;  /* 0x0000000600067308 */ /* 0x001e300000001000 */
[----:B-1----:R-:W-:Y:S01]  /*0250*/  MUFU.RCP R17, R17 ;  /* 0x0000001100117308 */ /* 0x002fe20000001000 */
[----:B0-----:R-:W-:-:S07]  /*0260*/  IADD3 R5, R6, 0xffffffe, RZ ;  /* 0x0ffffffe06057810 */ /* 0x001fce0007ffe0ff */
[----:B------:R-:W0:Y:S02]  /*0270*/  F2I.FTZ.U32.TRUNC.NTZ R5, R5 ;  /* 0x0000000500057305 */ /* 0x000e24000021f000 */
[----:B0-----:R-:W-:-:S04]  /*0280*/  IMAD R7, R7, R5, RZ ;  /* 0x0000000507077224 */ /* 0x001fc800078e02ff */
[----:B------:R-:W-:-:S06]  /*0290*/  IMAD.HI.U32 R4, R5, R7, R4 ;  /* 0x0000000705047227 */ /* 0x000fcc00078e0004 */
[----:B------:R-:W-:-:S04]  /*02a0*/  IMAD.HI.U32 R14, R4, R15, RZ ;  /* 0x0000000f040e7227 */ /* 0x000fc800078e00ff */
[----:B------:R-:W-:Y:S02]  /*02b0*/  IMAD.MOV R6, RZ, RZ, -R14 ;  /* 0x000000ffff067224 */ /* 0x000fe400078e0a0e */
[----:B------:R-:W-:-:S04]  /*02c0*/  IMAD.HI.U32 R16, R4, R27, RZ ;  /* 0x0000001b04107227 */ /* 0x000fc800078e00ff */
[----:B------:R-:W-:Y:S01]  /*02d0*/  IMAD R5, R12, R6, R15 ;  /* 0x000000060c057224 */ /* 0x000fe200078e020f */
[----:B------:R-:W-:Y:S01]  /*02e0*/  IADD3 R6, R17, 0xffffffe, RZ ;  /* 0x0ffffffe11067810 */ /* 0x000fe20007ffe0ff */
[----:B------:R-:W-:-:S03]  /*02f0*/  IMAD.HI.U32 R24, R4, R21, RZ ;  /* 0x0000001504187227 */ /* 0x000fc600078e00ff */
[----:B------:R-:W-:Y:S01]  /*0300*/  ISETP.GE.U32.AND P1, PT, R5, R12, PT ;  /* 0x0000000c0500720c */ /* 0x000fe20003f26070 */
[----:B------:R0:W1:Y:S01]  /*0310*/  F2I.FTZ.U32.TRUNC.NTZ R7, R6 ;  /* 0x0000000600077305 */ /* 0x000062000021f000 */
[----:B------:R-:W-:Y:S02]  /*0320*/  IMAD.MOV R17, RZ, RZ, -R16 ;  /* 0x000000ffff117224 */ /* 0x000fe400078e0a10 */
[----:B------:R-:W-:Y:S02]  /*0330*/  IMAD.MOV R19, RZ, RZ, -R24 ;  /* 0x000000ffff137224 */ /* 0x000fe400078e0a18 */
[C---:B------:R-:W-:Y:S02]  /*0340*/  IMAD R17, R12.reuse, R17, R27 ;  /* 0x000000110c117224 */ /* 0x040fe400078e021b */
[----:B------:R-:W-:Y:S02]  /*0350*/  IMAD R19, R12, R19, R21 ;  /* 0x000000130c137224 */ /* 0x000fe400078e0215 */
[----:B0-----:R-:W-:-:S03]  /*0360*/  IMAD.MOV.U32 R6, RZ, RZ, RZ ;  /* 0x000000ffff067224 */ /* 0x001fc600078e00ff */
[----:B------:R-:W-:Y:S02]  /*0370*/  @P1 IADD3 R5, -R12, R5, RZ ;  /* 0x000000050c051210 */ /* 0x000fe40007ffe1ff */
[----:B------:R-:W-:Y:S02]  /*0380*/  @P1 IADD3 R14, R14, 0x1, RZ ;  /* 0x000000010e0e1810 */ /* 0x000fe40007ffe0ff */
[-C--:B------:R-:W-:Y:S01]  /*0390*/  ISETP.GE.U32.AND P2, PT, R5, R12.reuse, PT ;  /* 0x0000000c0500720c */ /* 0x080fe20003f46070 */
[----:B-1----:R-:W-:Y:S01]  /*03a0*/  IMAD R23, R23, R7, RZ ;  /* 0x0000000717177224 */ /* 0x002fe200078e02ff */
[-C--:B------:R-:W-:Y:S02]  /*03b0*/  ISETP.GE.U32.AND P1, PT, R17, R12.reuse, PT ;  /* 0x0000000c1100720c */ /* 0x080fe40003f26070 */
[-C--:B------:R-:W-:Y:S01]  /*03c0*/  ISETP.GE.U32.AND P3, PT, R19, R12.reuse, PT ;  /* 0x0000000c1300720c */ /* 0x080fe20003f66070 */
[----:B------:R-:W-:Y:S01]  /*03d0*/  IMAD.HI.U32 R20, R7, R23, R6 ;  /* 0x0000001707147227 */ /* 0x000fe200078e0006 */
[----:B------:R-:W-:-:S07]  /*03e0*/  LOP3.LUT R5, RZ, R12, RZ, 0x33, !PT ;  /* 0x0000000cff057212 */ /* 0x000fce00078e33ff */
[----:B------:R-:W-:Y:S02]  /*03f0*/  @P2 IADD3 R14, R14, 0x1, RZ ;  /* 0x000000010e0e2810 */ /* 0x000fe40007ffe0ff */
[----:B------:R-:W-:Y:S02]  /*0400*/  @P1 IADD3 R17, -R12, R17, RZ ;  /* 0x000000110c111210 */ /* 0x000fe40007ffe1ff */
[----:B------:R-:W-:Y:S01]  /*0410*/  SEL R14, R5, R14, !P0 ;  /* 0x0000000e050e7207 */ /* 0x000fe20004000000 */
[----:B------:R-:W-:Y:S01]  /*0420*/  @P3 IMAD.IADD R19, R19, 0x1, -R12 ;  /* 0x0000000113133824 */ /* 0x000fe200078e0a0c */
[----:B------:R-:W-:Y:S02]  /*0430*/  ISETP.GE.U32.AND P2, PT, R17, R12, PT ;  /* 0x0000000c1100720c */ /* 0x000fe40003f46070 */
[----:B------:R-:W-:Y:S01]  /*0440*/  @P1 IADD3 R16, R16, 0x1, RZ ;  /* 0x0000000110101810 */ /* 0x000fe20007ffe0ff */
[----:B------:R-:W-:Y:S01]  /*0450*/  IMAD.HI.U32 R7, R20, R14, RZ ;  /* 0x0000000e14077227 */ /* 0x000fe200078e00ff */
[----:B------:R-:W-:-:S02]  /*0460*/  ISETP.GE.U32.AND P5, PT, R19, R12, PT ;  /* 0x0000000c1300720c */ /* 0x000fc40003fa6070 */
[----:B------:R-:W-:Y:S01]  /*0470*/  IADD3 R19, R13, 0x4, RZ ;  /* 0x000000040d137810 */ /* 0x000fe20007ffe0ff */
[----:B------:R-:W-:Y:S01]  /*0480*/  IMAD.MOV R23, RZ, RZ, -R7 ;  /* 0x000000ffff177224 */ /* 0x000fe200078e0a07 */
[----:B------:R-:W-:-:S03]  /*0490*/  @P3 IADD3 R24, R24, 0x1, RZ ;  /* 0x0000000118183810 */ /* 0x000fc60007ffe0ff */
[----:B------:R-:W-:Y:S02]  /*04a0*/  IMAD R17, R8, R23, R14 ;  /* 0x0000001708117224 */ /* 0x000fe400078e020e */
[----:B------:R-:W-:Y:S01]  /*04b0*/  IMAD.HI.U32 R22, R4, R19, RZ ;  /* 0x0000001304167227 */ /* 0x000fe200078e00ff */
[----:B------:R-:W-:Y:S02]  /*04c0*/  @P2 IADD3 R16, R16, 0x1, RZ ;  /* 0x0000000110102810 */ /* 0x000fe40007ffe0ff */
[----:B------:R-:W-:Y:S01]  /*04d0*/  ISETP.GE.U32.AND P4, PT, R17, R8, PT ;  /* 0x000000081100720c */ /* 0x000fe20003f86070 */
[----:B------:R-:W-:Y:S01]  /*04e0*/  IMAD.MOV R6, RZ, RZ, -R22 ;  /* 0x000000ffff067224 */ /* 0x000fe200078e0a16 */
[----:B------:R-:W-:Y:S02]  /*04f0*/  SEL R16, R5, R16, !P0 ;  /* 0x0000001005107207 */ /* 0x000fe40004000000 */
[----:B------:R-:W-:Y:S01]  /*0500*/  @P5 IADD3 R24, R24, 0x1, RZ ;  /* 0x0000000118185810 */ /* 0x000fe20007ffe0ff */
[----:B------:R-:W-:-:S02]  /*0510*/  IMAD R6, R12, R6, R19 ;  /* 0x000000060c067224 */ /* 0x000fc400078e0213 */
[----:B------:R-:W-:Y:S01]  /*0520*/  IMAD.HI.U32 R18, R20, R16, RZ ;  /* 0x0000001014127227 */ /* 0x000fe200078e00ff */
[----:B------:R-:W-:Y:S02]  /*0530*/  SEL R23, R5, R24, !P0 ;  /* 0x0000001805177207 */ /* 0x000fe40004000000 */
[----:B------:R-:W-:Y:S02]  /*0540*/  ISETP.GE.U32.AND P6, PT, R6, R12, PT ;  /* 0x0000000c0600720c */ /* 0x000fe40003fc6070 */
[----:B------:R-:W-:Y:S01]  /*0550*/  IADD3 R24, -R14, RZ, RZ ;  /* 0x000000ff0e187210 */ /* 0x000fe20007ffe1ff */
[----:B------:R-:W-:Y:S01]  /*0560*/  @P4 IMAD.IADD R17, R17, 0x1, -R8 ;  /* 0x0000000111114824 */ /* 0x000fe200078e0a08 */
[----:B------:R-:W-:Y:S01]  /*0570*/  @P4 IADD3 R7, R7, 0x1, RZ ;  /* 0x0000000107074810 */ /* 0x000fe20007ffe0ff */
[----:B------:R-:W-:-:S03]  /*0580*/  IMAD.HI.U32 R29, R20, R23, RZ ;  /* 0x00000017141d7227 */ /* 0x000fc600078e00ff */
[----:B------:R-:W-:Y:S01]  /*0590*/  ISETP.GE.U32.AND P5, PT, R17, R8, PT ;  /* 0x000000081100720c */ /* 0x000fe20003fa6070 */
[----:B------:R-:W-:Y:S01]  /*05a0*/  IMAD.MOV R25, RZ, RZ, -R29 ;  /* 0x000000ffff197224 */ /* 0x000fe200078e0a1d */
[----:B------:R-:W-:Y:S01]  /*05b0*/  IADD3 R17, -R18, RZ, RZ ;  /* 0x000000ff12117210 */ /* 0x000fe20007ffe1ff */
[----:B------:R-:W-:Y:S02]  /*05c0*/  IMAD R15, R12, R24, R15 ;  /* 0x000000180c0f7224 */ /* 0x000fe400078e020f */
[----:B------:R-:W-:Y:S01]  /*05d0*/  @P6 IMAD.IADD R6, R6, 0x1, -R12 ;  /* 0x0000000106066824 */ /* 0x000fe200078e0a0c */
[----:B------:R-:W-:Y:S01]  /*05e0*/  @P6 IADD3 R22, R22, 0x1, RZ ;  /* 0x0000000116166810 */ /* 0x000fe20007ffe0ff */
[C---:B------:R-:W-:Y:S02]  /*05f0*/  IMAD R17, R8.reuse, R17, R16 ;  /* 0x0000001108117224 */ /* 0x040fe400078e0210 */
[----:B------:R-:W-:Y:S01]  /*0600*/  IMAD R25, R8, R25, R23 ;  /* 0x0000001908197224 */ /* 0x000fe200078e0217 */
[----:B------:R-:W-:-:S02]  /*0610*/  ISETP.GE.U32.AND P3, PT, R6, R12, PT ;  /* 0x0000000c0600720c */ /* 0x000fc40003f66070 */
[-C--:B------:R-:W-:Y:S02]  /*0620*/  ISETP.GE.U32.AND P1, PT, R17, R8.reuse, PT ;  /* 0x000000081100720c */ /* 0x080fe40003f26070 */
[-C--:B------:R-:W-:Y:S02]  /*0630*/  ISETP.GE.U32.AND P2, PT, R25, R8.reuse, PT ;  /* 0x000000081900720c */ /* 0x080fe40003f46070 */
[----:B------:R-:W-:Y:S02]  /*0640*/  @P5 IADD3 R7, R7, 0x1, RZ ;  /* 0x0000000107075810 */ /* 0x000fe40007ffe0ff */
[----:B------:R-:W-:Y:S02]  /*0650*/  ISETP.NE.U32.AND P5, PT, R8, RZ, PT ;  /* 0x000000ff0800720c */ /* 0x000fe40003fa5070 */
[----:B------:R-:W-:-:S03]  /*0660*/  LOP3.LUT R6, RZ, R8, RZ, 0x33, !PT ;  /* 0x00000008ff067212 */ /* 0x000fc600078e33ff */
[----:B------:R-:W-:Y:S02]  /*0670*/  @P3 IADD3 R22, R22, 0x1, RZ ;  /* 0x0000000116163810 */ /* 0x000fe40007ffe0ff */
[--C-:B------:R-:W-:Y:S01]  /*0680*/  @P1 IMAD.IADD R17, R17, 0x1, -R8.reuse ;  /* 0x0000000111111824 */ /* 0x100fe200078e0a08 */
[----:B------:R-:W-:Y:S01]  /*0690*/  SEL R7, R6, R7, !P5 ;  /* 0x0000000706077207 */ /* 0x000fe20006800000 */
[----:B------:R-:W-:Y:S01]  /*06a0*/  @P2 IMAD.IADD R25, R25, 0x1, -R8 ;  /* 0x0000000119192824 */ /* 0x000fe200078e0a08 */
[----:B------:R-:W-:Y:S02]  /*06b0*/  @P1 IADD3 R18, R18, 0x1, RZ ;  /* 0x0000000112121810 */ /* 0x000fe40007ffe0ff */
[----:B------:R-:W-:Y:S02]  /*06c0*/  ISETP.GE.U32.AND P4, PT, R17, R8, PT ;  /* 0x000000081100720c */ /* 0x000fe40003f86070 */
[----:B------:R-:W-:Y:S01]  /*06d0*/  SEL R17, R5, R22, !P0 ;  /* 0x0000001605117207 */ /* 0x000fe20004000000 */
[----:B------:R-:W-:Y:S01]  /*06e0*/  IMAD.MOV R22, RZ, RZ, -R7 ;  /* 0x000000ffff167224 */ /* 0x000fe200078e0a07 */
[----:B------:R-:W-:-:S02]  /*06f0*/  ISETP.GE.U32.AND P6, PT, R25, R8, PT ;  /* 0x000000081900720c */ /* 0x000fc40003fc6070 */
[----:B------:R-:W-:Y:S01]  /*0700*/  @P2 IADD3 R29, R29, 0x1, RZ ;  /* 0x000000011d1d2810 */ /* 0x000fe20007ffe0ff */
[----:B------:R-:W-:-:S04]  /*0710*/  IMAD.HI.U32 R25, R20, R17, RZ ;  /* 0x0000001114197227 */ /* 0x000fc800078e00ff */
[----:B------:R-:W-:Y:S02]  /*0720*/  IMAD.MOV R24, RZ, RZ, -R25 ;  /* 0x000000ffff187224 */ /* 0x000fe400078e0a19 */
[----:B------:R-:W-:Y:S01]  /*0730*/  IMAD R22, R8, R22, R14 ;  /* 0x0000001608167224 */ /* 0x000fe200078e020e */
[----:B------:R-:W-:Y:S01]  /*0740*/  @P4 IADD3 R18, R18, 0x1, RZ ;  /* 0x0000000112124810 */ /* 0x000fe20007ffe0ff */
[----:B------:R-:W-:Y:S02]  /*0750*/  IMAD R24, R8, R24, R17 ;  /* 0x0000001808187224 */ /* 0x000fe400078e0211 */
[----:B------:R-:W-:Y:S01]  /*0760*/  IMAD R14, R15, c[0x0][0xec0], RZ ;  /* 0x0003b0000f0e7a24 */ /* 0x000fe200078e02ff */
[----:B------:R-:W-:Y:S02]  /*0770*/  SEL R15, R6, R18, !P5 ;  /* 0x00000012060f7207 */ /* 0x000fe40006800000 */
[----:B------:R-:W-:Y:S01]  /*0780*/  ISETP.GE.U32.AND P3, PT, R24, R8, PT ;  /* 0x000000081800720c */ /* 0x000fe20003f66070 */
[----:B------:R-:W-:Y:S01]  /*0790*/  IMAD R14, R22, c[0x0][0xebc], R14 ;  /* 0x0003af00160e7a24 */ /* 0x000fe200078e020e */
[----:B------:R-:W-:Y:S01]  /*07a0*/  IADD3 R22, -R16, RZ, RZ ;  /* 0x000000ff10167210 */ /* 0x000fe20007ffe1ff */
[----:B------:R-:W-:Y:S01]  /*07b0*/  IMAD.MOV R18, RZ, RZ, -R15 ;  /* 0x000000ffff127224 */ /* 0x000fe200078e0a0f */
[----:B------:R-:W-:Y:S01]  /*07c0*/  @P6 IADD3 R29, R29, 0x1, RZ ;  /* 0x000000011d1d6810 */ /* 0x000fe20007ffe0ff */
[----:B------:R-:W-:-:S02]  /*07d0*/  IMAD R7, R7, c[0x0][0xeb8], R14 ;  /* 0x0003ae0007077a24 */ /* 0x000fc400078e020e */
[----:B------:R-:W-:Y:S01]  /*07e0*/  IMAD R27, R12, R22, R27 ;  /* 0x000000160c1b7224 */ /* 0x000fe200078e021b */
[----:B------:R-:W-:Y:S01]  /*07f0*/  SEL R22, R6, R29, !P5 ;  /* 0x0000001d06167207 */ /* 0x000fe20006800000 */
[----:B------:R-:W-:-:S04]  /*0800*/  IMAD R16, R8, R18, R16 ;  /* 0x0000001208107224 */ /* 0x000fc800078e0210 */
[----:B------:R-:W-:Y:S01]  /*0810*/  @P3 IMAD.IADD R24, R24, 0x1, -R8 ;  /* 0x0000000118183824 */ /* 0x000fe200078e0a08 */
[----:B------:R-:W-:Y:S01]  /*0820*/  @P3 IADD3 R25, R25, 0x1, RZ ;  /* 0x0000000119193810 */ /* 0x000fe20007ffe0ff */
[----:B------:R-:W-:-:S03]  /*0830*/  IMAD.MOV R18, RZ, RZ, -R22 ;  /* 0x000000ffff127224 */ /* 0x000fc600078e0a16 */
[----:B------:R-:W-:Y:S01]  /*0840*/  ISETP.GE.U32.AND P1, PT, R24, R8, PT ;  /* 0x000000081800720c */ /* 0x000fe20003f26070 */
[----:B------:R-:W-:Y:S01]  /*0850*/  IMAD R24, R27, c[0x0][0xec0], RZ ;  /* 0x0003b0001b187a24 */ /* 0x000fe200078e02ff */
[----:B------:R-:W-:Y:S01]  /*0860*/  IADD3 R27, R13, 0x5, RZ ;  /* 0x000000050d1b7810 */ /* 0x000fe20007ffe0ff */
[--C-:B------:R-:W-:Y:S02]  /*0870*/  IMAD R18, R8, R18, R23.reuse ;  /* 0x0000001208127224 */ /* 0x100fe400078e0217 */
[----:B------:R-:W-:Y:S02]  /*0880*/  IMAD R24, R16, c[0x0][0xebc], R24 ;  /* 0x0003af0010187a24 */ /* 0x000fe400078e0218 */
[----:B------:R-:W-:Y:S02]  /*0890*/  IMAD.MOV R16, RZ, RZ, -R23 ;  /* 0x000000ffff107224 */ /* 0x000fe400078e0a17 */
[----:B------:R-:W-:Y:S02]  /*08a0*/  IMAD R15, R15, c[0x0][0xeb8], R24 ;  /* 0x0003ae000f0f7a24 */ /* 0x000fe400078e0218 */
[----:B------:R-:W-:-:S02]  /*08b0*/  IMAD R21, R12, R16, R21 ;  /* 0x000000100c157224 */ /* 0x000fc400078e0215 */
[----:B------:R-:W-:Y:S01]  /*08c0*/  IMAD.HI.U32 R16, R4, R27, RZ ;  /* 0x0000001b04107227 */ /* 0x000fe200078e00ff */
[----:B------:R-:W-:-:S03]  /*08d0*/  @P1 IADD3 R25, R25, 0x1, RZ ;  /* 0x0000000119191810 */ /* 0x000fc60007ffe0ff */
[----:B------:R-:W-:Y:S01]  /*08e0*/  IMAD R21, R21, c[0x0][0xec0], RZ ;  /* 0x0003b00015157a24 */ /* 0x000fe200078e02ff */
[----:B------:R-:W-:-:S05]  /*08f0*/  IADD3 R23, -R16, RZ, RZ ;  /* 0x000000ff10177210 */ /* 0x000fca0007ffe1ff */
[----:B------:R-:W-:-:S05]  /*0900*/  IMAD R23, R12, R23, R27 ;  /* 0x000000170c177224 */ /* 0x000fca00078e021b */
[----:B------:R-:W-:-:S13]  /*0910*/  ISETP.GE.U32.AND P2, PT, R23, R12, PT ;  /* 0x0000000c1700720c */ /* 0x000fda0003f46070 */
[----:B------:R-:W-:Y:S01]  /*0920*/  @P2 IMAD.IADD R23, R23, 0x1, -R12 ;  /* 0x0000000117172824 */ /* 0x000fe200078e0a0c */
[----:B------:R-:W-:-:S04]  /*0930*/  @P2 IADD3 R16, R16, 0x1, RZ ;  /* 0x0000000110102810 */ /* 0x000fc80007ffe0ff */
[----:B------:R-:W-:Y:S01]  /*0940*/  ISETP.GE.U32.AND P4, PT, R23, R12, PT ;  /* 0x0000000c1700720c */ /* 0x000fe20003f86070 */
[----:B------:R-:W-:Y:S01]  /*0950*/  IMAD R23, R18, c[0x0][0xebc], R21 ;  /* 0x0003af0012177a24 */ /* 0x000fe200078e0215 */
[----:B------:R-:W-:Y:S01]  /*0960*/  SEL R21, R6, R25, !P5 ;  /* 0x0000001906157207 */ /* 0x000fe20006800000 */
[----:B------:R-:W-:Y:S02]  /*0970*/  IMAD.MOV R18, RZ, RZ, -R17 ;  /* 0x000000ffff127224 */ /* 0x000fe400078e0a11 */
[----:B------:R-:W-:-:S08]  /*0980*/  IMAD R23, R22, c[0x0][0xeb8], R23 ;  /* 0x0003ae0016177a24 */ /* 0x000fd000078e0217 */
[----:B------:R-:W-:-:S04]  /*0990*/  @P4 IADD3 R16, R16, 0x1, RZ ;  /* 0x0000000110104810 */ /* 0x000fc80007ffe0ff */
[----:B------:R-:W-:Y:S01]  /*09a0*/  SEL R29, R5, R16, !P0 ;  /* 0x00000010051d7207 */ /* 0x000fe20004000000 */
[----:B------:R-:W-:Y:S02]  /*09b0*/  IMAD R16, R12, R18, R19 ;  /* 0x000000120c107224 */ /* 0x000fe400078e0213 */
[----:B------:R-:W-:Y:S02]  /*09c0*/  IMAD.MOV R18, RZ, RZ, -R21 ;  /* 0x000000ffff127224 */ /* 0x000fe400078e0a15 */
[----:B------:R-:W-:-:S04]  /*09d0*/  IMAD.HI.U32 R19, R20, R29, RZ ;  /* 0x0000001d14137227 */ /* 0x000fc800078e00ff */
[----:B------:R-:W-:Y:S01]  /*09e0*/  IMAD R17, R8, R18, R17 ;  /* 0x0000001208117224 */ /* 0x000fe200078e0211 */
[----:B------:R-:W-:Y:S01]  /*09f0*/  IADD3 R25, -R19, RZ, RZ ;  /* 0x000000ff13197210 */ /* 0x000fe20007ffe1ff */
[----:B------:R-:W-:-:S04]  /*0a00*/  IMAD R16, R16, c[0x0][0xec0], RZ ;  /* 0x0003b00010107a24 */ /* 0x000fc800078e02ff */
[--C-:B------:R-:W-:Y:S02]  /*0a10*/  IMAD R25, R8, R25, R29.reuse ;  /* 0x0000001908197224 */ /* 0x100fe400078e021d */
[----:B------:R-:W-:Y:S02]  /*0a20*/  IMAD R16, R17, c[0x0][0xebc], R16 ;  /* 0x0003af0011107a24 */ /* 0x000fe400078e0210 */
[----:B------:R-:W-:Y:S01]  /*0a30*/  IMAD.MOV R17, RZ, RZ, -R29 ;  /* 0x000000ffff117224 */ /* 0x000fe200078e0a1d */
[----:B------:R-:W-:-:S03]  /*0a40*/  ISETP.GE.U32.AND P1, PT, R25, R8, PT ;  /* 0x000000081900720c */ /* 0x000fc60003f26070 */
[----:B------:R-:W-:-:S04]  /*0a50*/  IMAD R27, R12, R17, R27 ;  /* 0x000000110c1b7224 */ /* 0x000fc800078e021b */
[----:B------:R-:W-:-:S06]  /*0a60*/  IMAD R17, R27, c[0x0][0xec0], RZ ;  /* 0x0003b0001b117a24 */ /* 0x000fcc00078e02ff */
[----:B------:R-:W-:Y:S01]  /*0a70*/  @P1 IMAD.IADD R25, R25, 0x1, -R8 ;  /* 0x0000000119191824 */ /* 0x000fe200078e0a08 */
[----:B------:R-:W-:-:S04]  /*0a80*/  @P1 IADD3 R19, R19, 0x1, RZ ;  /* 0x0000000113131810 */ /* 0x000fc80007ffe0ff */
[----:B------:R-:W-:Y:S02]  /*0a90*/  ISETP.GE.U32.AND P2, PT, R25, R8, PT ;  /* 0x000000081900720c */ /* 0x000fe40003f46070 */
[----:B------:R-:W-:-:S05]  /*0aa0*/  IADD3 R25, R13, 0x6, RZ ;  /* 0x000000060d197810 */ /* 0x000fca0007ffe0ff */
[----:B------:R-:W-:-:S06]  /*0ab0*/  IMAD.HI.U32 R28, R4, R25, RZ ;  /* 0x00000019041c7227 */ /* 0x000fcc00078e00ff */
[----:B------:R-:W-:-:S04]  /*0ac0*/  @P2 IADD3 R19, R19, 0x1, RZ ;  /* 0x0000000113132810 */ /* 0x000fc80007ffe0ff */
[----:B------:R-:W-:Y:S02]  /*0ad0*/  SEL R18, R6, R19, !P5 ;  /* 0x0000001306127207 */ /* 0x000fe40006800000 */
[----:B------:R-:W-:-:S03]  /*0ae0*/  IADD3 R19, -R28, RZ, RZ ;  /* 0x000000ff1c137210 */ /* 0x000fc60007ffe1ff */
[----:B------:R-:W-:Y:S02]  /*0af0*/  IMAD.MOV R26, RZ, RZ, -R18 ;  /* 0x000000ffff1a7224 */ /* 0x000fe400078e0a12 */
[----:B------:R-:W-:Y:S02]  /*0b00*/  IMAD R19, R12, R19, R25 ;  /* 0x000000130c137224 */ /* 0x000fe400078e0219 */
[----:B------:R-:W-:-:S03]  /*0b10*/  IMAD R26, R8, R26, R29 ;  /* 0x0000001a081a7224 */ /* 0x000fc600078e021d */
[----:B------:R-:W-:Y:S01]  /*0b20*/  ISETP.GE.U32.AND P1, PT, R19, R12, PT ;  /* 0x0000000c1300720c */ /* 0x000fe20003f26070 */
[----:B------:R-:W-:Y:S02]  /*0b30*/  IMAD R17, R26, c[0x0][0xebc], R17 ;  /* 0x0003af001a117a24 */ /* 0x000fe400078e0211 */
[----:B------:R-:W-:-:S10]  /*0b40*/  IMAD.HI.U32 R26, R4, R13, RZ ;  /* 0x0000000d041a7227 */ /* 0x000fd400078e00ff */
        /* <DEDUP_REMOVED lines=53> */
[----:B---3--:R-:W-:-:S05]  /*0ea0*/  IADD3 R4, P0, R2, R13, RZ ;  /* 0x0000000d02047210 */ /* 0x008fca0007f1e0ff */
[----:B------:R-:W-:-:S06]  /*0eb0*/  IMAD.X R5, RZ, RZ, R3, P0 ;  /* 0x000000ffff057224 */ /* 0x000fcc00000e0603 */
[----:B------:R-:W3:Y:S01]  /*0ec0*/  LDG.E.64 R4, [R4.64] ;  /* 0x0000000404047981 */ /* 0x000ee2000c1e1b00 */
[----:B------:R-:W-:Y:S01]  /*0ed0*/  IMAD.HI.U32 R20, R20, R27, RZ ;  /* 0x0000001b14147227 */ /* 0x000fe200078e00ff */
[----:B------:R-:W-:-:S03]  /*0ee0*/  LEA R13, R11, R13, 0x3 ;  /* 0x0000000d0b0d7211 */ /* 0x000fc600078e18ff */
[----:B------:R-:W-:Y:S02]  /*0ef0*/  IMAD.MOV R22, RZ, RZ, -R20 ;  /* 0x000000ffff167224 */ /* 0x000fe400078e0a14 */
[----:B------:R-:W-:Y:S02]  /*0f00*/  IMAD R29, R24, c[0x0][0xeb8], R29 ;  /* 0x0003ae00181d7a24 */ /* 0x000fe400078e021d */
[----:B------:R-:W-:Y:S02]  /*0f10*/  IMAD R22, R8, R22, R27 ;  /* 0x0000001608167224 */ /* 0x000fe400078e021b */
[C---:B--2---:R-:W-:Y:S02]  /*0f20*/  IMAD R29, R10.reuse, c[0x0][0xecc], R29 ;  /* 0x0003b3000a1d7a24 */ /* 0x044fe400078e021d */
[----:B------:R-:W-:Y:S01]  /*0f30*/  IMAD R15, R10, c[0x0][0xecc], R15 ;  /* 0x0003b3000a0f7a24 */ /* 0x000fe200078e020f */
[----:B------:R-:W-:Y:S01]  /*0f40*/  ISETP.GE.U32.AND P0, PT, R22, R8, PT ;  /* 0x000000081600720c */ /* 0x000fe20003f06070 */
[----:B------:R-:W-:-:S12]  /*0f50*/  IMAD R23, R10, c[0x0][0xecc], R23 ;  /* 0x0003b3000a177a24 */ /* 0x000fd800078e0217 */
[----:B------:R-:W-:Y:S02]  /*0f60*/  @P0 IADD3 R22, -R8, R22, RZ ;  /* 0x0000001608160210 */ /* 0x000fe40007ffe1ff */
[----:B------:R-:W-:Y:S02]  /*0f70*/  @P0 IADD3 R20, R20, 0x1, RZ ;  /* 0x0000000114140810 */ /* 0x000fe40007ffe0ff */
[----:B------:R-:W-:-:S13]  /*0f80*/  ISETP.GE.U32.AND P1, PT, R22, R8, PT ;  /* 0x000000081600720c */ /* 0x000fda0003f26070 */
[----:B------:R-:W-:-:S04]  /*0f90*/  @P1 IADD3 R20, R20, 0x1, RZ ;  /* 0x0000000114141810 */ /* 0x000fc80007ffe0ff */
[----:B------:R-:W-:Y:S01]  /*0fa0*/  SEL R20, R6, R20, !P5 ;  /* 0x0000001406147207 */ /* 0x000fe20006800000 */
[----:B------:R-:W-:-:S04]  /*0fb0*/  IMAD.MOV R6, RZ, RZ, -R27 ;  /* 0x000000ffff067224 */ /* 0x000fc800078e0a1b */
[----:B------:R-:W-:Y:S02]  /*0fc0*/  IMAD R25, R12, R6, R25 ;  /* 0x000000060c197224 */ /* 0x000fe400078e0219 */
[----:B------:R-:W-:Y:S02]  /*0fd0*/  IMAD.MOV R6, RZ, RZ, -R20 ;  /* 0x000000ffff067224 */ /* 0x000fe400078e0a14 */
[----:B------:R-:W-:Y:S02]  /*0fe0*/  IMAD R25, R25, c[0x0][0xec0], RZ ;  /* 0x0003b00019197a24 */ /* 0x000fe400078e02ff */
[----:B------:R-:W-:-:S04]  /*0ff0*/  IMAD R6, R8, R6, R27 ;  /* 0x0000000608067224 */ /* 0x000fc800078e021b */
[----:B------:R-:W-:Y:S01]  /*1000*/  IMAD R27, R6, c[0x0][0xebc], R25 ;  /* 0x0003af00061b7a24 */ /* 0x000fe200078e0219 */
[----:B------:R-:W-:Y:S01]  /*1010*/  IADD3 R6, P0, R29, c[0x0][0x160], RZ ;  /* 0x000058001d067a10 */ /* 0x000fe20007f1e0ff */
[----:B------:R-:W-:Y:S02]  /*1020*/  IMAD R29, R21, c[0x0][0xeb8], R16 ;  /* 0x0003ae00151d7a24 */ /* 0x000fe400078e0210 */
[----:B------:R-:W-:Y:S02]  /*1030*/  IMAD R16, R10, c[0x0][0xecc], R7 ;  /* 0x0003b3000a107a24 */ /* 0x000fe400078e0207 */
[----:B------:R-:W-:Y:S02]  /*1040*/  IMAD.X R7, RZ, RZ, c[0x0][0x164], P0 ;  /* 0x00005900ff077624 */ /* 0x000fe400000e06ff */
[----:B------:R-:W-:Y:S01]  /*1050*/  IMAD R21, R18, c[0x0][0xeb8], R17 ;  /* 0x0003ae0012157a24 */ /* 0x000fe200078e0211 */
[----:B------:R-:W-:Y:S01]  /*1060*/  IADD3 R16, P0, R16, c[0x0][0x160], RZ ;  /* 0x0000580010107a10 */ /* 0x000fe20007f1e0ff */
[----:B------:R-:W-:Y:S01]  /*1070*/  IMAD R27, R20, c[0x0][0xeb8], R27 ;  /* 0x0003ae00141b7a24 */ /* 0x000fe200078e021b */
[----:B------:R-:W-:Y:S01]  /*1080*/  IADD3 R18, P1, R23, c[0x0][0x160], RZ ;  /* 0x0000580017127a10 */ /* 0x000fe20007f3e0ff */
[C---:B------:R-:W-:Y:S01]  /*1090*/  IMAD R29, R10.reuse, c[0x0][0xecc], R29 ;  /* 0x0003b3000a1d7a24 */ /* 0x040fe200078e021d */
[----:B------:R-:W-:Y:S01]  /*10a0*/  IADD3.X R17, RZ, c[0x0][0x164], RZ, P0, !PT ;  /* 0x00005900ff117a10 */ /* 0x000fe200007fe4ff */
[----:B------:R-:W-:Y:S01]  /*10b0*/  IMAD R25, R19, c[0x0][0xeb8], R14 ;  /* 0x0003ae0013197a24 */ /* 0x000fe200078e020e */
[----:B------:R-:W-:Y:S01]  /*10c0*/  IADD3 R14, P0, R15, c[0x0][0x160], RZ ;  /* 0x000058000f0e7a10 */ /* 0x000fe20007f1e0ff */
[----:B------:R-:W-:-:S02]  /*10d0*/  IMAD R21, R10, c[0x0][0xecc], R21 ;  /* 0x0003b3000a157a24 */ /* 0x000fc400078e0215 */
[----:B------:R-:W-:Y:S02]  /*10e0*/  IMAD.X R19, RZ, RZ, c[0x0][0x164], P1 ;  /* 0x00005900ff137624 */ /* 0x000fe400008e06ff */
[----:B------:R-:W-:Y:S02]  /*10f0*/  IMAD.X R15, RZ, RZ, c[0x0][0x164], P0 ;  /* 0x00005900ff0f7624 */ /* 0x000fe400000e06ff */
[C---:B------:R-:W-:Y:S02]  /*1100*/  IMAD R25, R10.reuse, c[0x0][0xecc], R25 ;  /* 0x0003b3000a197a24 */ /* 0x040fe400078e0219 */
[----:B------:R-:W-:Y:S01]  /*1110*/  IMAD R27, R10, c[0x0][0xecc], R27 ;  /* 0x0003b3000a1b7a24 */ /* 0x000fe200078e021b */
[C---:B---3--:R-:W-:Y:S01]  /*1120*/  LOP3.LUT R20, R4.reuse, 0xffff, RZ, 0xc0, !PT ;  /* 0x0000ffff04147812 */ /* 0x048fe200078ec0ff */
[----:B------:R0:W-:Y:S01]  /*1130*/  STG.E.U8 [R6.64], R4 ;  /* 0x0000000406007986 */ /* 0x0001e2000c101104 */
[----:B------:R-:W-:Y:S02]  /*1140*/  PRMT R22, R4, 0x7732, RZ ;  /* 0x0000773204167816 */ /* 0x000fe400000000ff */
[----:B------:R-:W-:-:S02]  /*1150*/  SHF.R.U32.HI R20, RZ, 0x8, R20 ;  /* 0x00000008ff147819 */ /* 0x000fc40000011614 */
[----:B------:R-:W-:-:S03]  /*1160*/  SHF.R.U32.HI R23, RZ, 0x8, R22 ;  /* 0x00000008ff177819 */ /* 0x000fc60000011616 */
[----:B------:R1:W-:Y:S01]  /*1170*/  STG.E.U8 [R16.64], R20 ;  /* 0x0000001410007986 */ /* 0x0003e2000c101104 */
[----:B0-----:R-:W-:Y:S02]  /*1180*/  IADD3 R6, P2, R29, c[0x0][0x160], RZ ;  /* 0x000058001d067a10 */ /* 0x001fe40007f5e0ff */
[----:B------:R-:W-:-:S03]  /*1190*/  PRMT R4, R4, 0x7632, R4 ;  /* 0x0000763204047816 */ /* 0x000fc60000000004 */
[----:B------:R-:W-:Y:S02]  /*11a0*/  IMAD.X R7, RZ, RZ, c[0x0][0x164], P2 ;  /* 0x00005900ff077624 */ /* 0x000fe400010e06ff */
[----:B------:R0:W-:Y:S01]  /*11b0*/  STG.E.U8 [R14.64], R4 ;  /* 0x000000040e007986 */ /* 0x0001e2000c101104 */
[----:B-1----:R-:W-:Y:S02]  /*11c0*/  PRMT R17, R5, 0x7732, RZ ;  /* 0x0000773205117816 */ /* 0x002fe400000000ff */
[----:B------:R-:W-:Y:S01]  /*11d0*/  IADD3 R16, P0, R21, c[0x0][0x160], RZ ;  /* 0x0000580015107a10 */ /* 0x000fe20007f1e0ff */
[----:B------:R1:W-:Y:S01]  /*11e0*/  STG.E.U8 [R18.64], R23 ;  /* 0x0000001712007986 */ /* 0x0003e2000c101104 */
[----:B------:R-:W-:Y:S02]  /*11f0*/  LOP3.LUT R20, R5, 0xffff, RZ, 0xc0, !PT ;  /* 0x0000ffff05147812 */ /* 0x000fe400078ec0ff */
[----:B------:R-:W-:Y:S01]  /*1200*/  MOV R21, R17 ;  /* 0x0000001100157202 */ /* 0x000fe20000000f00 */
[----:B------:R2:W-:Y:S01]  /*1210*/  STG.E.U8 [R6.64], R5 ;  /* 0x0000000506007986 */ /* 0x0005e2000c101104 */
[----:B------:R-:W-:-:S02]  /*1220*/  IMAD.X R17, RZ, RZ, c[0x0][0x164], P0 ;  /* 0x00005900ff117624 */ /* 0x000fc400000e06ff */
[----:B------:R-:W-:Y:S02]  /*1230*/  SHF.R.U32.HI R21, RZ, 0x8, R21 ;  /* 0x00000008ff157819 */ /* 0x000fe40000011615 */
[----:B0-----:R-:W-:Y:S02]  /*1240*/  IADD3 R14, P1, R25, c[0x0][0x160], RZ ;  /* 0x00005800190e7a10 */ /* 0x001fe40007f3e0ff */
[----:B-1----:R-:W-:-:S03]  /*1250*/  IADD3 R18, P2, R27, c[0x0][0x160], RZ ;  /* 0x000058001b127a10 */ /* 0x002fc60007f5e0ff */
[----:B------:R-:W-:Y:S01]  /*1260*/  IMAD.X R15, RZ, RZ, c[0x0][0x164], P1 ;  /* 0x00005900ff0f7624 */ /* 0x000fe200008e06ff */
[----:B------:R-:W-:Y:S02]  /*1270*/  IADD3 R23, R13, 0x8, RZ ;  /* 0x000000080d177810 */ /* 0x000fe40007ffe0ff */
[----:B--2---:R-:W-:Y:S01]  /*1280*/  PRMT R7, R5, 0x7632, R7 ;  /* 0x0000763205077816 */ /* 0x004fe20000000007 */
[----:B------:R-:W-:Y:S01]  /*1290*/  IMAD.X R19, RZ, RZ, c[0x0][0x164], P2 ;  /* 0x00005900ff137624 */ /* 0x000fe200010e06ff */
[----:B------:R-:W-:Y:S02]  /*12a0*/  SHF.R.U32.HI R5, RZ, 0x8, R20 ;  /* 0x00000008ff057819 */ /* 0x000fe40000011614 */
[----:B------:R-:W-:-:S03]  /*12b0*/  ISETP.GT.U32.AND P0, PT, R23, R0, PT ;  /* 0x000000001700720c */ /* 0x000fc60003f04070 */
[----:B------:R0:W-:Y:S04]  /*12c0*/  STG.E.U8 [R16.64], R5 ;  /* 0x0000000510007986 */ /* 0x0001e8000c101104 */
[----:B------:R0:W-:Y:S04]  /*12d0*/  STG.E.U8 [R14.64], R7 ;  /* 0x000000070e007986 */ /* 0x0001e8000c101104 */
[----:B------:R0:W-:Y:S02]  /*12e0*/  STG.E.U8 [R18.64], R21 ;  /* 0x0000001512007986 */ /* 0x0001e4000c101104 */
[----:B------:R-:W-:Y:S01]  /*12f0*/  @P0 CALL.REL.NOINC `(.L_x_416) ;  /* 0x0000001000000944 */ /* 0x000fe20003c00000 */
[----:B------:R-:W-:Y:S05]  /*1300*/  BRA `(.L_x_417) ;  /* 0xffffeea000007947 */ /* 0x000fea000383ffff */
.L_x_416:
[----:B0-----:R-:W-:Y:S05]  /*1310*/  BSYNC B0 ;  /* 0x0000000000007941 */ /* 0x001fea0003800000 */
.L_x_415:
        /* <DEDUP_REMOVED lines=27> */
[----:B------:R-:W-:-:S04]  /*14d0*/  IMAD.HI.U32 R12, R5, R11, R4 ;  /* 0x0000000b050c7227 */ /* 0x000fc800078e0004 */
[----:B-----5:R-:W-:-:S04]  /*14e0*/  IMAD R7, R17, R15, RZ ;  /* 0x0000000f11077224 */ /* 0x020fc800078e02ff */
[----:B------:R-:W-:Y:S01]  /*14f0*/  IMAD.HI.U32 R11, R15, R7, R14 ;  /* 0x000000070f0b7227 */ /* 0x000fe200078e000e */
[----:B------:R-:W-:Y:S02]  /*1500*/  MOV R7, R13 ;  /* 0x0000000d00077202 */ /* 0x000fe40000000f00 */
[----:B------:R-:W-:Y:S02]  /*1510*/  LOP3.LUT R15, RZ, R8, RZ, 0x33, !PT ;  /* 0x00000008ff0f7212 */ /* 0x000fe400078e33ff */
[----:B------:R-:W-:Y:S02]  /*1520*/  LOP3.LUT R14, RZ, R6, RZ, 0x33, !PT ;  /* 0x00000006ff0e7212 */ /* 0x000fe400078e33ff */
.L_x_420:
        /* <DEDUP_REMOVED lines=36> */
.L_x_419:
[----:B------:R-:W-:Y:S05]  /*1770*/  BSYNC B0 ;  /* 0x0000000000007941 */ /* 0x000fea0003800000 */
.L_x_418:
        /* <DEDUP_REMOVED lines=29> */
.L_x_421:
        /* <DEDUP_REMOVED lines=15> */
[----:B------:R-:W-:Y:S01]  /*1a40*/  IMAD R18, R9, R13, R14 ;  /* 0x0000000d09127224 */ /* 0x000fe200078e020e */
[----:B------:R-:W-:-:S04]  /*1a50*/  IADD3 R13, -R14, RZ, RZ ;  /* 0x000000ff0e0d7210 */ /* 0x000fc80007ffe1ff */
[----:B------:R-:W-:Y:S01]  /*1a60*/  ISETP.GE.U32.AND P2, PT, R18, R9, PT ;  /* 0x000000091200720c */ /* 0x000fe20003f46070 */
[----:B------:R-:W-:-:S04]  /*1a70*/  IMAD R13, R4, R13, R7 ;  /* 0x0000000d040d7224 */ /* 0x000fc800078e0207 */
[----:B------:R-:W-:-:S08]  /*1a80*/  IMAD R13, R13, c[0x0][0xec0], RZ ;  /* 0x0003b0000d0d7a24 */ /* 0x000fd000078e02ff */
        /* <DEDUP_REMOVED lines=8> */
[----:B------:R-:W-:-:S03]  /*1b10*/  IADD3 R14, P2, R2, R19, RZ ;  /* 0x00000013020e7210 */ /* 0x000fc60007f5e0ff */
[----:B------:R-:W-:Y:S02]  /*1b20*/  IMAD R13, R16, c[0x0][0xeb8], R13 ;  /* 0x0003ae00100d7a24 */ /* 0x000fe400078e020d */
[----:B------:R-:W-:Y:S02]  /*1b30*/  IMAD.X R15, RZ, RZ, R3, P2 ;  /* 0x000000ffff0f7224 */ /* 0x000fe400010e0603 */
[----:B--2---:R-:W-:-:S05]  /*1b40*/  IMAD R13, R10, c[0x0][0xecc], R13 ;  /* 0x0003b3000a0d7a24 */ /* 0x004fca00078e020d */
[----:B------:R-:W-:-:S05]  /*1b50*/  IADD3 R16, P3, R13, c[0x0][0x160], RZ ;  /* 0x000058000d107a10 */ /* 0x000fca0007f7e0ff */
[----:B------:R-:W-:Y:S02]  /*1b60*/  IMAD.X R17, RZ, RZ, c[0x0][0x164], P3 ;  /* 0x00005900ff117624 */ /* 0x000fe400018e06ff */
[----:B------:R-:W-:-:S03]  /*1b70*/  IMAD.HI.U32 R18, R6, R19, RZ ;  /* 0x0000001306127227 */ /* 0x000fc600078e00ff */
[----:B---3--:R0:W-:Y:S04]  /*1b80*/  STG.E.U8 [R16.64], R12 ;  /* 0x0000000c10007986 */ /* 0x0081e8000c101104 */
[----:B------:R1:W2:Y:S01]  /*1b90*/  LDG.E.U8 R14, [R14.64] ;  /* 0x000000040e0e7981 */ /* 0x0002a2000c1e1100 */
        /* <DEDUP_REMOVED lines=8> */
[----:B-1----:R-:W-:Y:S01]  /*1c20*/  IADD3 R15, -R18, RZ, RZ ;  /* 0x000000ff120f7210 */ /* 0x002fe20007ffe1ff */
        /* <DEDUP_REMOVED lines=13> */
[----:B------:R-:W-:Y:S01]  /*1d00*/  IMAD R12, R15, c[0x0][0xebc], R12 ;  /* 0x0003af000f0c7a24 */ /* 0x000fe200078e020c */
[----:B------:R-:W-:-:S03]  /*1d10*/  IADD3 R15, R7, 0x2, RZ ;  /* 0x00000002070f7810 */ /* 0x000fc60007ffe0ff */
[----:B------:R-:W-:Y:S01]  /*1d20*/  IMAD R13, R13, c[0x0][0xeb8], R12 ;  /* 0x0003ae000d0d7a24 */ /* 0x000fe200078e020c */
[----:B------:R-:W-:-:S03]  /*1d30*/  IADD3 R12, P3, R2, R15, RZ ;  /* 0x0000000f020c7210 */ /* 0x000fc60007f7e0ff */
[----:B------:R-:W-:-:S05]  /*1d40*/  IMAD R13, R10, c[0x0][0xecc], R13 ;  /* 0x0003b3000a0d7a24 */ /* 0x000fca00078e020d */
[----:B------:R-:W-:Y:S01]  /*1d50*/  IADD3 R16, P2, R13, c[0x0][0x160], RZ ;  /* 0x000058000d107a10 */ /* 0x000fe20007f5e0ff */
[----:B------:R-:W-:-:S04]  /*1d60*/  IMAD.X R13, RZ, RZ, R3, P3 ;  /* 0x000000ffff0d7224 */ /* 0x000fc800018e0603 */
[----:B------:R-:W-:Y:S02]  /*1d70*/  IMAD.X R17, RZ, RZ, c[0x0][0x164], P2 ;  /* 0x00005900ff117624 */ /* 0x000fe400010e06ff */
[----:B------:R-:W-:-:S03]  /*1d80*/  IMAD.HI.U32 R18, R6, R15, RZ ;  /* 0x0000000f06127227 */ /* 0x000fc600078e00ff */
[----:B--2---:R0:W-:Y:S04]  /*1d90*/  STG.E.U8 [R16.64], R14 ;  /* 0x0000000e10007986 */ /* 0x0041e8000c101104 */
        /* <DEDUP_REMOVED lines=11> */
[----:B------:R-:W-:Y:S02]  /*1e50*/  IMAD.MOV R16, RZ, RZ, -R14 ;  /* 0x000000ffff107224 */ /* 0x000fe400078e0a0e */
        /* <DEDUP_REMOVED lines=12> */
[----:B------:R-:W-:-:S04]  /*1f20*/  IMAD R15, R18, c[0x0][0xebc], R15 ;  /* 0x0003af00120f7a24 */ /* 0x000fc800078e020f */
        /* <DEDUP_REMOVED lines=41> */
.L_x_422:
        /* <DEDUP_REMOVED lines=12> */
.L_x_1043:


//--------------------- .text._ZN2at6native40_GLOBAL__N__2351210d_8_Shape_cu_49f7391c35CatArrayBatchedCopy_alignedK_contigINS1_10OpaqueTypeILj1EEEjLi3ELi64ELi64ELi16EEEvPT_NS1_25CatArrInputTensorMetadataIS5_T0_XT2_EXT3_EEENS1_16TensorSizeStrideIS8_Lj4EEEiS8_ --------------------------
	.section	.text._ZN2at6native40_GLOBAL__N__2351210d_8_Shape_cu_49f7391c35CatArrayBatchedCopy_alignedK_contigINS1_10OpaqueTypeILj1EEEjLi3ELi64ELi64ELi16EEEvPT_NS1_25CatArrInputTensorMetadataIS5_T0_XT2_EXT3_EEENS1_16TensorSizeStrideIS8_Lj4EEEiS8_,"ax",@progbits
	.sectioninfo	@"SHI_REGISTERS=40"
	.align	128
.text._ZN2at6native40_GLOBAL__N__2351210d_8_Shape_cu_49f7391c35CatArrayBatchedCopy_alignedK_contigINS1_10OpaqueTypeILj1EEEjLi3ELi64ELi64ELi16EEEvPT_NS1_25CatArrInputTensorMetadataIS5_T0_XT2_EXT3_EEENS1_16TensorSizeStrideIS8_Lj4EEEiS8_:
        .type           _ZN2at6native40_GLOBAL__N__2351210d_8_Shape_cu_49f7391c35CatArrayBatchedCopy_alignedK_contigINS1_10OpaqueTypeILj1EEEjLi3ELi64ELi64ELi16EEEvPT_NS1_25CatArrInputTensorMetadataIS5_T0_XT2_EXT3_EEENS1_16TensorSizeStrideIS8_Lj4EEEiS8_,@function
        .size           _ZN2at6native40_GLOBAL__N__2351210d_8_Shape_cu_49f7391c35CatArrayBatchedCopy_alignedK_contigINS1_10OpaqueTypeILj1EEEjLi3ELi64ELi64ELi16EEEvPT_NS1_25CatArrInputTensorMetadataIS5_T0_XT2_EXT3_EEENS1_16TensorSizeStrideIS8_Lj4EEEiS8_,(.L_x_1044 - _ZN2at6native40_GLOBAL__N__2351210d_8_Shape_cu_49f7391c35CatArrayBatchedCopy_alignedK_contigINS1_10OpaqueTypeILj1EEEjLi3ELi64ELi64ELi16EEEvPT_NS1_25CatArrInputTensorMetadataIS5_T0_XT2_EXT3_EEENS1_16TensorSizeStrideIS8_Lj4EEEiS8_)
        .other          _ZN2at6native40_GLOBAL__N__2351210d_8_Shape_cu_49f7391c35CatArrayBatchedCopy_alignedK_contigINS1_10OpaqueTypeILj1EEEjLi3ELi64ELi64ELi16EEEvPT_NS1_25CatArrInputTensorMetadataIS5_T0_XT2_EXT3_EEENS1_16TensorSizeStrideIS8_Lj4EEEiS8_,@"STO_CUDA_ENTRY STV_DEFAULT"
_ZN2at6native40_GLOBAL__N__2351210d_8_Shape_cu_49f7391c35CatArrayBatchedCopy_alignedK_contigINS1_10OpaqueTypeILj1EEEjLi3ELi64ELi64ELi16EEEvPT_NS1_25CatArrInputTensorMetadataIS5_T0_XT2_EXT3_EEENS1_16TensorSizeStrideIS8_Lj4EEEiS8_:
        /* <DEDUP_REMOVED lines=27> */
.L_x_425:
[----:B0-----:R-:W0:Y:S01]  /*01b0*/  I2F.U32.RP R6, R18 ;  /* 0x0000001200067306 */ /* 0x001e220000209000 */
[----:B------:R-:W-:Y:S01]  /*01c0*/  IMAD.MOV R7, RZ, RZ, -R18 ;  /* 0x000000ffff077224 */ /* 0x000fe200078e0a12 */
[C---:B------:R-:W-:Y:S01]  /*01d0*/  IADD3 R12, R19.reuse, 0x1, RZ ;  /* 0x00000001130c7810 */ /* 0x040fe20007ffe0ff */
[----:B------:R-:W-:Y:S01]  /*01e0*/  IMAD.MOV R33, RZ, RZ, -R14 ;  /* 0x000000ffff217224 */ /* 0x000fe200078e0a0e */
[----:B------:R-:W-:-:S02]  /*01f0*/  IADD3 R24, R19, 0x2, RZ ;  /* 0x0000000213187810 */ /* 0x000fc40007ffe0ff */
[----:B------:R-:W-:Y:S02]  /*0200*/  IADD3 R25, R19, 0x4, RZ ;  /* 0x0000000413197810 */ /* 0x000fe40007ffe0ff */
[----:B------:R-:W1:Y:S01]  /*0210*/  I2F.U32.RP R8, R14 ;  /* 0x0000000e00087306 */ /* 0x000e620000209000 */
[----:B------:R-:W-:Y:S02]  /*0220*/  ISETP.NE.U32.AND P1, PT, R18, RZ, PT ;  /* 0x000000ff1200720c */ /* 0x000fe40003f25070 */
[----:B------:R-:W-:-:S05]  /*0230*/  LOP3.LUT R10, RZ, R18, RZ, 0x33, !PT ;  /* 0x00000012ff0a7212 */ /* 0x000fca00078e33ff */
[----:B0-----:R-:W0:Y:S08]  /*0240*/  MUFU.RCP R6, R6 ;  /* 0x0000000600067308 */ /* 0x001e300000001000 */
[----:B-1----:R-:W1:Y:S01]  /*0250*/  MUFU.RCP R8, R8 ;  /* 0x0000000800087308 */ /* 0x002e620000001000 */
[----:B0-----:R-:W-:-:S07]  /*0260*/  IADD3 R4, R6, 0xffffffe, RZ ;  /* 0x0ffffffe06047810 */ /* 0x001fce0007ffe0ff */
[----:B------:R0:W4:Y:S01]  /*0270*/  F2I.FTZ.U32.TRUNC.NTZ R5, R4 ;  /* 0x0000000400057305 */ /* 0x000122000021f000 */
[----:B-1----:R-:W-:Y:S02]  /*0280*/  IADD3 R6, R8, 0xffffffe, RZ ;  /* 0x0ffffffe08067810 */ /* 0x002fe40007ffe0ff */
[----:B------:R-:W-:Y:S01]  /*0290*/  IADD3 R8, R19, 0x3, RZ ;  /* 0x0000000313087810 */ /* 0x000fe20007ffe0ff */
[----:B0-----:R-:W-:Y:S02]  /*02a0*/  IMAD.MOV.U32 R4, RZ, RZ, RZ ;  /* 0x000000ffff047224 */ /* 0x001fe400078e00ff */
[----:B----4-:R-:W-:-:S04]  /*02b0*/  IMAD R7, R7, R5, RZ ;  /* 0x0000000507077224 */ /* 0x010fc800078e02ff */
[----:B------:R-:W-:Y:S01]  /*02c0*/  IMAD.HI.U32 R5, R5, R7, R4 ;  /* 0x0000000705057227 */ /* 0x000fe200078e0004 */
[----:B------:R-:W-:Y:S01]  /*02d0*/  IADD3 R4, R19, 0x5, RZ ;  /* 0x0000000513047810 */ /* 0x000fe20007ffe0ff */
[----:B------:R0:W1:Y:S04]  /*02e0*/  F2I.FTZ.U32.TRUNC.NTZ R7, R6 ;  /* 0x0000000600077305 */ /* 0x000068000021f000 */
[----:B------:R-:W-:-:S04]  /*02f0*/  IMAD.HI.U32 R23, R5, R12, RZ ;  /* 0x0000000c05177227 */ /* 0x000fc800078e00ff */
[----:B------:R-:W-:Y:S01]  /*0300*/  IMAD.MOV R9, RZ, RZ, -R23 ;  /* 0x000000ffff097224 */ /* 0x000fe200078e0a17 */
[----:B0-----:R-:W-:Y:S01]  /*0310*/  HFMA2.MMA R6, -RZ, RZ, 0, 0 ;  /* 0x00000000ff067435 */ /* 0x001fe200000001ff */
[----:B------:R-:W-:-:S04]  /*0320*/  IMAD.HI.U32 R29, R5, R24, RZ ;  /* 0x00000018051d7227 */ /* 0x000fc800078e00ff */
[----:B------:R-:W-:Y:S01]  /*0330*/  IMAD R9, R18, R9, R12 ;  /* 0x0000000912097224 */ /* 0x000fe200078e020c */
[----:B------:R-:W-:Y:S01]  /*0340*/  IADD3 R11, -R29, RZ, RZ ;  /* 0x000000ff1d0b7210 */ /* 0x000fe20007ffe1ff */
[----:B------:R-:W-:-:S03]  /*0350*/  IMAD.HI.U32 R21, R5, R8, RZ ;  /* 0x0000000805157227 */ /* 0x000fc600078e00ff */
[----:B------:R-:W-:Y:S01]  /*0360*/  ISETP.GE.U32.AND P0, PT, R9, R18, PT ;  /* 0x000000120900720c */ /* 0x000fe20003f06070 */
[----:B------:R-:W-:Y:S02]  /*0370*/  IMAD R11, R18, R11, R24 ;  /* 0x0000000b120b7224 */ /* 0x000fe400078e0218 */
[----:B-1----:R-:W-:-:S03]  /*0380*/  IMAD R33, R33, R7, RZ ;  /* 0x0000000721217224 */ /* 0x002fc600078e02ff */
[----:B------:R-:W-:Y:S01]  /*0390*/  ISETP.GE.U32.AND P3, PT, R11, R18, PT ;  /* 0x000000120b00720c */ /* 0x000fe20003f66070 */
[----:B------:R-:W-:-:S04]  /*03a0*/  IMAD.HI.U32 R33, R7, R33, R6 ;  /* 0x0000002107217227 */ /* 0x000fc800078e0006 */
[----:B------:R-:W-:Y:S02]  /*03b0*/  IMAD.HI.U32 R7, R5, R4, RZ ;  /* 0x0000000405077227 */ /* 0x000fe400078e00ff */
[----:B------:R-:W-:Y:S02]  /*03c0*/  @P0 IADD3 R23, R23, 0x1, RZ ;  /* 0x0000000117170810 */ /* 0x000fe40007ffe0ff */
[--C-:B------:R-:W-:Y:S02]  /*03d0*/  @P0 IMAD.IADD R9, R9, 0x1, -R18.reuse ;  /* 0x0000000109090824 */ /* 0x100fe400078e0a12 */
[----:B------:R-:W-:Y:S02]  /*03e0*/  IMAD.MOV R35, RZ, RZ, -R7 ;  /* 0x000000ffff237224 */ /* 0x000fe400078e0a07 */
[----:B------:R-:W-:Y:S01]  /*03f0*/  @P3 IMAD.IADD R11, R11, 0x1, -R18 ;  /* 0x000000010b0b3824 */ /* 0x000fe200078e0a12 */
[-C--:B------:R-:W-:Y:S01]  /*0400*/  ISETP.GE.U32.AND P2, PT, R9, R18.reuse, PT ;  /* 0x000000120900720c */ /* 0x080fe20003f46070 */
[----:B------:R-:W-:Y:S01]  /*0410*/  IMAD.MOV R9, RZ, RZ, -R21 ;  /* 0x000000ffff097224 */ /* 0x000fe200078e0a15 */
[----:B------:R-:W-:Y:S01]  /*0420*/  @P3 IADD3 R29, R29, 0x1, RZ ;  /* 0x000000011d1d3810 */ /* 0x000fe20007ffe0ff */
[----:B------:R-:W-:Y:S01]  /*0430*/  IMAD R35, R18, R35, R4 ;  /* 0x0000002312237224 */ /* 0x000fe200078e0204 */
[----:B------:R-:W-:Y:S01]  /*0440*/  ISETP.GE.U32.AND P4, PT, R11, R18, PT ;  /* 0x000000120b00720c */ /* 0x000fe20003f86070 */
[----:B------:R-:W-:-:S04]  /*0450*/  IMAD.HI.U32 R11, R5, R25, RZ ;  /* 0x00000019050b7227 */ /* 0x000fc800078e00ff */
[C---:B------:R-:W-:Y:S02]  /*0460*/  IMAD R9, R18.reuse, R9, R8 ;  /* 0x0000000912097224 */ /* 0x040fe400078e0208 */
[----:B------:R-:W-:Y:S02]  /*0470*/  IMAD.MOV R31, RZ, RZ, -R11 ;  /* 0x000000ffff1f7224 */ /* 0x000fe400078e0a0b */
[----:B------:R-:W-:Y:S02]  /*0480*/  @P2 IADD3 R23, R23, 0x1, RZ ;  /* 0x0000000117172810 */ /* 0x000fe40007ffe0ff */
[----:B------:R-:W-:Y:S01]  /*0490*/  ISETP.GE.U32.AND P5, PT, R9, R18, PT ;  /* 0x000000120900720c */ /* 0x000fe20003fa6070 */
[----:B------:R-:W-:Y:S01]  /*04a0*/  IMAD R31, R18, R31, R25 ;  /* 0x0000001f121f7224 */ /* 0x000fe200078e0219 */
[----:B------:R-:W-:Y:S02]  /*04b0*/  SEL R23, R10, R23, !P1 ;  /* 0x000000170a177207 */ /* 0x000fe40004800000 */
[----:B------:R-:W-:-:S02]  /*04c0*/  @P4 IADD3 R29, R29, 0x1, RZ ;  /* 0x000000011d1d4810 */ /* 0x000fc40007ffe0ff */
[-C--:B------:R-:W-:Y:S01]  /*04d0*/  ISETP.GE.U32.AND P2, PT, R31, R18.reuse, PT ;  /* 0x000000121f00720c */ /* 0x080fe20003f46070 */
[----:B------:R-:W-:Y:S01]  /*04e0*/  IMAD.HI.U32 R22, R33, R23, RZ ;  /* 0x0000001721167227 */ /* 0x000fe200078e00ff */
[----:B------:R-:W-:Y:S02]  /*04f0*/  ISETP.GE.U32.AND P4, PT, R35, R18, PT ;  /* 0x000000122300720c */ /* 0x000fe40003f86070 */
[----:B------:R-:W-:Y:S02]  /*0500*/  SEL R29, R10, R29, !P1 ;  /* 0x0000001d0a1d7207 */ /* 0x000fe40004800000 */
[----:B------:R-:W-:Y:S01]  /*0510*/  IADD3 R13, -R22, RZ, RZ ;  /* 0x000000ff160d7210 */ /* 0x000fe20007ffe1ff */
[----:B------:R-:W-:Y:S01]  /*0520*/  @P5 IMAD.IADD R9, R9, 0x1, -R18 ;  /* 0x0000000109095824 */ /* 0x000fe200078e0a12 */
[----:B------:R-:W-:Y:S01]  /*0530*/  @P5 IADD3 R21, R21, 0x1, RZ ;  /* 0x0000000115155810 */ /* 0x000fe20007ffe0ff */
[----:B------:R-:W-:-:S03]  /*0540*/  IMAD.HI.U32 R37, R33, R29, RZ ;  /* 0x0000001d21257227 */ /* 0x000fc600078e00ff */
[----:B------:R-:W-:Y:S01]  /*0550*/  ISETP.GE.U32.AND P3, PT, R9, R18, PT ;  /* 0x000000120900720c */ /* 0x000fe20003f66070 */
[----:B------:R-:W-:Y:S01]  /*0560*/  IMAD R13, R14, R13, R23 ;  /* 0x0000000d0e0d7224 */ /* 0x000fe200078e0217 */
[----:B------:R-:W-:Y:S01]  /*0570*/  @P2 IADD3 R11, R11, 0x1, RZ ;  /* 0x000000010b0b2810 */ /* 0x000fe20007ffe0ff */
[----:B------:R-:W-:Y:S01]  /*0580*/  @P2 IMAD.IADD R31, R31, 0x1, -R18 ;  /* 0x000000011f1f2824 */ /* 0x000fe200078e0a12 */
[----:B------:R-:W-:Y:S01]  /*0590*/  @P4 IADD3 R35, -R18, R35, RZ ;  /* 0x0000002312234210 */ /* 0x000fe20007ffe1ff */
[----:B------:R-:W-:Y:S01]  /*05a0*/  IMAD.MOV R27, RZ, RZ, -R37 ;  /* 0x000000ffff1b7224 */ /* 0x000fe200078e0a25 */
[----:B------:R-:W-:Y:S02]  /*05b0*/  ISETP.GE.U32.AND P0, PT, R13, R14, PT ;  /* 0x0000000e0d00720c */ /* 0x000fe40003f06070 */
[-C--:B------:R-:W-:Y:S01]  /*05c0*/  ISETP.GE.U32.AND P5, PT, R31, R18.reuse, PT ;  /* 0x000000121f00720c */ /* 0x080fe20003fa6070 */
[----:B------:R-:W-:Y:S01]  /*05d0*/  IMAD R27, R14, R27, R29 ;  /* 0x0000001b0e1b7224 */ /* 0x000fe200078e021d */
[----:B------:R-:W-:-:S02]  /*05e0*/  ISETP.GE.U32.AND P6, PT, R35, R18, PT ;  /* 0x000000122300720c */ /* 0x000fc40003fc6070 */
[----:B------:R-:W-:Y:S02]  /*05f0*/  IADD3 R9, R19, 0x6, RZ ;  /* 0x0000000613097810 */ /* 0x000fe40007ffe0ff */
[----:B------:R-:W-:Y:S02]  /*0600*/  @P3 IADD3 R21, R21, 0x1, RZ ;  /* 0x0000000115153810 */ /* 0x000fe40007ffe0ff */
[----:B------:R-:W-:Y:S01]  /*0610*/  ISETP.GE.U32.AND P3, PT, R27, R14, PT ;  /* 0x0000000e1b00720c */ /* 0x000fe20003f66070 */
[----:B------:R-:W-:Y:S01]  /*0620*/  IMAD.HI.U32 R35, R5, R9, RZ ;  /* 0x0000000905237227 */ /* 0x000fe200078e00ff */
[----:B------:R-:W-:Y:S02]  /*0630*/  SEL R21, R10, R21, !P1 ;  /* 0x000000150a157207 */ /* 0x000fe40004800000 */
[----:B------:R-:W-:Y:S01]  /*0640*/  @P4 IADD3 R7, R7, 0x1, RZ ;  /* 0x0000000107074810 */ /* 0x000fe20007ffe0ff */
[----:B------:R-:W-:Y:S01]  /*0650*/  @P0 IMAD.IADD R13, R13, 0x1, -R14 ;  /* 0x000000010d0d0824 */ /* 0x000fe200078e0a0e */
[----:B------:R-:W-:Y:S01]  /*0660*/  @P5 IADD3 R11, R11, 0x1, RZ ;  /* 0x000000010b0b5810 */ /* 0x000fe20007ffe0ff */
[----:B------:R-:W-:Y:S01]  /*0670*/  IMAD.MOV R28, RZ, RZ, -R35 ;  /* 0x000000ffff1c7224 */ /* 0x000fe200078e0a23 */
[----:B------:R-:W-:-:S02]  /*0680*/  @P6 IADD3 R7, R7, 0x1, RZ ;  /* 0x0000000107076810 */ /* 0x000fc40007ffe0ff */
[----:B------:R-:W-:Y:S01]  /*0690*/  ISETP.GE.U32.AND P2, PT, R13, R14, PT ;  /* 0x0000000e0d00720c */ /* 0x000fe20003f46070 */
[----:B------:R-:W-:Y:S01]  /*06a0*/  IMAD.HI.U32 R13, R33, R21, RZ ;  /* 0x00000015210d7227 */ /* 0x000fe200078e00ff */
[C---:B------:R-:W-:Y:S02]  /*06b0*/  SEL R20, R10.reuse, R11, !P1 ;  /* 0x0000000b0a147207 */ /* 0x040fe40004800000 */
[----:B------:R-:W-:Y:S01]  /*06c0*/  SEL R6, R10, R7, !P1 ;  /* 0x000000070a067207 */ /* 0x000fe20004800000 */
[----:B------:R-:W-:Y:S01]  /*06d0*/  @P3 IMAD.IADD R27, R27, 0x1, -R14 ;  /* 0x000000011b1b3824 */ /* 0x000fe200078e0a0e */
[----:B------:R-:W-:Y:S01]  /*06e0*/  IADD3 R7, -R13, RZ, RZ ;  /* 0x000000ff0d077210 */ /* 0x000fe20007ffe1ff */
[----:B------:R-:W-:Y:S01]  /*06f0*/  IMAD.HI.U32 R11, R33, R20, RZ ;  /* 0x00000014210b7227 */ /* 0x000fe200078e00ff */
[----:B------:R-:W-:Y:S02]  /*0700*/  @P0 IADD3 R22, R22, 0x1, RZ ;  /* 0x0000000116160810 */ /* 0x000fe40007ffe0ff */
[----:B------:R-:W-:Y:S01]  /*0710*/  ISETP.GE.U32.AND P4, PT, R27, R14, PT ;  /* 0x0000000e1b00720c */ /* 0x000fe20003f86070 */
[----:B------:R-:W-:Y:S01]  /*0720*/  IMAD R28, R18, R28, R9 ;  /* 0x0000001c121c7224 */ /* 0x000fe200078e0209 */
[----:B------:R-:W-:Y:S01]  /*0730*/  @P3 IADD3 R37, R37, 0x1, RZ ;  /* 0x0000000125253810 */ /* 0x000fe20007ffe0ff */
[----:B------:R-:W-:Y:S01]  /*0740*/  IMAD.MOV R27, RZ, RZ, -R11 ;  /* 0x000000ffff1b7224 */ /* 0x000fe200078e0a0b */
[----:B------:R-:W-:Y:S01]  /*0750*/  @P2 IADD3 R22, R22, 0x1, RZ ;  /* 0x0000000116162810 */ /* 0x000fe20007ffe0ff */
[----:B------:R-:W-:Y:S01]  /*0760*/  IMAD R7, R14, R7, R21 ;  /* 0x000000070e077224 */ /* 0x000fe200078e0215 */
[----:B------:R-:W-:Y:S01]  /*0770*/  ISETP.GE.U32.AND P5, PT, R28, R18, PT ;  /* 0x000000121c00720c */ /* 0x000fe20003fa6070 */
[----:B------:R-:W-:-:S03]  /*0780*/  IMAD.HI.U32 R31, R33, R6, RZ ;  /* 0x00000006211f7227 */ /* 0x000fc600078e00ff */
[-C--:B------:R-:W-:Y:S01]  /*0790*/  ISETP.GE.U32.AND P6, PT, R7, R14.reuse, PT ;  /* 0x0000000e0700720c */ /* 0x080fe20003fc6070 */
[C---:B------:R-:W-:Y:S02]  /*07a0*/  IMAD R27, R14.reuse, R27, R20 ;  /* 0x0000001b0e1b7224 */ /* 0x040fe400078e0214 */
[----:B------:R-:W-:Y:S01]  /*07b0*/  IMAD.MOV R26, RZ, RZ, -R31 ;  /* 0x000000ffff1a7224 */ /* 0x000fe200078e0a1f */
[----:B------:R-:W-:Y:S02]  /*07c0*/  @P4 IADD3 R37, R37, 0x1, RZ ;  /* 0x0000000125254810 */ /* 0x000fe40007ffe0ff */
[----:B------:R-:W-:Y:S01]  /*07d0*/  ISETP.GE.U32.AND P0, PT, R27, R14, PT ;  /* 0x0000000e1b00720c */ /* 0x000fe20003f06070 */
[----:B------:R-:W-:Y:S02]  /*07e0*/  IMAD R26, R14, R26, R6 ;  /* 0x0000001a0e1a7224 */ /* 0x000fe400078e0206 */
[----:B------:R-:W-:Y:S01]  /*07f0*/  @P5 IMAD.IADD R28, R28, 0x1, -R18 ;  /* 0x000000011c1c5824 */ /* 0x000fe200078e0a12 */
[----:B------:R-:W-:-:S02]  /*0800*/  @P5 IADD3 R35, R35, 0x1, RZ ;  /* 0x0000000123235810 */ /* 0x000fc40007ffe0ff */
[----:B------:R-:W-:Y:S02]  /*0810*/  ISETP.GE.U32.AND P2, PT, R26, R14, PT ;  /* 0x0000000e1a00720c */ /* 0x000fe40003f46070 */
[----:B------:R-:W-:Y:S02]  /*0820*/  @P6 IADD3 R7, -R14, R7, RZ ;  /* 0x000000070e076210 */ /* 0x000fe40007ffe1ff */
[----:B------:R-:W-:Y:S01]  /*0830*/  ISETP.GE.U32.AND P3, PT, R28, R18, PT ;  /* 0x000000121c00720c */ /* 0x000fe20003f66070 */
[----:B------:R-:W-:Y:S01]  /*0840*/  IMAD.MOV R28, RZ, RZ, -R23 ;  /* 0x000000ffff1c7224 */ /* 0x000fe200078e0a17 */
[----:B------:R-:W-:Y:S01]  /*0850*/  @P6 IADD3 R13, R13, 0x1, RZ ;  /* 0x000000010d0d6810 */ /* 0x000fe20007ffe0ff */
[----:B------:R-:W-:Y:S01]  /*0860*/  @P0 IMAD.IADD R27, R27, 0x1, -R14 ;  /* 0x000000011b1b0824 */ /* 0x000fe200078e0a0e */
[----:B------:R-:W-:Y:S01]  /*0870*/  ISETP.GE.U32.AND P6, PT, R7, R14, PT ;  /* 0x0000000e0700720c */ /* 0x000fe20003fc6070 */
[----:B------:R-:W-:Y:S01]  /*0880*/  IMAD R28, R18, R28, R12 ;  /* 0x0000001c121c7224 */ /* 0x000fe200078e020c */
[----:B------:R-:W-:-:S02]  /*0890*/  IADD3 R7, R19, 0x7, RZ ;  /* 0x0000000713077810 */ /* 0x000fc40007ffe0ff */
[-C--:B------:R-:W-:Y:S01]  /*08a0*/  ISETP.GE.U32.AND P4, PT, R27, R14.reuse, PT ;  /* 0x0000000e1b00720c */ /* 0x080fe20003f86070 */
[----:B------:R-:W-:Y:S01]  /*08b0*/  @P2 IMAD.IADD R26, R26, 0x1, -R14 ;  /* 0x000000011a1a2824 */ /* 0x000fe200078e0a0e */
[----:B------:R-:W-:Y:S01]  /*08c0*/  @P0 IADD3 R11, R11, 0x1, RZ ;  /* 0x000000010b0b0810 */ /* 0x000fe20007ffe0ff */
[----:B------:R-:W-:Y:S01]  /*08d0*/  IMAD.HI.U32 R27, R5, R7, RZ ;  /* 0x00000007051b7227 */ /* 0x000fe200078e00ff */
[----:B------:R-:W-:Y:S02]  /*08e0*/  @P2 IADD3 R31, R31, 0x1, RZ ;  /* 0x000000011f1f2810 */ /* 0x000fe40007ffe0ff */
[----:B------:R-:W-:Y:S02]  /*08f0*/  ISETP.GE.U32.AND P5, PT, R26, R14, PT ;  /* 0x0000000e1a00720c */ /* 0x000fe40003fa6070 */
[----:B------:R-:W-:Y:S02]  /*0900*/  IADD3 R30, -R27, RZ, RZ ;  /* 0x000000ff1b1e7210 */ /* 0x000fe40007ffe1ff */
[----:B------:R-:W-:-:S02]  /*0910*/  @P3 IADD3 R35, R35, 0x1, RZ ;  /* 0x0000000123233810 */ /* 0x000fc40007ffe0ff */
[----:B------:R-:W-:Y:S01]  /*0920*/  ISETP.NE.U32.AND P3, PT, R14, RZ, PT ;  /* 0x000000ff0e00720c */ /* 0x000fe20003f65070 */
[----:B------:R-:W-:Y:S01]  /*0930*/  IMAD R30, R18, R30, R7 ;  /* 0x0000001e121e7224 */ /* 0x000fe200078e0207 */
[----:B------:R-:W-:Y:S02]  /*0940*/  LOP3.LUT R26, RZ, R14, RZ, 0x33, !PT ;  /* 0x0000000eff1a7212 */ /* 0x000fe400078e33ff */
[----:B------:R-:W-:Y:S02]  /*0950*/  SEL R35, R10, R35, !P1 ;  /* 0x000000230a237207 */ /* 0x000fe40004800000 */
[----:B------:R-:W-:Y:S02]  /*0960*/  SEL R12, R26, R22, !P3 ;  /* 0x000000161a0c7207 */ /* 0x000fe40005800000 */
[----:B------:R-:W-:Y:S01]  /*0970*/  ISETP.GE.U32.AND P0, PT, R30, R18, PT ;  /* 0x000000121e00720c */ /* 0x000fe20003f06070 */
[----:B------:R-:W-:Y:S01]  /*0980*/  IMAD.HI.U32 R22, R33, R35, RZ ;  /* 0x0000002321167227 */ /* 0x000fe200078e00ff */
[----:B------:R-:W-:-:S02]  /*0990*/  @P6 IADD3 R13, R13, 0x1, RZ ;  /* 0x000000010d0d6810 */ /* 0x000fc40007ffe0ff */
[C---:B------:R-:W-:Y:S01]  /*09a0*/  SEL R37, R26.reuse, R37, !P3 ;  /* 0x000000251a257207 */ /* 0x040fe20005800000 */
[----:B------:R-:W-:Y:S01]  /*09b0*/  IMAD.MOV R32, RZ, RZ, -R12 ;  /* 0x000000ffff207224 */ /* 0x000fe200078e0a0c */
[----:B------:R-:W-:Y:S02]  /*09c0*/  SEL R13, R26, R13, !P3 ;  /* 0x0000000d1a0d7207 */ /* 0x000fe40005800000 */
[----:B------:R-:W-:Y:S01]  /*09d0*/  @P4 IADD3 R11, R11, 0x1, RZ ;  /* 0x000000010b0b4810 */ /* 0x000fe20007ffe0ff */
[----:B------:R-:W-:Y:S01]  /*09e0*/  IMAD R32, R14, R32, R23 ;  /* 0x000000200e207224 */ /* 0x000fe200078e0217 */
[----:B------:R-:W-:Y:S01]  /*09f0*/  @P5 IADD3 R31, R31, 0x1, RZ ;  /* 0x000000011f1f5810 */ /* 0x000fe20007ffe0ff */
[----:B------:R-:W-:Y:S01]  /*0a00*/  IMAD.MOV R23, RZ, RZ, -R22 ;  /* 0x000000ffff177224 */ /* 0x000fe200078e0a16 */
[----:B------:R-:W-:Y:S01]  /*0a10*/  SEL R11, R26, R11, !P3 ;  /* 0x0000000b1a0b7207 */ /* 0x000fe20005800000 */
[----:B------:R-:W-:Y:S01]  /*0a20*/  @P0 IMAD.IADD R30, R30, 0x1, -R18 ;  /* 0x000000011e1e0824 */ /* 0x000fe200078e0a12 */
[----:B------:R-:W-:Y:S01]  /*0a30*/  @P0 IADD3 R27, R27, 0x1, RZ ;  /* 0x000000011b1b0810 */ /* 0x000fe20007ffe0ff */
[----:B------:R-:W-:Y:S01]  /*0a40*/  IMAD R23, R14, R23, R35 ;  /* 0x000000170e177224 */ /* 0x000fe200078e0223 */
[----:B------:R-:W-:-:S02]  /*0a50*/  SEL R31, R26, R31, !P3 ;  /* 0x0000001f1a1f7207 */ /* 0x000fc40005800000 */
[----:B------:R-:W-:Y:S02]  /*0a60*/  ISETP.GE.U32.AND P0, PT, R30, R18, PT ;  /* 0x000000121e00720c */ /* 0x000fe40003f06070 */
[----:B------:R-:W-:Y:S02]  /*0a70*/  ISETP.GE.U32.AND P6, PT, R23, R14, PT ;  /* 0x0000000e1700720c */ /* 0x000fe40003fc6070 */
[----:B------:R-:W-:-:S05]  /*0a80*/  IADD3 R30, -R11, RZ, RZ ;  /* 0x000000ff0b1e7210 */ /* 0x000fca0007ffe1ff */
[----:B------:R-:W-:-:S04]  /*0a90*/  IMAD R30, R14, R30, R20 ;  /* 0x0000001e0e1e7224 */ /* 0x000fc800078e0214 */
[----:B------:R-:W-:Y:S02]  /*0aa0*/  @P0 IADD3 R27, R27, 0x1, RZ ;  /* 0x000000011b1b0810 */ /* 0x000fe40007ffe0ff */
[----:B------:R-:W-:Y:S02]  /*0ab0*/  @P6 IADD3 R23, -R14, R23, RZ ;  /* 0x000000170e176210 */ /* 0x000fe40007ffe1ff */
[----:B------:R-:W-:Y:S02]  /*0ac0*/  SEL R27, R10, R27, !P1 ;  /* 0x0000001b0a1b7207 */ /* 0x000fe40004800000 */
[----:B------:R-:W-:Y:S01]  /*0ad0*/  ISETP.GE.U32.AND P0, PT, R23, R14, PT ;  /* 0x0000000e1700720c */ /* 0x000fe20003f06070 */
[----:B------:R-:W-:Y:S01]  /*0ae0*/  IMAD R23, R28, c[0x0][0xec0], RZ ;  /* 0x0003b0001c177a24 */ /* 0x000fe200078e02ff */
[----:B------:R-:W-:Y:S01]  /*0af0*/  @P6 IADD3 R22, R22, 0x1, RZ ;  /* 0x0000000116166810 */ /* 0x000fe20007ffe0ff */
[----:B------:R-:W-:Y:S02]  /*0b00*/  IMAD.MOV R28, RZ, RZ, -R29 ;  /* 0x000000ffff1c7224 */ /* 0x000fe400078e0a1d */
[----:B------:R-:W-:-:S02]  /*0b10*/  IMAD R23, R32, c[0x0][0xebc], R23 ;  /* 0x0003af0020177a24 */ /* 0x000fc400078e0217 */
[C---:B------:R-:W-:Y:S02]  /*0b20*/  IMAD R24, R18.reuse, R28, R24 ;  /* 0x0000001c12187224 */ /* 0x040fe400078e0218 */
[----:B------:R-:W-:Y:S02]  /*0b30*/  IMAD.MOV R28, RZ, RZ, -R21 ;  /* 0x000000ffff1c7224 */ /* 0x000fe400078e0a15 */
[----:B------:R-:W-:Y:S02]  /*0b40*/  IMAD.MOV R32, RZ, RZ, -R37 ;  /* 0x000000ffff207224 */ /* 0x000fe400078e0a25 */
[----:B------:R-:W-:Y:S01]  /*0b50*/  IMAD R8, R18, R28, R8 ;  /* 0x0000001c12087224 */ /* 0x000fe200078e0208 */
[----:B------:R-:W-:Y:S01]  /*0b60*/  IADD3 R28, -R13, RZ, RZ ;  /* 0x000000ff0d1c7210 */ /* 0x000fe20007ffe1ff */
[----:B------:R-:W-:Y:S01]  /*0b70*/  IMAD R32, R14, R32, R29 ;  /* 0x000000200e207224 */ /* 0x000fe200078e021d */
[----:B------:R-:W-:Y:S01]  /*0b80*/  @P0 IADD3 R22, R22, 0x1, RZ ;  /* 0x0000000116160810 */ /* 0x000fe20007ffe0ff */
[----:B------:R-:W-:-:S02]  /*0b90*/  IMAD R24, R24, c[0x0][0xec0], RZ ;  /* 0x0003b00018187a24 */ /* 0x000fc400078e02ff */
[----:B------:R-:W-:Y:S01]  /*0ba0*/  IMAD R21, R14, R28, R21 ;  /* 0x0000001c0e157224 */ /* 0x000fe200078e0215 */
[----:B------:R-:W-:Y:S01]  /*0bb0*/  SEL R22, R26, R22, !P3 ;  /* 0x000000161a167207 */ /* 0x000fe20005800000 */
[----:B------:R-:W-:Y:S02]  /*0bc0*/  IMAD R8, R8, c[0x0][0xec0], RZ ;  /* 0x0003b00008087a24 */ /* 0x000fe400078e02ff */
[----:B------:R-:W-:Y:S02]  /*0bd0*/  IMAD R32, R32, c[0x0][0xebc], R24 ;  /* 0x0003af0020207a24 */ /* 0x000fe400078e0218 */
[----:B------:R-:W-:Y:S01]  /*0be0*/  IMAD R8, R21, c[0x0][0xebc], R8 ;  /* 0x0003af0015087a24 */ /* 0x000fe200078e0208 */
[----:B------:R-:W-:Y:S01]  /*0bf0*/  IADD3 R21, R19, 0x8, RZ ;  /* 0x0000000813157810 */ /* 0x000fe20007ffe0ff */
[----:B------:R-:W-:Y:S02]  /*0c00*/  IMAD.MOV R24, RZ, RZ, -R20 ;  /* 0x000000ffff187224 */ /* 0x000fe400078e0a14 */
[----:B------:R-:W-:-:S04]  /*0c10*/  IMAD.HI.U32 R29, R33, R27, RZ ;  /* 0x0000001b211d7227 */ /* 0x000fc800078e00ff */
[----:B------:R-:W-:Y:S02]  /*0c20*/  IMAD R24, R18, R24, R25 ;  /* 0x0000001812187224 */ /* 0x000fe400078e0219 */
[----:B------:R-:W-:-:S04]  /*0c30*/  IMAD.HI.U32 R25, R5, R21, RZ ;  /* 0x0000001505197227 */ /* 0x000fc800078e00ff */
[----:B------:R-:W-:Y:S02]  /*0c40*/  IMAD.MOV R20, RZ, RZ, -R25 ;  /* 0x000000ffff147224 */ /* 0x000fe400078e0a19 */
[----:B------:R-:W-:Y:S02]  /*0c50*/  IMAD.MOV R28, RZ, RZ, -R29 ;  /* 0x000000ffff1c7224 */ /* 0x000fe400078e0a1d */
[----:B------:R-:W-:Y:S02]  /*0c60*/  IMAD R20, R18, R20, R21 ;  /* 0x0000001412147224 */ /* 0x000fe400078e0215 */
[----:B------:R-:W-:Y:S02]  /*0c70*/  IMAD R28, R14, R28, R27 ;  /* 0x0000001c0e1c7224 */ /* 0x000fe400078e021b */
[----:B------:R-:W-:Y:S01]  /*0c80*/  IMAD R24, R24, c[0x0][0xec0], RZ ;  /* 0x0003b00018187a24 */ /* 0x000fe200078e02ff */
[----:B------:R-:W-:Y:S01]  /*0c90*/  ISETP.GE.U32.AND P5, PT, R20, R18, PT ;  /* 0x000000121400720c */ /* 0x000fe20003fa6070 */
[----:B------:R-:W-:Y:S01]  /*0ca0*/  IMAD R12, R12, c[0x0][0xeb8], R23 ;  /* 0x0003ae000c0c7a24 */ /* 0x000fe200078e0217 */
[----:B------:R-:W-:Y:S01]  /*0cb0*/  ISETP.GE.U32.AND P4, PT, R28, R14, PT ;  /* 0x0000000e1c00720c */ /* 0x000fe20003f86070 */
[----:B------:R-:W-:-:S02]  /*0cc0*/  IMAD R30, R30, c[0x0][0xebc], R24 ;  /* 0x0003af001e1e7a24 */ /* 0x000fc400078e0218 */
[----:B------:R-:W-:Y:S02]  /*0cd0*/  IMAD R13, R13, c[0x0][0xeb8], R8 ;  /* 0x0003ae000d0d7a24 */ /* 0x000fe400078e0208 */
[----:B------:R-:W-:Y:S02]  /*0ce0*/  IMAD R11, R11, c[0x0][0xeb8], R30 ;  /* 0x0003ae000b0b7a24 */ /* 0x000fe400078e021e */
[----:B------:R-:W-:-:S04]  /*0cf0*/  IMAD R37, R37, c[0x0][0xeb8], R32 ;  /* 0x0003ae0025257a24 */ /* 0x000fc800078e0220 */
[----:B------:R-:W-:Y:S01]  /*0d00*/  @P5 IMAD.IADD R20, R20, 0x1, -R18 ;  /* 0x0000000114145824 */ /* 0x000fe200078e0a12 */
[----:B------:R-:W-:Y:S01]  /*0d10*/  @P5 IADD3 R25, R25, 0x1, RZ ;  /* 0x0000000119195810 */ /* 0x000fe20007ffe0ff */
[----:B------:R-:W-:Y:S01]  /*0d20*/  @P4 IMAD.IADD R28, R28, 0x1, -R14 ;  /* 0x000000011c1c4824 */ /* 0x000fe200078e0a0e */
[----:B------:R-:W-:Y:S02]  /*0d30*/  @P4 IADD3 R29, R29, 0x1, RZ ;  /* 0x000000011d1d4810 */ /* 0x000fe40007ffe0ff */
[----:B------:R-:W-:Y:S01]  /*0d40*/  ISETP.GE.U32.AND P5, PT, R20, R18, PT ;  /* 0x000000121400720c */ /* 0x000fe20003fa6070 */
[----:B------:R-:W-:Y:S01]  /*0d50*/  IMAD.MOV R20, RZ, RZ, -R6 ;  /* 0x000000ffff147224 */ /* 0x000fe200078e0a06 */
[----:B------:R-:W-:-:S03]  /*0d60*/  ISETP.GE.U32.AND P2, PT, R28, R14, PT ;  /* 0x0000000e1c00720c */ /* 0x000fc60003f46070 */
[----:B------:R-:W-:Y:S01]  /*0d70*/  IMAD R4, R18, R20, R4 ;  /* 0x0000001412047224 */ /* 0x000fe200078e0204 */
[----:B------:R-:W-:-:S03]  /*0d80*/  IADD3 R20, -R31, RZ, RZ ;  /* 0x000000ff1f147210 */ /* 0x000fc60007ffe1ff */
[----:B------:R-:W-:Y:S02]  /*0d90*/  IMAD R4, R4, c[0x0][0xec0], RZ ;  /* 0x0003b00004047a24 */ /* 0x000fe400078e02ff */
[----:B------:R-:W-:Y:S02]  /*0da0*/  IMAD R6, R14, R20, R6 ;  /* 0x000000140e067224 */ /* 0x000fe400078e0206 */
[----:B------:R-:W-:Y:S02]  /*0db0*/  @P5 IADD3 R25, R25, 0x1, RZ ;  /* 0x0000000119195810 */ /* 0x000fe40007ffe0ff */
[----:B------:R-:W-:Y:S01]  /*0dc0*/  IMAD R4, R6, c[0x0][0xebc], R4 ;  /* 0x0003af0006047a24 */ /* 0x000fe200078e0204 */
[----:B------:R-:W-:Y:S01]  /*0dd0*/  @P2 IADD3 R29, R29, 0x1, RZ ;  /* 0x000000011d1d2810 */ /* 0x000fe20007ffe0ff */
[----:B------:R-:W-:Y:S01]  /*0de0*/  IMAD.MOV R6, RZ, RZ, -R35 ;  /* 0x000000ffff067224 */ /* 0x000fe200078e0a23 */
[----:B------:R-:W-:Y:S01]  /*0df0*/  SEL R25, R10, R25, !P1 ;  /* 0x000000190a197207 */ /* 0x000fe20004800000 */
[----:B------:R-:W-:-:S02]  /*0e00*/  IMAD R31, R31, c[0x0][0xeb8], R4 ;  /* 0x0003ae001f1f7a24 */ /* 0x000fc400078e0204 */
[----:B------:R-:W-:Y:S01]  /*0e10*/  IMAD R9, R18, R6, R9 ;  /* 0x0000000612097224 */ /* 0x000fe200078e0209 */
[----:B------:R-:W-:Y:S01]  /*0e20*/  IADD3 R6, -R22, RZ, RZ ;  /* 0x000000ff16067210 */ /* 0x000fe20007ffe1ff */
[----:B------:R-:W-:-:S04]  /*0e30*/  IMAD.HI.U32 R24, R33, R25, RZ ;  /* 0x0000001921187227 */ /* 0x000fc800078e00ff */
[----:B------:R-:W-:Y:S02]  /*0e40*/  IMAD.MOV R20, RZ, RZ, -R24 ;  /* 0x000000ffff147224 */ /* 0x000fe400078e0a18 */
[C---:B------:R-:W-:Y:S02]  /*0e50*/  IMAD R6, R14.reuse, R6, R35 ;  /* 0x000000060e067224 */ /* 0x040fe400078e0223 */
[----:B------:R-:W-:Y:S02]  /*0e60*/  IMAD R20, R14, R20, R25 ;  /* 0x000000140e147224 */ /* 0x000fe400078e0219 */
[----:B------:R-:W-:-:S03]  /*0e70*/  IMAD R9, R9, c[0x0][0xec0], RZ ;  /* 0x0003b00009097a24 */ /* 0x000fc600078e02ff */
[----:B------:R-:W-:Y:S01]  /*0e80*/  ISETP.GE.U32.AND P5, PT, R20, R14, PT ;  /* 0x0000000e1400720c */ /* 0x000fe20003fa6070 */
[----:B------:R-:W-:Y:S02]  /*0e90*/  IMAD R9, R6, c[0x0][0xebc], R9 ;  /* 0x0003af0006097a24 */ /* 0x000fe400078e0209 */
[----:B------:R-:W-:Y:S02]  /*0ea0*/  IMAD.MOV R6, RZ, RZ, -R27 ;  /* 0x000000ffff067224 */ /* 0x000fe400078e0a1b */
[----:B------:R-:W-:Y:S02]  /*0eb0*/  IMAD R22, R22, c[0x0][0xeb8], R9 ;  /* 0x0003ae0016167a24 */ /* 0x000fe400078e0209 */
[----:B------:R-:W-:-:S04]  /*0ec0*/  IMAD R7, R18, R6, R7 ;  /* 0x0000000612077224 */ /* 0x000fc800078e0207 */
[----:B------:R-:W-:Y:S02]  /*0ed0*/  IMAD R7, R7, c[0x0][0xec0], RZ ;  /* 0x0003b00007077a24 */ /* 0x000fe400078e02ff */
[----:B------:R-:W-:Y:S01]  /*0ee0*/  @P5 IMAD.IADD R20, R20, 0x1, -R14 ;  /* 0x0000000114145824 */ /* 0x000fe200078e0a0e */
[----:B------:R-:W-:-:S04]  /*0ef0*/  @P5 IADD3 R24, R24, 0x1, RZ ;  /* 0x0000000118185810 */ /* 0x000fc80007ffe0ff */
[----:B------:R-:W-:Y:S02]  /*0f00*/  ISETP.GE.U32.AND P6, PT, R20, R14, PT ;  /* 0x0000000e1400720c */ /* 0x000fe40003fc6070 */
[----:B------:R-:W-:Y:S02]  /*0f10*/  SEL R20, R26, R29, !P3 ;  /* 0x0000001d1a147207 */ /* 0x000fe40005800000 */
[----:B------:R-:W-:-:S03]  /*0f20*/  IADD3 R29, R19, 0x9, RZ ;  /* 0x00000009131d7810 */ /* 0x000fc60007ffe0ff */
[----:B------:R-:W-:Y:S02]  /*0f30*/  IMAD.MOV R6, RZ, RZ, -R20 ;  /* 0x000000ffff067224 */ /* 0x000fe400078e0a14 */
[----:B------:R-:W-:-:S04]  /*0f40*/  IMAD.HI.U32 R35, R5, R29, RZ ;  /* 0x0000001d05237227 */ /* 0x000fc800078e00ff */
[----:B------:R-:W-:Y:S01]  /*0f50*/  IMAD R6, R14, R6, R27 ;  /* 0x000000060e067224 */ /* 0x000fe200078e021b */
[----:B------:R-:W-:Y:S01]  /*0f60*/  @P6 IADD3 R24, R24, 0x1, RZ ;  /* 0x0000000118186810 */ /* 0x000fe20007ffe0ff */
[----:B------:R-:W-:Y:S02]  /*0f70*/  IMAD.MOV R27, RZ, RZ, -R35 ;  /* 0x000000ffff1b7224 */ /* 0x000fe400078e0a23 */
[----:B------:R-:W-:Y:S02]  /*0f80*/  IMAD R7, R6, c[0x0][0xebc], R7 ;  /* 0x0003af0006077a24 */ /* 0x000fe400078e0207 */
[----:B------:R-:W-:Y:S02]  /*0f90*/  IMAD R27, R18, R27, R29 ;  /* 0x0000001b121b7224 */ /* 0x000fe400078e021d */
[----:B------:R-:W-:Y:S02]  /*0fa0*/  IMAD.MOV R6, RZ, RZ, -R25 ;  /* 0x000000ffff067224 */ /* 0x000fe400078e0a19 */
[----:B------:R-:W-:Y:S01]  /*0fb0*/  IMAD R20, R20, c[0x0][0xeb8], R7 ;  /* 0x0003ae0014147a24 */ /* 0x000fe200078e0207 */
[----:B------:R-:W-:Y:S01]  /*0fc0*/  ISETP.GE.U32.AND P0, PT, R27, R18, PT ;  /* 0x000000121b00720c */ /* 0x000fe20003f06070 */
[----:B------:R-:W-:-:S04]  /*0fd0*/  IMAD R6, R18, R6, R21 ;  /* 0x0000000612067224 */ /* 0x000fc800078e0215 */
[----:B------:R-:W-:-:S08]  /*0fe0*/  IMAD R6, R6, c[0x0][0xec0], RZ ;  /* 0x0003b00006067a24 */ /* 0x000fd000078e02ff */
[----:B------:R-:W-:Y:S02]  /*0ff0*/  @P0 IADD3 R27, -R18, R27, RZ ;  /* 0x0000001b121b0210 */ /* 0x000fe40007ffe1ff */
[----:B------:R-:W-:Y:S02]  /*1000*/  @P0 IADD3 R35, R35, 0x1, RZ ;  /* 0x0000000123230810 */ /* 0x000fe40007ffe0ff */
[----:B------:R-:W-:-:S13]  /*1010*/  ISETP.GE.U32.AND P2, PT, R27, R18, PT ;  /* 0x000000121b00720c */ /* 0x000fda0003f46070 */
[----:B------:R-:W-:-:S04]  /*1020*/  @P2 IADD3 R35, R35, 0x1, RZ ;  /* 0x0000000123232810 */ /* 0x000fc80007ffe0ff */
[----:B------:R-:W-:Y:S02]  /*1030*/  SEL R27, R10, R35, !P1 ;  /* 0x000000230a1b7207 */ /* 0x000fe40004800000 */
[----:B------:R-:W-:-:S03]  /*1040*/  SEL R35, R26, R24, !P3 ;  /* 0x000000181a237207 */ /* 0x000fc60005800000 */
[----:B------:R-:W-:-:S04]  /*1050*/  IMAD.HI.U32 R21, R33, R27, RZ ;  /* 0x0000001b21157227 */ /* 0x000fc800078e00ff */
[----:B------:R-:W-:-:S04]  /*1060*/  IMAD.MOV R24, RZ, RZ, -R35 ;  /* 0x000000ffff187224 */ /* 0x000fc800078e0a23 */
[C---:B------:R-:W-:Y:S02]  /*1070*/  IMAD R25, R14.reuse, R24, R25 ;  /* 0x000000180e197224 */ /* 0x040fe400078e0219 */
[----:B------:R-:W-:Y:S02]  /*1080*/  IMAD.MOV R24, RZ, RZ, -R21 ;  /* 0x000000ffff187224 */ /* 0x000fe400078e0a15 */
[----:B------:R-:W-:Y:S01]  /*1090*/  IMAD R28, R25, c[0x0][0xebc], R6 ;  /* 0x0003af00191c7a24 */ /* 0x000fe200078e0206 */
[----:B------:R-:W-:Y:S01]  /*10a0*/  IADD3 R25, R19, 0xa, RZ ;  /* 0x0000000a13197810 */ /* 0x000fe20007ffe0ff */
[--C-:B------:R-:W-:Y:S02]  /*10b0*/  IMAD R24, R14, R24, R27.reuse ;  /* 0x000000180e187224 */ /* 0x100fe400078e021b */
[----:B------:R-:W-:Y:S02]  /*10c0*/  IMAD.MOV R6, RZ, RZ, -R27 ;  /* 0x000000ffff067224 */ /* 0x000fe400078e0a1b */
[----:B------:R-:W-:Y:S01]  /*10d0*/  IMAD R35, R35, c[0x0][0xeb8], R28 ;  /* 0x0003ae0023237a24 */ /* 0x000fe200078e021c */
[----:B------:R-:W-:Y:S01]  /*10e0*/  ISETP.GE.U32.AND P0, PT, R24, R14, PT ;  /* 0x0000000e1800720c */ /* 0x000fe20003f06070 */
[----:B------:R-:W-:-:S12]  /*10f0*/  IMAD R29, R18, R6, R29 ;  /* 0x00000006121d7224 */ /* 0x000fd800078e021d */
[----:B------:R-:W-:Y:S02]  /*1100*/  @P0 IADD3 R24, -R14, R24, RZ ;  /* 0x000000180e180210 */ /* 0x000fe40007ffe1ff */
[----:B------:R-:W-:Y:S02]  /*1110*/  @P0 IADD3 R21, R21, 0x1, RZ ;  /* 0x0000000115150810 */ /* 0x000fe40007ffe0ff */
[----:B------:R-:W-:Y:S01]  /*1120*/  ISETP.GE.U32.AND P2, PT, R24, R14, PT ;  /* 0x0000000e1800720c */ /* 0x000fe20003f46070 */
[----:B------:R-:W-:-:S12]  /*1130*/  IMAD R24, R29, c[0x0][0xec0], RZ ;  /* 0x0003b0001d187a24 */ /* 0x000fd800078e02ff */
[----:B------:R-:W-:-:S04]  /*1140*/  @P2 IADD3 R21, R21, 0x1, RZ ;  /* 0x0000000115152810 */ /* 0x000fc80007ffe0ff */
[----:B------:R-:W-:-:S05]  /*1150*/  SEL R21, R26, R21, !P3 ;  /* 0x000000151a157207 */ /* 0x000fca0005800000 */
[----:B------:R-:W-:-:S04]  /*1160*/  IMAD.MOV R6, RZ, RZ, -R21 ;  /* 0x000000ffff067224 */ /* 0x000fc800078e0a15 */
[----:B------:R-:W-:-:S04]  /*1170*/  IMAD R27, R14, R6, R27 ;  /* 0x000000060e1b7224 */ /* 0x000fc800078e021b */
        /* <DEDUP_REMOVED lines=24> */
[----:B------:R-:W-:-:S04]  /*1300*/  IMAD R6, R25, c[0x0][0xec0], RZ ;  /* 0x0003b00019067a24 */ /* 0x000fc800078e02ff */
        /* <DEDUP_REMOVED lines=20> */
[----:B------:R-:W-:-:S08]  /*1450*/  IMAD R27, R18, R8, R27 ;  /* 0x00000008121b7224 */ /* 0x000fd000078e021b */
[----:B------:R-:W-:-:S04]  /*1460*/  @P2 IADD3 R25, R25, 0x1, RZ ;  /* 0x0000000119192810 */ /* 0x000fc80007ffe0ff */
[----:B------:R-:W-:-:S05]  /*1470*/  SEL R25, R26, R25, !P3 ;  /* 0x000000191a197207 */ /* 0x000fca0005800000 */
[----:B------:R-:W-:-:S04]  /*1480*/  IMAD.MOV R8, RZ, RZ, -R25 ;  /* 0x000000ffff087224 */ /* 0x000fc800078e0a19 */
        /* <DEDUP_REMOVED lines=24> */
[----:B------:R-:W-:-:S04]  /*1610*/  SEL R27, R26, R27, !P3 ;  /* 0x0000001b1a1b7207 */ /* 0x000fc80005800000 */
[----:B------:R-:W-:-:S05]  /*1620*/  IADD3 R4, -R27, RZ, RZ ;  /* 0x000000ff1b047210 */ /* 0x000fca0007ffe1ff */
[----:B------:R-:W-:Y:S02]  /*1630*/  IMAD R30, R14, R4, R30 ;  /* 0x000000040e1e7224 */ /* 0x000fe400078e021e */
[----:B------:R-:W-:Y:S01]  /*1640*/  IMAD R4, R29, c[0x0][0xec0], RZ ;  /* 0x0003b0001d047a24 */ /* 0x000fe200078e02ff */
        /* <DEDUP_REMOVED lines=23> */
[----:B------:R-:W-:Y:S02]  /*17c0*/  SEL R32, R26, R7, !P3 ;  /* 0x000000071a207207 */ /* 0x000fe40005800000 */
[----:B------:R-:W-:-:S03]  /*17d0*/  IADD3 R7, R19, 0xe, RZ ;  /* 0x0000000e13077810 */ /* 0x000fc60007ffe0ff */
[----:B------:R-:W-:-:S04]  /*17e0*/  IMAD.MOV R30, RZ, RZ, -R32 ;  /* 0x000000ffff1e7224 */ /* 0x000fc800078e0a20 */
[----:B------:R-:W-:Y:S02]  /*17f0*/  IMAD R30, R14, R30, R9 ;  /* 0x0000001e0e1e7224 */ /* 0x000fe400078e0209 */
        /* <DEDUP_REMOVED lines=22> */
[----:B------:R-:W-:-:S04]  /*1960*/  SEL R28, R26, R28, !P3 ;  /* 0x0000001c1a1c7207 */ /* 0x000fc80005800000 */
[----:B------:R-:W-:-:S05]  /*1970*/  IADD3 R30, -R28, RZ, RZ ;  /* 0x000000ff1c1e7210 */ /* 0x000fca0007ffe1ff */
[----:B------:R-:W-:-:S04]  /*1980*/  IMAD R30, R14, R30, R9 ;  /* 0x0000001e0e1e7224 */ /* 0x000fc800078e0209 */
[----:B------:R-:W-:Y:S02]  /*1990*/  IMAD R30, R30, c[0x0][0xebc], R7 ;  /* 0x0003af001e1e7a24 */ /* 0x000fe400078e0207 */
[----:B------:R-:W-:-:S04]  /*19a0*/  IMAD.HI.U32 R7, R5, R19, RZ ;  /* 0x0000001305077227 */ /* 0x000fc800078e00ff */
[----:B------:R-:W-:Y:S02]  /*19b0*/  IMAD.MOV R9, RZ, RZ, -R7 ;  /* 0x000000ffff097224 */ /* 0x000fe400078e0a07 */
[----:B------:R-:W-:-:S04]  /*19c0*/  IMAD.HI.U32 R5, R5, R24, RZ ;  /* 0x0000001805057227 */ /* 0x000fc800078e00ff */
        /* <DEDUP_REMOVED lines=15> */
[----:B------:R-:W-:Y:S01]  /*1ac0*/  SEL R6, R26, R9, !P3 ;  /* 0x000000091a067207 */ /* 0x000fe20005800000 */
[----:B------:R-:W-:-:S04]  /*1ad0*/  IMAD.MOV R9, RZ, RZ, -R7 ;  /* 0x000000ffff097224 */ /* 0x000fc800078e0a07 */
[----:B------:R-:W-:-:S04]  /*1ae0*/  IMAD.MOV R8, RZ, RZ, -R6 ;  /* 0x000000ffff087224 */ /* 0x000fc800078e0a06 */
[----:B------:R-:W-:Y:S02]  /*1af0*/  IMAD R8, R14, R8, R7 ;  /* 0x000000080e087224 */ /* 0x000fe400078e0207 */
[C---:B------:R-:W-:Y:S02]  /*1b00*/  IMAD R7, R18.reuse, R9, R19 ;  /* 0x0000000912077224 */ /* 0x040fe400078e0213 */
[----:B------:R-:W-:Y:S02]  /*1b10*/  IMAD.MOV R9, RZ, RZ, -R5 ;  /* 0x000000ffff097224 */ /* 0x000fe400078e0a05 */
[----:B------:R-:W-:Y:S02]  /*1b20*/  IMAD R7, R7, c[0x0][0xec0], RZ ;  /* 0x0003b00007077a24 */ /* 0x000fe400078e02ff */
[----:B------:R-:W-:Y:S02]  /*1b30*/  IMAD R9, R18, R9, R24 ;  /* 0x0000000912097224 */ /* 0x000fe400078e0218 */
[----:B------:R-:W-:-:S03]  /*1b40*/  IMAD R7, R8, c[0x0][0xebc], R7 ;  /* 0x0003af0008077a24 */ /* 0x000fc600078e0207 */
[----:B------:R-:W-:-:S13]  /*1b50*/  ISETP.GE.U32.AND P0, PT, R9, R18, PT ;  /* 0x000000120900720c */ /* 0x000fda0003f06070 */
[----:B------:R-:W-:Y:S02]  /*1b60*/  @P0 IADD3 R9, -R18, R9, RZ ;  /* 0x0000000912090210 */ /* 0x000fe40007ffe1ff */
[----:B------:R-:W-:Y:S02]  /*1b70*/  @P0 IADD3 R5, R5, 0x1, RZ ;  /* 0x0000000105050810 */ /* 0x000fe40007ffe0ff */
[----:B------:R-:W-:Y:S01]  /*1b80*/  ISETP.GE.U32.AND P2, PT, R9, R18, PT ;  /* 0x000000120900720c */ /* 0x000fe20003f46070 */
[----:B------:R-:W-:Y:S01]  /*1b90*/  IMAD R9, R6, c[0x0][0xeb8], R7 ;  /* 0x0003ae0006097a24 */ /* 0x000fe200078e0207 */
[----:B---3--:R-:W-:-:S11]  /*1ba0*/  IADD3 R4, P0, R2, R19, RZ ;  /* 0x0000001302047210 */ /* 0x008fd60007f1e0ff */
[----:B------:R-:W-:-:S04]  /*1bb0*/  @P2 IADD3 R5, R5, 0x1, RZ ;  /* 0x0000000105052810 */ /* 0x000fc80007ffe0ff */
[----:B------:R-:W-:Y:S01]  /*1bc0*/  SEL R10, R10, R5, !P1 ;  /* 0x000000050a0a7207 */ /* 0x000fe20004800000 */
[----:B------:R-:W-:-:S06]  /*1bd0*/  IMAD.X R5, RZ, RZ, R3, P0 ;  /* 0x000000ffff057224 */ /* 0x000fcc00000e0603 */
[----:B------:R-:W3:Y:S01]  /*1be0*/  LDG.E.128 R4, [R4.64] ;  /* 0x0000000404047981 */ /* 0x000ee2000c1e1d00 */
[----:B------:R-:W-:Y:S01]  /*1bf0*/  IMAD.HI.U32 R33, R33, R10, RZ ;  /* 0x0000000a21217227 */ /* 0x000fe200078e00ff */
[----:B------:R-:W-:-:S03]  /*1c00*/  LEA R19, R17, R19, 0x4 ;  /* 0x0000001311137211 */ /* 0x000fc600078e20ff */
[----:B--2---:R-:W-:Y:S02]  /*1c10*/  IMAD R9, R16, c[0x0][0xecc], R9 ;  /* 0x0003b30010097a24 */ /* 0x004fe400078e0209 */
[----:B------:R-:W-:Y:S02]  /*1c20*/  IMAD R29, R32, c[0x0][0xeb8], R29 ;  /* 0x0003ae00201d7a24 */ /* 0x000fe400078e021d */
[----:B------:R-:W-:Y:S01]  /*1c30*/  IMAD.MOV R32, RZ, RZ, -R33 ;  /* 0x000000ffff207224 */ /* 0x000fe200078e0a21 */
[----:B------:R-:W-:Y:S01]  /*1c40*/  IADD3 R8, P0, R9, c[0x0][0x160], RZ ;  /* 0x0000580009087a10 */ /* 0x000fe20007f1e0ff */
[----:B------:R-:W-:Y:S02]  /*1c50*/  IMAD R12, R16, c[0x0][0xecc], R12 ;  /* 0x0003b300100c7a24 */ /* 0x000fe400078e020c */
[----:B------:R-:W-:Y:S02]  /*1c60*/  IMAD R32, R14, R32, R10 ;  /* 0x000000200e207224 */ /* 0x000fe400078e020a */
[----:B------:R-:W-:-:S02]  /*1c70*/  IMAD.X R9, RZ, RZ, c[0x0][0x164], P0 ;  /* 0x00005900ff097624 */ /* 0x000fc400000e06ff */
[----:B------:R-:W-:Y:S01]  /*1c80*/  IMAD R13, R16, c[0x0][0xecc], R13 ;  /* 0x0003b300100d7a24 */ /* 0x000fe200078e020d */
[----:B------:R-:W-:Y:S01]  /*1c90*/  ISETP.GE.U32.AND P0, PT, R32, R14, PT ;  /* 0x0000000e2000720c */ /* 0x000fe20003f06070 */
[C---:B------:R-:W-:Y:S02]  /*1ca0*/  IMAD R31, R16.reuse, c[0x0][0xecc], R31 ;  /* 0x0003b300101f7a24 */ /* 0x040fe400078e021f */
[C---:B------:R-:W-:Y:S02]  /*1cb0*/  IMAD R22, R16.reuse, c[0x0][0xecc], R22 ;  /* 0x0003b30010167a24 */ /* 0x040fe400078e0216 */
[C---:B------:R-:W-:Y:S02]  /*1cc0*/  IMAD R20, R16.reuse, c[0x0][0xecc], R20 ;  /* 0x0003b30010147a24 */ /* 0x040fe400078e0214 */
[C---:B------:R-:W-:Y:S02]  /*1cd0*/  IMAD R21, R16.reuse, c[0x0][0xecc], R21 ;  /* 0x0003b30010157a24 */ /* 0x040fe400078e0215 */
[----:B------:R-:W-:-:S02]  /*1ce0*/  IMAD R23, R16, c[0x0][0xecc], R23 ;  /* 0x0003b30010177a24 */ /* 0x000fc400078e0217 */
[----:B------:R-:W-:Y:S02]  /*1cf0*/  IMAD R25, R16, c[0x0][0xecc], R25 ;  /* 0x0003b30010197a24 */ /* 0x000fe400078e0219 */
[----:B------:R-:W-:Y:S01]  /*1d00*/  @P0 IADD3 R32, -R14, R32, RZ ;  /* 0x000000200e200210 */ /* 0x000fe20007ffe1ff */
[C---:B------:R-:W-:Y:S01]  /*1d10*/  IMAD R27, R16.reuse, c[0x0][0xecc], R27 ;  /* 0x0003b300101b7a24 */ /* 0x040fe200078e021b */
[----:B------:R-:W-:Y:S01]  /*1d20*/  @P0 IADD3 R33, R33, 0x1, RZ ;  /* 0x0000000121210810 */ /* 0x000fe20007ffe0ff */
[----:B------:R-:W-:Y:S01]  /*1d30*/  IMAD R29, R16, c[0x0][0xecc], R29 ;  /* 0x0003b300101d7a24 */ /* 0x000fe200078e021d */
[----:B------:R-:W-:-:S13]  /*1d40*/  ISETP.GE.U32.AND P1, PT, R32, R14, PT ;  /* 0x0000000e2000720c */ /* 0x000fda0003f26070 */
[----:B------:R-:W-:-:S04]  /*1d50*/  @P1 IADD3 R33, R33, 0x1, RZ ;  /* 0x0000000121211810 */ /* 0x000fc80007ffe0ff */
[----:B------:R-:W-:Y:S01]  /*1d60*/  SEL R26, R26, R33, !P3 ;  /* 0x000000211a1a7207 */ /* 0x000fe20005800000 */
[----:B------:R-:W-:Y:S02]  /*1d70*/  IMAD R33, R28, c[0x0][0xeb8], R30 ;  /* 0x0003ae001c217a24 */ /* 0x000fe400078e021e */
[----:B------:R-:W-:Y:S02]  /*1d80*/  IMAD.MOV R28, RZ, RZ, -R10 ;  /* 0x000000ffff1c7224 */ /* 0x000fe400078e0a0a */
[----:B------:R-:W-:Y:S02]  /*1d90*/  IMAD R33, R16, c[0x0][0xecc], R33 ;  /* 0x0003b30010217a24 */ /* 0x000fe400078e0221 */
[----:B------:R-:W-:-:S04]  /*1da0*/  IMAD R24, R18, R28, R24 ;  /* 0x0000001c12187224 */ /* 0x000fc800078e0218 */
[----:B------:R-:W-:Y:S01]  /*1db0*/  IMAD R24, R24, c[0x0][0xec0], RZ ;  /* 0x0003b00018187a24 */ /* 0x000fe200078e02ff */
[----:B---3--:R0:W-:Y:S01]  /*1dc0*/  STG.E.U8 [R8.64], R4 ;  /* 0x0000000408007986 */ /* 0x0081e2000c101104 */
[----:B------:R-:W-:-:S04]  /*1dd0*/  LOP3.LUT R28, R4, 0xffff, RZ, 0xc0, !PT ;  /* 0x0000ffff041c7812 */ /* 0x000fc800078ec0ff */
[----:B------:R-:W-:Y:S01]  /*1de0*/  SHF.R.U32.HI R28, RZ, 0x8, R28 ;  /* 0x00000008ff1c7819 */ /* 0x000fe2000001161c */
[----:B0-----:R-:W-:Y:S01]  /*1df0*/  IMAD.MOV R9, RZ, RZ, -R26 ;  /* 0x000000ffff097224 */ /* 0x001fe200078e0a1a */
[----:B------:R-:W-:Y:S01]  /*1e00*/  IADD3 R8, P0, R12, c[0x0][0x160], RZ ;  /* 0x000058000c087a10 */ /* 0x000fe20007f1e0ff */
[----:B------:R-:W-:Y:S02]  /*1e10*/  IMAD R12, R16, c[0x0][0xecc], R37 ;  /* 0x0003b300100c7a24 */ /* 0x000fe400078e0225 */
[----:B------:R-:W-:Y:S02]  /*1e20*/  IMAD R10, R14, R9, R10 ;  /* 0x000000090e0a7224 */ /* 0x000fe400078e020a */
[----:B------:R-:W-:Y:S02]  /*1e30*/  IMAD.X R9, RZ, RZ, c[0x0][0x164], P0 ;  /* 0x00005900ff097624 */ /* 0x000fe400000e06ff */
[----:B------:R-:W-:Y:S01]  /*1e40*/  IMAD R10, R10, c[0x0][0xebc], R24 ;  /* 0x0003af000a0a7a24 */ /* 0x000fe200078e0218 */
[----:B------:R-:W-:-:S02]  /*1e50*/  PRMT R24, R4, 0x7732, RZ ;  /* 0x0000773204187816 */ /* 0x000fc400000000ff */
[----:B------:R0:W-:Y:S01]  /*1e60*/  STG.E.U8 [R8.64], R28 ;  /* 0x0000001c08007986 */ /* 0x0001e2000c101104 */
[----:B------:R-:W-:Y:S01]  /*1e70*/  IMAD R37, R26, c[0x0][0xeb8], R10 ;  /* 0x0003ae001a257a24 */ /* 0x000fe200078e020a */
[----:B------:R-:W-:Y:S01]  /*1e80*/  IADD3 R10, P0, R12, c[0x0][0x160], RZ ;  /* 0x000058000c0a7a10 */ /* 0x000fe20007f1e0ff */
[C---:B------:R-:W-:Y:S01]  /*1e90*/  IMAD R26, R16.reuse, c[0x0][0xecc], R11 ;  /* 0x0003b300101a7a24 */ /* 0x040fe200078e020b */
[----:B------:R-:W-:Y:S01]  /*1ea0*/  IADD3 R12, P1, R13, c[0x0][0x160], RZ ;  /* 0x000058000d0c7a10 */ /* 0x000fe20007f3e0ff */
[----:B------:R-:W-:Y:S01]  /*1eb0*/  IMAD R37, R16, c[0x0][0xecc], R37 ;  /* 0x0003b30010257a24 */ /* 0x000fe200078e0225 */
[----:B------:R-:W-:Y:S02]  /*1ec0*/  IADD3.X R11, RZ, c[0x0][0x164], RZ, P0, !PT ;  /* 0x00005900ff0b7a10 */ /* 0x000fe400007fe4ff */
[----:B------:R-:W-:Y:S01]  /*1ed0*/  PRMT R4, R4, 0x7632, R4 ;  /* 0x0000763204047816 */ /* 0x000fe20000000004 */
[----:B------:R-:W-:Y:S01]  /*1ee0*/  IMAD.X R13, RZ, RZ, c[0x0][0x164], P1 ;  /* 0x00005900ff0d7624 */ /* 0x000fe200008e06ff */
[----:B------:R-:W-:-:S02]  /*1ef0*/  SHF.R.U32.HI R24, RZ, 0x8, R24 ;  /* 0x00000008ff187819 */ /* 0x000fc40000011618 */
[----:B0-----:R-:W-:Y:S01]  /*1f00*/  IADD3 R8, P0, R26, c[0x0][0x160], RZ ;  /* 0x000058001a087a10 */ /* 0x001fe20007f1e0ff */
[----:B------:R0:W-:Y:S01]  /*1f10*/  STG.E.U8 [R10.64], R4 ;  /* 0x000000040a007986 */ /* 0x0001e2000c101104 */
[C---:B------:R-:W-:Y:S02]  /*1f20*/  LOP3.LUT R26, R5.reuse, 0xffff, RZ, 0xc0, !PT ;  /* 0x0000ffff051a7812 */ /* 0x040fe400078ec0ff */
[----:B------:R-:W-:Y:S01]  /*1f30*/  PRMT R28, R5, 0x7732, RZ ;  /* 0x00007732051c7816 */ /* 0x000fe200000000ff */
[----:B------:R-:W-:Y:S01]  /*1f40*/  IMAD.X R9, RZ, RZ, c[0x0][0x164], P0 ;  /* 0x00005900ff097624 */ /* 0x000fe200000e06ff */
[----:B------:R-:W-:Y:S01]  /*1f50*/  IADD3 R30, P0, R31, c[0x0][0x160], RZ ;  /* 0x000058001f1e7a10 */ /* 0x000fe20007f1e0ff */
[----:B------:R1:W-:Y:S01]  /*1f60*/  STG.E.U8 [R12.64], R24 ;  /* 0x000000180c007986 */ /* 0x0003e2000c101104 */
[----:B------:R-:W-:-:S03]  /*1f70*/  SHF.R.U32.HI R26, RZ, 0x8, R26 ;  /* 0x00000008ff1a7819 */ /* 0x000fc6000001161a */
[----:B------:R-:W-:Y:S01]  /*1f80*/  IMAD.X R31, RZ, RZ, c[0x0][0x164], P0 ;  /* 0x00005900ff1f7624 */ /* 0x000fe200000e06ff */
[----:B------:R2:W-:Y:S01]  /*1f90*/  STG.E.U8 [R8.64], R5 ;  /* 0x0000000508007986 */ /* 0x0005e2000c101104 */
[----:B0-----:R-:W-:Y:S01]  /*1fa0*/  IADD3 R10, P0, R22, c[0x0][0x160], RZ ;  /* 0x00005800160a7a10 */ /* 0x001fe20007f1e0ff */
[----:B------:R-:W-:Y:S01]  /*1fb0*/  IMAD R4, R16, c[0x0][0xecc], R35 ;  /* 0x0003b30010047a24 */ /* 0x000fe200078e0223 */
[----:B------:R-:W-:Y:S01]  /*1fc0*/  PRMT R22, R7, 0x7732, RZ ;  /* 0x0000773207167816 */ /* 0x000fe200000000ff */
[----:B------:R0:W-:Y:S02]  /*1fd0*/  STG.E.U8 [R30.64], R26 ;  /* 0x0000001a1e007986 */ /* 0x0001e4000c101104 */
[----:B------:R-:W-:Y:S01]  /*1fe0*/  IMAD.X R11, RZ, RZ, c[0x0][0x164], P0 ;  /* 0x00005900ff0b7624 */ /* 0x000fe200000e06ff */
[----:B------:R-:W-:Y:S02]  /*1ff0*/  IADD3 R4, P0, R4, c[0x0][0x160], RZ ;  /* 0x0000580004047a10 */ /* 0x000fe40007f1e0ff */
[----:B-1----:R-:W-:-:S02]  /*2000*/  MOV R13, R28 ;  /* 0x0000001c000d7202 */ /* 0x002fc40000000f00 */
[----:B------:R-:W-:Y:S02]  /*2010*/  IADD3 R12, P1, R20, c[0x0][0x160], RZ ;  /* 0x00005800140c7a10 */ /* 0x000fe40007f3e0ff */
[----:B--2---:R-:W-:Y:S02]  /*2020*/  PRMT R5, R5, 0x7632, R5 ;  /* 0x0000763205057816 */ /* 0x004fe40000000005 */
[----:B------:R-:W-:Y:S01]  /*2030*/  SHF.R.U32.HI R35, RZ, 0x8, R13 ;  /* 0x00000008ff237819 */ /* 0x000fe2000001160d */
[----:B------:R-:W-:Y:S01]  /*2040*/  IMAD.X R13, RZ, RZ, c[0x0][0x164], P1 ;  /* 0x00005900ff0d7624 */ /* 0x000fe200008e06ff */
[C---:B------:R-:W-:Y:S01]  /*2050*/  PRMT R20, R6.reuse, 0x7732, RZ ;  /* 0x0000773206147816 */ /* 0x040fe200000000ff */
[----:B------:R1:W-:Y:S01]  /*2060*/  STG.E.U8 [R10.64], R5 ;  /* 0x000000050a007986 */ /* 0x0003e2000c101104 */
[----:B0-----:R-:W-:-:S03]  /*2070*/  LOP3.LUT R31, R6, 0xffff, RZ, 0xc0, !PT ;  /* 0x0000ffff061f7812 */ /* 0x001fc600078ec0ff */
[----:B------:R0:W-:Y:S01]  /*2080*/  STG.E.U8 [R12.64], R35 ;  /* 0x000000230c007986 */ /* 0x0001e2000c101104 */
[----:B------:R-:W-:Y:S01]  /*2090*/  SHF.R.U32.HI R31, RZ, 0x8, R31 ;  /* 0x00000008ff1f7819 */ /* 0x000fe2000001161f */
[----:B-1----:R-:W-:Y:S01]  /*20a0*/  IMAD.X R5, RZ, RZ, c[0x0][0x164], P0 ;  /* 0x00005900ff057624 */ /* 0x002fe200000e06ff */
[----:B------:R-:W-:Y:S02]  /*20b0*/  IADD3 R8, P0, R21, c[0x0][0x160], RZ ;  /* 0x0000580015087a10 */ /* 0x000fe40007f1e0ff */
[----:B0-----:R-:W-:Y:S02]  /*20c0*/  IADD3 R12, P1, R25, c[0x0][0x160], RZ ;  /* 0x00005800190c7a10 */ /* 0x001fe40007f3e0ff */
[----:B------:R0:W-:Y:S01]  /*20d0*/  STG.E.U8 [R4.64], R6 ;  /* 0x0000000604007986 */ /* 0x0001e2000c101104 */
[----:B------:R-:W-:Y:S02]  /*20e0*/  IADD3.X R9, RZ, c[0x0][0x164], RZ, P0, !PT ;  /* 0x00005900ff097a10 */ /* 0x000fe400007fe4ff */
[----:B------:R-:W-:Y:S01]  /*20f0*/  IADD3 R10, P0, R23, c[0x0][0x160], RZ ;  /* 0x00005800170a7a10 */ /* 0x000fe20007f1e0ff */
[----:B------:R-:W-:Y:S01]  /*2100*/  IMAD.MOV.U32 R23, RZ, RZ, R20 ;  /* 0x000000ffff177224 */ /* 0x000fe200078e0014 */
[----:B------:R-:W-:Y:S01]  /*2110*/  IADD3 R20, P2, R27, c[0x0][0x160], RZ ;  /* 0x000058001b147a10 */ /* 0x000fe20007f5e0ff */
[----:B------:R-:W-:Y:S01]  /*2120*/  IMAD.X R13, RZ, RZ, c[0x0][0x164], P1 ;  /* 0x00005900ff0d7624 */ /* 0x000fe200008e06ff */
[----:B------:R1:W-:Y:S01]  /*2130*/  STG.E.U8 [R8.64], R31 ;  /* 0x0000001f08007986 */ /* 0x0003e2000c101104 */
[----:B------:R-:W-:Y:S01]  /*2140*/  IMAD.X R11, RZ, RZ, c[0x0][0x164], P0 ;  /* 0x00005900ff0b7624 */ /* 0x000fe200000e06ff */
[----:B------:R-:W-:-:S02]  /*2150*/  SHF.R.U32.HI R23, RZ, 0x8, R23 ;  /* 0x00000008ff177819 */ /* 0x000fc40000011617 */
[----:B------:R-:W-:Y:S02]  /*2160*/  IADD3.X R21, RZ, c[0x0][0x164], RZ, P2, !PT ;  /* 0x00005900ff157a10 */ /* 0x000fe400017fe4ff */
[----:B0-----:R-:W-:Y:S02]  /*2170*/  PRMT R5, R6, 0x7632, R5 ;  /* 0x0000763206057816 */ /* 0x001fe40000000005 */
[----:B------:R-:W-:Y:S02]  /*2180*/  IADD3 R4, P0, R29, c[0x0][0x160], RZ ;  /* 0x000058001d047a10 */ /* 0x000fe40007f1e0ff */
[C---:B------:R-:W-:Y:S01]  /*2190*/  PRMT R6, R7.reuse, 0x7632, R6 ;  /* 0x0000763207067816 */ /* 0x040fe20000000006 */
[----:B------:R0:W-:Y:S01]  /*21a0*/  STG.E.U8 [R10.64], R5 ;  /* 0x000000050a007986 */ /* 0x0001e2000c101104 */
[----:B-1----:R-:W-:Y:S02]  /*21b0*/  LOP3.LUT R9, R7, 0xffff, RZ, 0xc0, !PT ;  /* 0x0000ffff07097812 */ /* 0x002fe400078ec0ff */
[----:B------:R-:W-:Y:S01]  /*21c0*/  IADD3 R8, P1, R33, c[0x0][0x160], RZ ;  /* 0x0000580021087a10 */ /* 0x000fe20007f3e0ff */
[----:B------:R1:W-:Y:S04]  /*21d0*/  STG.E.U8 [R12.64], R23 ;  /* 0x000000170c007986 */ /* 0x0003e8000c101104 */
[----:B------:R2:W-:Y:S01]  /*21e0*/  STG.E.U8 [R20.64], R7 ;  /* 0x0000000714007986 */ /* 0x0005e2000c101104 */
[----:B0-----:R-:W-:Y:S01]  /*21f0*/  IADD3 R10, P2, R37, c[0x0][0x160], RZ ;  /* 0x00005800250a7a10 */ /* 0x001fe20007f5e0ff */
[----:B------:R-:W-:Y:S01]  /*2200*/  IMAD.X R5, RZ, RZ, c[0x0][0x164], P0 ;  /* 0x00005900ff057624 */ /* 0x000fe200000e06ff */
[----:B-1----:R-:W-:-:S03]  /*2210*/  SHF.R.U32.HI R13, RZ, 0x8, R22 ;  /* 0x00000008ff0d7819 */ /* 0x002fc60000011616 */
[----:B------:R-:W-:Y:S01]  /*2220*/  IMAD.X R11, RZ, RZ, c[0x0][0x164], P2 ;  /* 0x00005900ff0b7624 */ /* 0x000fe200010e06ff */
[----:B--2---:R-:W-:Y:S01]  /*2230*/  SHF.R.U32.HI R7, RZ, 0x8, R9 ;  /* 0x00000008ff077819 */ /* 0x004fe20000011609 */
[----:B------:R-:W-:Y:S01]  /*2240*/  IMAD.X R9, RZ, RZ, c[0x0][0x164], P1 ;  /* 0x00005900ff097624 */ /* 0x000fe200008e06ff */
[----:B------:R-:W-:-:S03]  /*2250*/  IADD3 R21, R19, 0x10, RZ ;  /* 0x0000001013157810 */ /* 0x000fc60007ffe0ff */
[----:B------:R0:W-:Y:S01]  /*2260*/  STG.E.U8 [R4.64], R7 ;  /* 0x0000000704007986 */ /* 0x0001e2000c101104 */
[----:B------:R-:W-:-:S03]  /*2270*/  ISETP.GT.U32.AND P0, PT, R21, R0, PT ;  /* 0x000000001500720c */ /* 0x000fc60003f04070 */
[----:B------:R0:W-:Y:S04]  /*2280*/  STG.E.U8 [R8.64], R6 ;  /* 0x0000000608007986 */ /* 0x0001e8000c101104 */
[----:B------:R0:W-:Y:S06]  /*2290*/  STG.E.U8 [R10.64], R13 ;  /* 0x0000000d0a007986 */ /* 0x0001ec000c101104 */
[----:B------:R-:W-:Y:S01]  /*22a0*/  @P0 CALL.REL.NOINC `(.L_x_424) ;  /* 0x0000001000000944 */ /* 0x000fe20003c00000 */
[----:B------:R-:W-:Y:S05]  /*22b0*/  BRA `(.L_x_425) ;  /* 0xffffdef000007947 */ /* 0x000fea000383ffff */
.L_x_424:
[----:B0-----:R-:W-:Y:S05]  /*22c0*/  BSYNC B0 ;  /* 0x0000000000007941 */ /* 0x001fea0003800000 */
.L_x_423:
        /* <DEDUP_REMOVED lines=18> */
[----:B------:R-:W-:-:S02]  /*23f0*/  LOP3.LUT R14, RZ, R6, RZ, 0x33, !PT ;  /* 0x00000006ff0e7212 */ /* 0x000fc400078e33ff */
[----:B------:R-:W-:-:S04]  /*2400*/  LOP3.LUT R21, RZ, R4, RZ, 0x33, !PT ;  /* 0x00000004ff157212 */ /* 0x000fc800078e33ff */
        /* <DEDUP_REMOVED lines=12> */
[----:B------:R-:W-:-:S04]  /*24d0*/  MOV R5, R19 ;  /* 0x0000001300057202 */ /* 0x000fc80000000f00 */
.L_x_428:
        /* <DEDUP_REMOVED lines=36> */
.L_x_427:
[----:B------:R-:W-:Y:S05]  /*2720*/  BSYNC B0 ;  /* 0x0000000000007941 */ /* 0x000fea0003800000 */
.L_x_426:
        /* <DEDUP_REMOVED lines=8> */
[----:B0-----:R-:W0:Y:S01]  /*27b0*/  I2F.U32.RP R10, R4 ;  /* 0x00000004000a7306 */ /* 0x001e220000209000 */
        /* <DEDUP_REMOVED lines=20> */
.L_x_429:
        /* <DEDUP_REMOVED lines=28> */
[----:B------:R-:W-:-:S03]  /*2ac0*/  IADD3 R10, P2, R2, R23, RZ ;  /* 0x00000017020a7210 */ /* 0x000fc60007f5e0ff */
[----:B------:R-:W-:-:S04]  /*2ad0*/  IMAD R11, R14, c[0x0][0xeb8], R11 ;  /* 0x0003ae000e0b7a24 */ /* 0x000fc800078e020b */
[----:B--2---:R-:W-:-:S05]  /*2ae0*/  IMAD R11, R16, c[0x0][0xecc], R11 ;  /* 0x0003b300100b7a24 */ /* 0x004fca00078e020b */
[----:B------:R-:W-:Y:S01]  /*2af0*/  IADD3 R12, P3, R11, c[0x0][0x160], RZ ;  /* 0x000058000b0c7a10 */ /* 0x000fe20007f7e0ff */
[----:B------:R-:W-:-:S04]  /*2b00*/  IMAD.X R11, RZ, RZ, R3, P2 ;  /* 0x000000ffff0b7224 */ /* 0x000fc800010e0603 */
[----:B------:R-:W-:Y:S02]  /*2b10*/  IMAD.X R13, RZ, RZ, c[0x0][0x164], P3 ;  /* 0x00005900ff0d7624 */ /* 0x000fe400018e06ff */
[----:B------:R-:W-:-:S03]  /*2b20*/  IMAD.HI.U32 R14, R6, R23, RZ ;  /* 0x00000017060e7227 */ /* 0x000fc600078e00ff */
[----:B---3--:R0:W-:Y:S04]  /*2b30*/  STG.E.U8 [R12.64], R17 ;  /* 0x000000110c007986 */ /* 0x0081e8000c101104 */
[----:B------:R1:W2:Y:S01]  /*2b40*/  LDG.E.U8 R21, [R10.64] ;  /* 0x000000040a157981 */ /* 0x0002a2000c1e1100 */
        /* <DEDUP_REMOVED lines=9> */
[----:B-1----:R-:W-:Y:S01]  /*2be0*/  IADD3 R11, -R14, RZ, RZ ;  /* 0x000000ff0e0b7210 */ /* 0x002fe20007ffe1ff */
[----:B------:R-:W-:-:S04]  /*2bf0*/  IMAD.HI.U32 R12, R8, R14, RZ ;  /* 0x0000000e080c7227 */ /* 0x000fc800078e00ff */
[----:B------:R-:W-:-:S04]  /*2c00*/  IMAD.MOV R10, RZ, RZ, -R12 ;  /* 0x000000ffff0a7224 */ /* 0x000fc800078e0a0c */
[----:B------:R-:W-:-:S05]  /*2c10*/  IMAD R10, R15, R10, R14 ;  /* 0x0000000a0f0a7224 */ /* 0x000fca00078e020e */
[----:B------:R-:W-:-:S13]  /*2c20*/  ISETP.GE.U32.AND P2, PT, R10, R15, PT ;  /* 0x0000000f0a00720c */ /* 0x000fda0003f46070 */
[----:B------:R-:W-:Y:S01]  /*2c30*/  @P2 IMAD.IADD R10, R10, 0x1, -R15 ;  /* 0x000000010a0a2824 */ /* 0x000fe200078e0a0f */
[----:B------:R-:W-:-:S04]  /*2c40*/  @P2 IADD3 R12, R12, 0x1, RZ ;  /* 0x000000010c0c2810 */ /* 0x000fc80007ffe0ff */
[----:B------:R-:W-:Y:S01]  /*2c50*/  ISETP.GE.U32.AND P3, PT, R10, R15, PT ;  /* 0x0000000f0a00720c */ /* 0x000fe20003f66070 */
[----:B------:R-:W-:-:S04]  /*2c60*/  IMAD R10, R4, R11, R23 ;  /* 0x0000000b040a7224 */ /* 0x000fc800078e0217 */
[----:B------:R-:W-:-:S08]  /*2c70*/  IMAD R10, R10, c[0x0][0xec0], RZ ;  /* 0x0003b0000a0a7a24 */ /* 0x000fd000078e02ff */
[----:B------:R-:W-:-:S04]  /*2c80*/  @P3 IADD3 R12, R12, 0x1, RZ ;  /* 0x000000010c0c3810 */ /* 0x000fc80007ffe0ff */
[----:B------:R-:W-:-:S05]  /*2c90*/  SEL R12, R7, R12, !P1 ;  /* 0x0000000c070c7207 */ /* 0x000fca0004800000 */
[----:B------:R-:W-:-:S04]  /*2ca0*/  IMAD.MOV R11, RZ, RZ, -R12 ;  /* 0x000000ffff0b7224 */ /* 0x000fc800078e0a0c */
[----:B------:R-:W-:-:S04]  /*2cb0*/  IMAD R11, R15, R11, R14 ;  /* 0x0000000b0f0b7224 */ /* 0x000fc800078e020e */
[----:B------:R-:W-:-:S04]  /*2cc0*/  IMAD R11, R11, c[0x0][0xebc], R10 ;  /* 0x0003af000b0b7a24 */ /* 0x000fc800078e020a */
[----:B------:R-:W-:Y:S01]  /*2cd0*/  IMAD R11, R12, c[0x0][0xeb8], R11 ;  /* 0x0003ae000c0b7a24 */ /* 0x000fe200078e020b */
[----:B------:R-:W-:-:S03]  /*2ce0*/  IADD3 R12, P3, R2, R17, RZ ;  /* 0x00000011020c7210 */ /* 0x000fc60007f7e0ff */
[----:B------:R-:W-:Y:S02]  /*2cf0*/  IMAD R11, R16, c[0x0][0xecc], R11 ;  /* 0x0003b300100b7a24 */ /* 0x000fe400078e020b */
[----:B------:R-:W-:-:S03]  /*2d00*/  IMAD.X R13, RZ, RZ, R3, P3 ;  /* 0x000000ffff0d7224 */ /* 0x000fc600018e0603 */
[----:B------:R-:W-:-:S05]  /*2d10*/  IADD3 R10, P2, R11, c[0x0][0x160], RZ ;  /* 0x000058000b0a7a10 */ /* 0x000fca0007f5e0ff */
        /* <DEDUP_REMOVED lines=13> */
[----:B0-----:R-:W-:Y:S01]  /*2df0*/  IADD3 R11, -R14, RZ, RZ ;  /* 0x000000ff0e0b7210 */ /* 0x001fe20007ffe1ff */
[----:B------:R-:W-:-:S04]  /*2e00*/  IMAD.HI.U32 R10, R8, R14, RZ ;  /* 0x0000000e080a7227 */ /* 0x000fc800078e00ff */
[----:B-1----:R-:W-:Y:S02]  /*2e10*/  IMAD.MOV R12, RZ, RZ, -R10 ;  /* 0x000000ffff0c7224 */ /* 0x002fe400078e0a0a */
[----:B------:R-:W-:Y:S02]  /*2e20*/  IMAD R17, R4, R11, R17 ;  /* 0x0000000b04117224 */ /* 0x000fe400078e0211 */
[----:B------:R-:W-:Y:S02]  /*2e30*/  IMAD R12, R15, R12, R14 ;  /* 0x0000000c0f0c7224 */ /* 0x000fe400078e020e */
[----:B------:R-:W-:-:S03]  /*2e40*/  IMAD R17, R17, c[0x0][0xec0], RZ ;  /* 0x0003b00011117a24 */ /* 0x000fc600078e02ff */
[----:B------:R-:W-:-:S13]  /*2e50*/  ISETP.GE.U32.AND P2, PT, R12, R15, PT ;  /* 0x0000000f0c00720c */ /* 0x000fda0003f46070 */
[----:B------:R-:W-:Y:S01]  /*2e60*/  @P2 IMAD.IADD R12, R12, 0x1, -R15 ;  /* 0x000000010c0c2824 */ /* 0x000fe200078e0a0f */
[----:B------:R-:W-:-:S04]  /*2e70*/  @P2 IADD3 R10, R10, 0x1, RZ ;  /* 0x000000010a0a2810 */ /* 0x000fc80007ffe0ff */
[----:B------:R-:W-:-:S13]  /*2e80*/  ISETP.GE.U32.AND P3, PT, R12, R15, PT ;  /* 0x0000000f0c00720c */ /* 0x000fda0003f66070 */
[----:B------:R-:W-:Y:S02]  /*2e90*/  @P3 IADD3 R10, R10, 0x1, RZ ;  /* 0x000000010a0a3810 */ /* 0x000fe40007ffe0ff */
[----:B------:R-:W-:Y:S02]  /*2ea0*/  IADD3 R12, P3, R2, R19, RZ ;  /* 0x00000013020c7210 */ /* 0x000fe40007f7e0ff */
[----:B------:R-:W-:-:S03]  /*2eb0*/  SEL R10, R7, R10, !P1 ;  /* 0x0000000a070a7207 */ /* 0x000fc60004800000 */
[----:B------:R-:W-:Y:S02]  /*2ec0*/  IMAD.X R13, RZ, RZ, R3, P3 ;  /* 0x000000ffff0d7224 */ /* 0x000fe400018e0603 */
[----:B------:R-:W-:-:S04]  /*2ed0*/  IMAD.MOV R11, RZ, RZ, -R10 ;  /* 0x000000ffff0b7224 */ /* 0x000fc800078e0a0a */
[----:B------:R-:W-:-:S04]  /*2ee0*/  IMAD R14, R15, R11, R14 ;  /* 0x0000000b0f0e7224 */ /* 0x000fc800078e020e */
[----:B------:R-:W-:-:S04]  /*2ef0*/  IMAD R17, R14, c[0x0][0xebc], R17 ;  /* 0x0003af000e117a24 */ /* 0x000fc800078e0211 */
[----:B------:R-:W-:-:S04]  /*2f00*/  IMAD R17, R10, c[0x0][0xeb8], R17 ;  /* 0x0003ae000a117a24 */ /* 0x000fc800078e0211 */
[----:B------:R-:W-:-:S05]  /*2f10*/  IMAD R17, R16, c[0x0][0xecc], R17 ;  /* 0x0003b30010117a24 */ /* 0x000fca00078e0211 */
[----:B------:R-:W-:-:S05]  /*2f20*/  IADD3 R10, P2, R17, c[0x0][0x160], RZ ;  /* 0x00005800110a7a10 */ /* 0x000fca0007f5e0ff */
        /* <DEDUP_REMOVED lines=36> */
.L_x_430:
        /* <DEDUP_REMOVED lines=9> */
.L_x_1044:


//--------------------- .text._ZN2at6native40_GLOBAL__N__2351210d_8_Shape_cu_49f7391c30CatArrayBatchedCopy_vectorizedINS1_10OpaqueTypeILj1EEEjLi3ELi64ELi64ELi16ELi16EEEvPcNS1_25CatArrInputTensorMetadataIT_T0_XT2_EXT3_EEENS1_16TensorSizeStrideIS8_Lj4EEEiS8_ --------------------------
	.section	.text._ZN2at6native40_GLOBAL__N__2351210d_8_Shape_cu_49f7391c30CatArrayBatchedCopy_vectorizedINS1_10OpaqueTypeILj1EEEjLi3ELi64ELi64ELi16ELi16EEEvPcNS1_25CatArrInputTensorMetadataIT_T0_XT2_EXT3_EEENS1_16TensorSizeStrideIS8_Lj4EEEiS8_,"ax",@progbits
	.sectioninfo	@"SHI_REGISTERS=23"
	.align	128
.text._ZN2at6native40_GLOBAL__N__2351210d_8_Shape_cu_49f7391c30CatArrayBatchedCopy_vectorizedINS1_10OpaqueTypeILj1EEEjLi3ELi64ELi64ELi16ELi16EEEvPcNS1_25CatArrInputTensorMetadataIT_T0_XT2_EXT3_EEENS1_16TensorSizeStrideIS8_Lj4EEEiS8_:
        .type           _ZN2at6native40_GLOBAL__N__2351210d_8_Shape_cu_49f7391c30CatArrayBatchedCopy_vectorizedINS1_10OpaqueTypeILj1EEEjLi3ELi64ELi64ELi16ELi16EEEvPcNS1_25CatArrInputTensorMetadataIT_T0_XT2_EXT3_EEENS1_16TensorSizeStrideIS8_Lj4EEEiS8_,@function
        .size           _ZN2at6native40_GLOBAL__N__2351210d_8_Shape_cu_49f7391c30CatArrayBatchedCopy_vectorizedINS1_10OpaqueTypeILj1EEEjLi3ELi64ELi64ELi16ELi16EEEvPcNS1_25CatArrInputTensorMetadataIT_T0_XT2_EXT3_EEENS1_16TensorSizeStrideIS8_Lj4EEEiS8_,(.L_x_1045 - _ZN2at6native40_GLOBAL__N__2351210d_8_Shape_cu_49f7391c30CatArrayBatchedCopy_vectorizedINS1_10OpaqueTypeILj1EEEjLi3ELi64ELi64ELi16ELi16EEEvPcNS1_25CatArrInputTensorMetadataIT_T0_XT2_EXT3_EEENS1_16TensorSizeStrideIS8_Lj4EEEiS8_)
        .other          _ZN2at6native40_GLOBAL__N__2351210d_8_Shape_cu_49f7391c30CatArrayBatchedCopy_vectorizedINS1_10OpaqueTypeILj1EEEjLi3ELi64ELi64ELi16ELi16EEEvPcNS1_25CatArrInputTensorMetadataIT_T0_XT2_EXT3_EEENS1_16TensorSizeStrideIS8_Lj4EEEiS8_,@"STO_CUDA_ENTRY STV_DEFAULT"
_ZN2at6native40_GLOBAL__N__2351210d_8_Shape_cu_49f7391c30CatArrayBatchedCopy_vectorizedINS1_10OpaqueTypeILj1EEEjLi3ELi64ELi64ELi16ELi16EEEvPcNS1_25CatArrInputTensorMetadataIT_T0_XT2_EXT3_EEENS1_16TensorSizeStrideIS8_Lj4EEEiS8_:
        /* <DEDUP_REMOVED lines=18> */
[----:B------:R-:W-:Y:S01]  /*0120*/  SHF.R.U32.HI R2, RZ, 0x4, R2 ;  /* 0x00000004ff027819 */ /* 0x000fe20000011602 */
[----:B0-----:R-:W-:-:S03]  /*0130*/  IMAD R6, R6, c[0x0][0xecc], RZ ;  /* 0x0003b30006067a24 */ /* 0x001fc600078e02ff */
[----:B------:R-:W-:Y:S02]  /*0140*/  SEL R10, R2, c[0x0][0xeb0], !P0 ;  /* 0x0003ac00020a7a07 */ /* 0x000fe40004000000 */
[----:B------:R-:W-:Y:S02]  /*0150*/  ISETP.NE.AND P0, PT, R4, 0x1, PT ;  /* 0x000000010400780c */ /* 0x000fe40003f05270 */
[----:B------:R-:W0:Y:S01]  /*0160*/  I2F.U32.RP R7, R10 ;  /* 0x0000000a00077306 */ /* 0x000e220000209000 */
[----:B------:R-:W-:Y:S01]  /*0170*/  IMAD.MOV R9, RZ, RZ, -R10 ;  /* 0x000000ffff097224 */ /* 0x000fe200078e0a0a */
[----:B------:R-:W-:Y:S02]  /*0180*/  SEL R11, R2, c[0x0][0xeac], !P0 ;  /* 0x0003ab00020b7a07 */ /* 0x000fe40004000000 */
[----:B------:R-:W1:Y:S01]  /*0190*/  LDC.64 R2, c[0x0][R3+0x168] ;  /* 0x00005a0003027b82 */ /* 0x000e620000000a00 */
[----:B------:R-:W-:Y:S02]  /*01a0*/  ISETP.NE.U32.AND P0, PT, R10, RZ, PT ;  /* 0x000000ff0a00720c */ /* 0x000fe40003f05070 */
[----:B------:R-:W-:Y:S01]  /*01b0*/  IADD3 R14, RZ, -R11, RZ ;  /* 0x8000000bff0e7210 */ /* 0x000fe20007ffe0ff */
[----:B------:R-:W2:Y:S01]  /*01c0*/  I2F.U32.RP R8, R11 ;  /* 0x0000000b00087306 */ /* 0x000ea20000209000 */
[----:B------:R-:W-:-:S02]  /*01d0*/  ISETP.NE.U32.AND P1, PT, R11, RZ, PT ;  /* 0x000000ff0b00720c */ /* 0x000fc40003f25070 */
[----:B------:R-:W-:-:S05]  /*01e0*/  LOP3.LUT R16, RZ, R10, RZ, 0x33, !PT ;  /* 0x0000000aff107212 */ /* 0x000fca00078e33ff */
[----:B0-----:R-:W0:Y:S08]  /*01f0*/  MUFU.RCP R7, R7 ;  /* 0x0000000700077308 */ /* 0x001e300000001000 */
[----:B--2---:R-:W2:Y:S01]  /*0200*/  MUFU.RCP R8, R8 ;  /* 0x0000000800087308 */ /* 0x004ea20000001000 */
[----:B0-----:R-:W-:-:S07]  /*0210*/  IADD3 R12, R7, 0xffffffe, RZ ;  /* 0x0ffffffe070c7810 */ /* 0x001fce0007ffe0ff */
[----:B------:R0:W3:Y:S01]  /*0220*/  F2I.FTZ.U32.TRUNC.NTZ R13, R12 ;  /* 0x0000000c000d7305 */ /* 0x0000e2000021f000 */
[----:B--2---:R-:W-:Y:S02]  /*0230*/  IADD3 R4, R8, 0xffffffe, RZ ;  /* 0x0ffffffe08047810 */ /* 0x004fe40007ffe0ff */
[----:B------:R-:W-:-:S05]  /*0240*/  LOP3.LUT R8, R6, 0xfffffff0, RZ, 0xc0, !PT ;  /* 0xfffffff006087812 */ /* 0x000fca00078ec0ff */
[----:B------:R2:W4:Y:S01]  /*0250*/  F2I.FTZ.U32.TRUNC.NTZ R5, R4 ;  /* 0x0000000400057305 */ /* 0x000522000021f000 */
[----:B0-----:R-:W-:Y:S02]  /*0260*/  IMAD.MOV.U32 R12, RZ, RZ, RZ ;  /* 0x000000ffff0c7224 */ /* 0x001fe400078e00ff */
[----:B---3--:R-:W-:Y:S01]  /*0270*/  IMAD R7, R9, R13, RZ ;  /* 0x0000000d09077224 */ /* 0x008fe200078e02ff */
[----:B--2---:R-:W-:Y:S01]  /*0280*/  HFMA2.MMA R4, -RZ, RZ, 0, 0 ;  /* 0x00000000ff047435 */ /* 0x004fe200000001ff */
[----:B------:R-:W-:Y:S01]  /*0290*/  IMAD.MOV.U32 R9, RZ, RZ, R14 ;  /* 0x000000ffff097224 */ /* 0x000fe200078e000e */
[----:B------:R-:W-:Y:S01]  /*02a0*/  LOP3.LUT R14, RZ, R11, RZ, 0x33, !PT ;  /* 0x0000000bff0e7212 */ /* 0x000fe200078e33ff */
[----:B------:R-:W-:-:S04]  /*02b0*/  IMAD.HI.U32 R12, R13, R7, R12 ;  /* 0x000000070d0c7227 */ /* 0x000fc800078e000c */
[----:B----4-:R-:W-:Y:S02]  /*02c0*/  IMAD R13, R9, R5, RZ ;  /* 0x00000005090d7224 */ /* 0x010fe400078e02ff */
[----:B------:R-:W-:Y:S02]  /*02d0*/  IMAD.MOV.U32 R9, RZ, RZ, RZ ;  /* 0x000000ffff097224 */ /* 0x000fe400078e00ff */
[----:B-1----:R-:W-:-:S04]  /*02e0*/  IMAD.HI.U32 R13, R5, R13, R4 ;  /* 0x0000000d050d7227 */ /* 0x002fc800078e0004 */
.L_x_431:
        /* <DEDUP_REMOVED lines=18> */
[----:B------:R-:W-:-:S11]  /*0410*/  IADD3 R20, -R18, RZ, RZ ;  /* 0x000000ff12147210 */ /* 0x000fd60007ffe1ff */
[----:B------:R-:W-:-:S04]  /*0420*/  @P3 IADD3 R17, R17, 0x1, RZ ;  /* 0x0000000111113810 */ /* 0x000fc80007ffe0ff */
[----:B------:R-:W-:Y:S01]  /*0430*/  SEL R19, R14, R17, !P1 ;  /* 0x000000110e137207 */ /* 0x000fe20004800000 */
[----:B------:R-:W-:-:S04]  /*0440*/  IMAD R17, R10, R20, R15 ;  /* 0x000000140a117224 */ /* 0x000fc800078e020f */
[----:B------:R-:W-:Y:S02]  /*0450*/  IMAD.MOV R20, RZ, RZ, -R19 ;  /* 0x000000ffff147224 */ /* 0x000fe400078e0a13 */
[----:B------:R-:W-:Y:S02]  /*0460*/  IMAD R17, R17, c[0x0][0xec0], RZ ;  /* 0x0003b00011117a24 */ /* 0x000fe400078e02ff */
[----:B------:R-:W-:Y:S01]  /*0470*/  IMAD R18, R11, R20, R18 ;  /* 0x000000140b127224 */ /* 0x000fe200078e0212 */
[----:B------:R-:W-:-:S03]  /*0480*/  MOV R20, c[0x0][0xc] ;  /* 0x0000030000147a02 */ /* 0x000fc60000000f00 */
[----:B------:R-:W-:Y:S02]  /*0490*/  IMAD R18, R18, c[0x0][0xebc], R17 ;  /* 0x0003af0012127a24 */ /* 0x000fe400078e0211 */
[----:B------:R-:W-:Y:S02]  /*04a0*/  IMAD R15, R20, c[0x0][0x0], R15 ;  /* 0x00000000140f7a24 */ /* 0x000fe400078e020f */
[----:B------:R-:W-:-:S04]  /*04b0*/  IMAD R19, R19, c[0x0][0xeb8], R18 ;  /* 0x0003ae0013137a24 */ /* 0x000fc800078e0212 */
[----:B------:R-:W-:-:S05]  /*04c0*/  IMAD.WIDE.U32 R18, R19, 0x10, R8 ;  /* 0x0000001013127825 */ /* 0x000fca00078e0008 */
[----:B------:R-:W-:-:S04]  /*04d0*/  IADD3 R18, P2, R18, c[0x0][0x160], RZ ;  /* 0x0000580012127a10 */ /* 0x000fc80007f5e0ff */
[----:B------:R-:W-:Y:S02]  /*04e0*/  IADD3.X R19, R19, c[0x0][0x164], RZ, P2, !PT ;  /* 0x0000590013137a10 */ /* 0x000fe400017fe4ff */
[----:B------:R-:W-:-:S03]  /*04f0*/  ISETP.GE.U32.AND P2, PT, R15, R0, PT ;  /* 0x000000000f00720c */ /* 0x000fc60003f46070 */
[----:B--2---:R0:W-:Y:S10]  /*0500*/  STG.E.128 [R18.64], R4 ;  /* 0x0000000412007986 */ /* 0x0041f4000c101d04 */
[----:B------:R-:W-:Y:S05]  /*0510*/  @!P2 BRA `(.L_x_431) ;  /* 0xfffffdd00000a947 */ /* 0x000fea000383ffff */
[----:B------:R-:W-:Y:S05]  /*0520*/  EXIT ;  /* 0x000000000000794d */ /* 0x000fea0003800000 */
.L_x_432:
        /* <DEDUP_REMOVED lines=13> */
.L_x_1045:


//--------------------- .text._ZN2at6native40_GLOBAL__N__2351210d_8_Shape_cu_49f7391c19CatArrayBatchedCopyINS1_10OpaqueTypeILj1EEEjLi2ELi64ELi64EEEvPT_NS1_25CatArrInputTensorMetadataIS5_T0_XT2_EXT3_EEENS1_16TensorSizeStrideIS8_Lj4EEEiS8_ --------------------------
	.section	.text._ZN2at6native40_GLOBAL__N__2351210d_8_Shape_cu_49f7391c19CatArrayBatchedCopyINS1_10OpaqueTypeILj1EEEjLi2ELi64ELi64EEEvPT_NS1_25CatArrInputTensorMetadataIS5_T0_XT2_EXT3_EEENS1_16TensorSizeStrideIS8_Lj4EEEiS8_,"ax",@progbits
	.sectioninfo	@"SHI_REGISTERS=21"
	.align	128
.text._ZN2at6native40_GLOBAL__N__2351210d_8_Shape_cu_49f7391c19CatArrayBatchedCopyINS1_10OpaqueTypeILj1EEEjLi2ELi64ELi64EEEvPT_NS1_25CatArrInputTensorMetadataIS5_T0_XT2_EXT3_EEENS1_16TensorSizeStrideIS8_Lj4EEEiS8_:
        .type           _ZN2at6native40_GLOBAL__N__2351210d_8_Shape_cu_49f7391c19CatArrayBatchedCopyINS1_10OpaqueTypeILj1EEEjLi2ELi64ELi64EEEvPT_NS1_25CatArrInputTensorMetadataIS5_T0_XT2_EXT3_EEENS1_16TensorSizeStrideIS8_Lj4EEEiS8_,@function
        .size           _ZN2at6native40_GLOBAL__N__2351210d_8_Shape_cu_49f7391c19CatArrayBatchedCopyINS1_10OpaqueTypeILj1EEEjLi2ELi64ELi64EEEvPT_NS1_25CatArrInputTensorMetadataIS5_T0_XT2_EXT3_EEENS1_16TensorSizeStrideIS8_Lj4EEEiS8_,(.L_x_1046 - _ZN2at6native40_GLOBAL__N__2351210d_8_Shape_cu_49f7391c19CatArrayBatchedCopyINS1_10OpaqueTypeILj1EEEjLi2ELi64ELi64EEEvPT_NS1_25CatArrInputTensorMetadataIS5_T0_XT2_EXT3_EEENS1_16TensorSizeStrideIS8_Lj4EEEiS8_)
        .other          _ZN2at6native40_GLOBAL__N__2351210d_8_Shape_cu_49f7391c19CatArrayBatchedCopyINS1_10OpaqueTypeILj1EEEjLi2ELi64ELi64EEEvPT_NS1_25CatArrInputTensorMetadataIS5_T0_XT2_EXT3_EEENS1_16TensorSizeStrideIS8_Lj4EEEiS8_,@"STO_CUDA_ENTRY STV_DEFAULT"
_ZN2at6native40_GLOBAL__N__2351210d_8_Shape_cu_49f7391c19CatArrayBatchedCopyINS1_10OpaqueTypeILj1EEEjLi2ELi64ELi64EEEvPT_NS1_25CatArrInputTensorMetadataIS5_T0_XT2_EXT3_EEENS1_16TensorSizeStrideIS8_Lj4EEEiS8_:
        /* <DEDUP_REMOVED lines=14> */
[----:B------:R-:W-:-:S03]  /*00e0*/  IMAD.SHL.U32 R16, R5, 0x20, RZ ;  /* 0x0000002005107824 */ /* 0x000fc600078e00ff */
        /* <DEDUP_REMOVED lines=17> */
.L_x_434:
[----:B0---4-:R-:W-:-:S05]  /*0200*/  IADD3 R4, P1, R2, R7, RZ ;  /* 0x0000000702047210 */ /* 0x011fca0007f3e0ff */
[----:B------:R-:W-:-:S05]  /*0210*/  IMAD.X R5, RZ, RZ, R3, P1 ;  /* 0x000000ffff057224 */ /* 0x000fca00008e0603 */
[----:B------:R0:W2:Y:S01]  /*0220*/  LDG.E.U8 R13, [R4.64] ;  /* 0x00000004040d7981 */ /* 0x0000a2000c1e1100 */
[----:B------:R-:W-:-:S04]  /*0230*/  IMAD.HI.U32 R9, R10, R7, RZ ;  /* 0x000000070a097227 */ /* 0x000fc800078e00ff */
[----:B------:R-:W-:Y:S01]  /*0240*/  IMAD.MOV.U32 R14, RZ, RZ, c[0x0][0xc] ;  /* 0x00000300ff0e7624 */ /* 0x000fe200078e00ff */
        /* <DEDUP_REMOVED lines=9> */
[--C-:B0-----:R-:W-:Y:S02]  /*02e0*/  IMAD R4, R8, R11, R7.reuse ;  /* 0x0000000b08047224 */ /* 0x101fe400078e0207 */
[----:B------:R-:W-:Y:S02]  /*02f0*/  IMAD R7, R14, c[0x0][0x0], R7 ;  /* 0x000000000e077a24 */ /* 0x000fe400078e0207 */
[----:B------:R-:W-:-:S04]  /*0300*/  IMAD R4, R4, c[0x0][0xebc], RZ ;  /* 0x0003af0004047a24 */ /* 0x000fc800078e02ff */
[----:B------:R-:W-:-:S04]  /*0310*/  IMAD R9, R9, c[0x0][0xeb8], R4 ;  /* 0x0003ae0009097a24 */ /* 0x000fc800078e0204 */
[----:B---3--:R-:W-:-:S05]  /*0320*/  IMAD R9, R6, c[0x0][0xecc], R9 ;  /* 0x0003b30006097a24 */ /* 0x008fca00078e0209 */
[----:B------:R-:W-:-:S04]  /*0330*/  IADD3 R4, P1, R9, c[0x0][0x160], RZ ;  /* 0x0000580009047a10 */ /* 0x000fc80007f3e0ff */
[----:B------:R-:W-:Y:S02]  /*0340*/  IADD3.X R5, RZ, c[0x0][0x164], RZ, P1, !PT ;  /* 0x00005900ff057a10 */ /* 0x000fe40000ffe4ff */
[----:B------:R-:W-:-:S03]  /*0350*/  ISETP.GE.U32.AND P1, PT, R7, R0, PT ;  /* 0x000000000700720c */ /* 0x000fc60003f26070 */
[----:B--2---:R0:W-:Y:S10]  /*0360*/  STG.E.U8 [R4.64], R13 ;  /* 0x0000000d04007986 */ /* 0x0041f4000c101104 */
[----:B------:R-:W-:Y:S05]  /*0370*/  @!P1 BRA `(.L_x_434) ;  /* 0xfffffe8000009947 */ /* 0x000fea000383ffff */
[----:B------:R-:W-:Y:S05]  /*0380*/  EXIT ;  /* 0x000000000000794d */ /* 0x000fea0003800000 */
.L_x_433:
[----:B--2---:R-:W0:Y:S01]  /*0390*/  @P0 LDC R10, c[0x0][R16+0x6ac] ;  /* 0x0001ab00100a0b82 */ /* 0x004e220000000800 */
[----:B------:R-:W1:Y:S01]  /*03a0*/  I2F.U32.RP R17, R8 ;  /* 0x0000000800117306 */ /* 0x000e620000209000 */
[----:B------:R-:W-:-:S02]  /*03b0*/  IADD3 R14, RZ, -R8, RZ ;  /* 0x80000008ff0e7210 */ /* 0x000fc40007ffe0ff */
        /* <DEDUP_REMOVED lines=19> */
.L_x_435:
        /* <DEDUP_REMOVED lines=12> */
[----:B------:R-:W-:-:S05]  /*05b0*/  IMAD R13, R4, R13, R16 ;  /* 0x0000000d040d7224 */ /* 0x000fca00078e0210 */
[----:B------:R-:W-:-:S05]  /*05c0*/  IADD3 R16, P2, R2, R13, RZ ;  /* 0x0000000d02107210 */ /* 0x000fca0007f5e0ff */
        /* <DEDUP_REMOVED lines=14> */
[----:B------:R-:W-:Y:S01]  /*06b0*/  IMAD R15, R18, c[0x0][0xeb8], R15 ;  /* 0x0003ae00120f7a24 */ /* 0x000fe200078e020f */
[----:B------:R-:W-:-:S03]  /*06c0*/  MOV R18, c[0x0][0xc] ;  /* 0x0000030000127a02 */ /* 0x000fc60000000f00 */
[----:B---3--:R-:W-:Y:S02]  /*06d0*/  IMAD R15, R6, c[0x0][0xecc], R15 ;  /* 0x0003b300060f7a24 */ /* 0x008fe400078e020f */
[----:B------:R-:W-:-:S03]  /*06e0*/  IMAD R7, R18, c[0x0][0x0], R7 ;  /* 0x0000000012077a24 */ /* 0x000fc600078e0207 */
[----:B0-----:R-:W-:-:S05]  /*06f0*/  IADD3 R16, P2, R15, c[0x0][0x160], RZ ;  /* 0x000058000f107a10 */ /* 0x001fca0007f5e0ff */
[----:B------:R-:W-:Y:S01]  /*0700*/  IMAD.X R17, RZ, RZ, c[0x0][0x164], P2 ;  /* 0x00005900ff117624 */ /* 0x000fe200010e06ff */
[----:B------:R-:W-:-:S04]  /*0710*/  ISETP.GE.U32.AND P2, PT, R7, R0, PT ;  /* 0x000000000700720c */ /* 0x000fc80003f46070 */
[----:B--2---:R0:W-:Y:S09]  /*0720*/  STG.E.U8 [R16.64], R13 ;  /* 0x0000000d10007986 */ /* 0x0041f2000c101104 */
[----:B------:R-:W-:Y:S05]  /*0730*/  @!P2 BRA `(.L_x_435) ;  /* 0xfffffdb00000a947 */ /* 0x000fea000383ffff */
[----:B------:R-:W-:Y:S05]  /*0740*/  EXIT ;  /* 0x000000000000794d */ /* 0x000fea0003800000 */
.L_x_436:
        /* <DEDUP_REMOVED lines=11> */
.L_x_1046:


//--------------------- .text._ZN2at6native40_GLOBAL__N__2351210d_8_Shape_cu_49f7391c26CatArrayBatchedCopy_contigINS1_10OpaqueTypeILj1EEEjLi2ELi64ELi64EEEvPT_NS1_25CatArrInputTensorMetadataIS5_T0_XT2_EXT3_EEENS1_16TensorSizeStrideIS8_Lj4EEEiS8_ --------------------------
	.section	.text._ZN2at6native40_GLOBAL__N__2351210d_8_Shape_cu_49f7391c26CatArrayBatchedCopy_contigINS1_10OpaqueTypeILj1EEEjLi2ELi64ELi64EEEvPT_NS1_25CatArrInputTensorMetadataIS5_T0_XT2_EXT3_EEENS1_16TensorSizeStrideIS8_Lj4EEEiS8_,"ax",@progbits
	.sectioninfo	@"SHI_REGISTERS=18"
	.align	128
.text._ZN2at6native40_GLOBAL__N__2351210d_8_Shape_cu_49f7391c26CatArrayBatchedCopy_contigINS1_10OpaqueTypeILj1EEEjLi2ELi64ELi64EEEvPT_NS1_25CatArrInputTensorMetadataIS5_T0_XT2_EXT3_EEENS1_16TensorSizeStrideIS8_Lj4EEEiS8_:
        .type           _ZN2at6native40_GLOBAL__N__2351210d_8_Shape_cu_49f7391c26CatArrayBatchedCopy_contigINS1_10OpaqueTypeILj1EEEjLi2ELi64ELi64EEEvPT_NS1_25CatArrInputTensorMetadataIS5_T0_XT2_EXT3_EEENS1_16TensorSizeStrideIS8_Lj4EEEiS8_,@function
        .size           _ZN2at6native40_GLOBAL__N__2351210d_8_Shape_cu_49f7391c26CatArrayBatchedCopy_contigINS1_10OpaqueTypeILj1EEEjLi2ELi64ELi64EEEvPT_NS1_25CatArrInputTensorMetadataIS5_T0_XT2_EXT3_EEENS1_16TensorSizeStrideIS8_Lj4EEEiS8_,(.L_x_1047 - _ZN2at6native40_GLOBAL__N__2351210d_8_Shape_cu_49f7391c26CatArrayBatchedCopy_contigINS1_10OpaqueTypeILj1EEEjLi2ELi64ELi64EEEvPT_NS1_25CatArrInputTensorMetadataIS5_T0_XT2_EXT3_EEENS1_16TensorSizeStrideIS8_Lj4EEEiS8_)
        .other          _ZN2at6native40_GLOBAL__N__2351210d_8_Shape_cu_49f7391c26CatArrayBatchedCopy_contigINS1_10OpaqueTypeILj1EEEjLi2ELi64ELi64EEEvPT_NS1_25CatArrInputTensorMetadataIS5_T0_XT2_EXT3_EEENS1_16TensorSizeStrideIS8_Lj4EEEiS8_,@"STO_CUDA_ENTRY STV_DEFAULT"
_ZN2at6native40_GLOBAL__N__2351210d_8_Shape_cu_49f7391c26CatArrayBatchedCopy_contigINS1_10OpaqueTypeILj1EEEjLi2ELi64ELi64EEEvPT_NS1_25CatArrInputTensorMetadataIS5_T0_XT2_EXT3_EEENS1_16TensorSizeStrideIS8_Lj4EEEiS8_:
        /* <DEDUP_REMOVED lines=24> */
[----:B0-----:R-:W-:-:S06]  /*0180*/  IADD3 R6, R10, 0xffffffe, RZ ;  /* 0x0ffffffe0a067810 */ /* 0x001fcc0007ffe0ff */
[----:B------:R0:W1:Y:S02]  /*0190*/  F2I.FTZ.U32.TRUNC.NTZ R7, R6 ;  /* 0x0000000600077305 */ /* 0x000064000021f000 */
[----:B0-----:R-:W-:Y:S02]  /*01a0*/  IMAD.MOV.U32 R6, RZ, RZ, RZ ;  /* 0x000000ffff067224 */ /* 0x001fe400078e00ff */
[----:B-1----:R-:W-:-:S04]  /*01b0*/  IMAD R11, R11, R7, RZ ;  /* 0x000000070b0b7224 */ /* 0x002fc800078e02ff */
[----:B--2---:R-:W-:-:S04]  /*01c0*/  IMAD.HI.U32 R10, R7, R11, R6 ;  /* 0x0000000b070a7227 */ /* 0x004fc800078e0006 */
.L_x_437:
[----:B0-----:R-:W-:-:S04]  /*01d0*/  IADD3 R6, P1, R2, R5, RZ ;  /* 0x0000000502067210 */ /* 0x001fc80007f3e0ff */
[----:B------:R-:W-:-:S05]  /*01e0*/  IADD3.X R7, RZ, R3, RZ, P1, !PT ;  /* 0x00000003ff077210 */ /* 0x000fca0000ffe4ff */
        /* <DEDUP_REMOVED lines=12> */
[----:B------:R-:W-:-:S04]  /*02b0*/  IMAD R7, R6, c[0x0][0xebc], R9 ;  /* 0x0003af0006077a24 */ /* 0x000fc800078e0209 */
[----:B------:R-:W-:Y:S02]  /*02c0*/  IMAD R7, R8, c[0x0][0xeb8], R7 ;  /* 0x0003ae0008077a24 */ /* 0x000fe400078e0207 */
[----:B------:R-:W-:-:S03]  /*02d0*/  IMAD.MOV.U32 R8, RZ, RZ, c[0x0][0xc] ;  /* 0x00000300ff087624 */ /* 0x000fc600078e00ff */
[----:B------:R-:W-:Y:S01]  /*02e0*/  IADD3 R6, P1, R7, c[0x0][0x160], RZ ;  /* 0x0000580007067a10 */ /* 0x000fe20007f3e0ff */
[----:B------:R-:W-:-:S03]  /*02f0*/  IMAD R5, R8, c[0x0][0x0], R5 ;  /* 0x0000000008057a24 */ /* 0x000fc600078e0205 */
[----:B------:R-:W-:Y:S02]  /*0300*/  IADD3.X R7, RZ, c[0x0][0x164], RZ, P1, !PT ;  /* 0x00005900ff077a10 */ /* 0x000fe40000ffe4ff */
[----:B------:R-:W-:-:S03]  /*0310*/  ISETP.GE.U32.AND P1, PT, R5, R0, PT ;  /* 0x000000000500720c */ /* 0x000fc60003f26070 */
[----:B--2---:R0:W-:Y:S10]  /*0320*/  STG.E.U8 [R6.64], R15 ;  /* 0x0000000f06007986 */ /* 0x0041f4000c101104 */
[----:B------:R-:W-:Y:S05]  /*0330*/  @!P1 BRA `(.L_x_437) ;  /* 0xfffffe9000009947 */ /* 0x000fea000383ffff */
[----:B------:R-:W-:Y:S05]  /*0340*/  EXIT ;  /* 0x000000000000794d */ /* 0x000fea0003800000 */
.L_x_438:
        /* <DEDUP_REMOVED lines=11> */
.L_x_1047:


//--------------------- .text._ZN2at6native40_GLOBAL__N__2351210d_8_Shape_cu_49f7391c35CatArrayBatchedCopy_alignedK_contigINS1_10OpaqueTypeILj1EEEjLi2ELi64ELi64ELi8EEEvPT_NS1_25CatArrInputTensorMetadataIS5_T0_XT2_EXT3_EEENS1_16TensorSizeStrideIS8_Lj4EEEiS8_ --------------------------
	.section	.text._ZN2at6native40_GLOBAL__N__2351210d_8_Shape_cu_49f7391c35CatArrayBatchedCopy_alignedK_contigINS1_10OpaqueTypeILj1EEEjLi2ELi64ELi64ELi8EEEvPT_NS1_25CatArrInputTensorMetadataIS5_T0_XT2_EXT3_EEENS1_16TensorSizeStrideIS8_Lj4EEEiS8_,"ax",@progbits
	.sectioninfo	@"SHI_REGISTERS=32"
	.align	128
.text._ZN2at6native40_GLOBAL__N__2351210d_8_Shape_cu_49f7391c35CatArrayBatchedCopy_alignedK_contigINS1_10OpaqueTypeILj1EEEjLi2ELi64ELi64ELi8EEEvPT_NS1_25CatArrInputTensorMetadataIS5_T0_XT2_EXT3_EEENS1_16TensorSizeStrideIS8_Lj4EEEiS8_:
        .type           _ZN2at6native40_GLOBAL__N__2351210d_8_Shape_cu_49f7391c35CatArrayBatchedCopy_alignedK_contigINS1_10OpaqueTypeILj1EEEjLi2ELi64ELi64ELi8EEEvPT_NS1_25CatArrInputTensorMetadataIS5_T0_XT2_EXT3_EEENS1_16TensorSizeStrideIS8_Lj4EEEiS8_,@function
        .size           _ZN2at6native40_GLOBAL__N__2351210d_8_Shape_cu_49f7391c35CatArrayBatchedCopy_alignedK_contigINS1_10OpaqueTypeILj1EEEjLi2ELi64ELi64ELi8EEEvPT_NS1_25CatArrInputTensorMetadataIS5_T0_XT2_EXT3_EEENS1_16TensorSizeStrideIS8_Lj4EEEiS8_,(.L_x_1048 - _ZN2at6native40_GLOBAL__N__2351210d_8_Shape_cu_49f7391c35CatArrayBatchedCopy_alignedK_contigINS1_10OpaqueTypeILj1EEEjLi2ELi64ELi64ELi8EEEvPT_NS1_25CatArrInputTensorMetadataIS5_T0_XT2_EXT3_EEENS1_16TensorSizeStrideIS8_Lj4EEEiS8_)
        .other          _ZN2at6native40_GLOBAL__N__2351210d_8_Shape_cu_49f7391c35CatArrayBatchedCopy_alignedK_contigINS1_10OpaqueTypeILj1EEEjLi2ELi64ELi64ELi8EEEvPT_NS1_25CatArrInputTensorMetadataIS5_T0_XT2_EXT3_EEENS1_16TensorSizeStrideIS8_Lj4EEEiS8_,@"STO_CUDA_ENTRY STV_DEFAULT"
_ZN2at6native40_GLOBAL__N__2351210d_8_Shape_cu_49f7391c35CatArrayBatchedCopy_alignedK_contigINS1_10OpaqueTypeILj1EEEjLi2ELi64ELi64ELi8EEEvPT_NS1_25CatArrInputTensorMetadataIS5_T0_XT2_EXT3_EEENS1_16TensorSizeStrideIS8_Lj4EEEiS8_:
        /* <DEDUP_REMOVED lines=22> */
[----:B------:R-:W-:Y:S01]  /*0160*/  ISETP.NE.AND P0, PT, R4, 0x1, PT ;  /* 0x000000010400780c */ /* 0x000fe20003f05270 */
[----:B------:R-:W-:-:S03]  /*0170*/  IMAD R9, R9, c[0x0][0xc], RZ ;  /* 0x0000030009097a24 */ /* 0x000fc600078e02ff */
[----:B-1----:R-:W-:Y:S02]  /*0180*/  SEL R6, R7, c[0x0][0xeac], !P0 ;  /* 0x0003ab0007067a07 */ /* 0x002fe40004000000 */
.L_x_441:
[----:B---3--:R-:W-:-:S05]  /*0190*/  IADD3 R4, P0, R2, R11, RZ ;  /* 0x0000000b02047210 */ /* 0x008fca0007f1e0ff */
[----:B0-----:R-:W-:-:S06]  /*01a0*/  IMAD.X R5, RZ, RZ, R3, P0 ;  /* 0x000000ffff057224 */ /* 0x001fcc00000e0603 */
[----:B------:R-:W3:Y:S01]  /*01b0*/  LDG.E.64 R4, [R4.64] ;  /* 0x0000000404047981 */ /* 0x000ee2000c1e1b00 */
[----:B------:R-:W0:Y:S01]  /*01c0*/  I2F.U32.RP R15, R6 ;  /* 0x00000006000f7306 */ /* 0x000e220000209000 */
[----:B------:R-:W-:Y:S01]  /*01d0*/  IMAD.MOV R17, RZ, RZ, -R6 ;  /* 0x000000ffff117224 */ /* 0x000fe200078e0a06 */
[C---:B------:R-:W-:Y:S02]  /*01e0*/  IADD3 R14, R11.reuse, 0x1, RZ ;  /* 0x000000010b0e7810 */ /* 0x040fe40007ffe0ff */
[C---:B------:R-:W-:Y:S02]  /*01f0*/  IADD3 R27, R11.reuse, 0x3, RZ ;  /* 0x000000030b1b7810 */ /* 0x040fe40007ffe0ff */
[C---:B------:R-:W-:Y:S02]  /*0200*/  IADD3 R18, R11.reuse, 0x2, RZ ;  /* 0x000000020b127810 */ /* 0x040fe40007ffe0ff */
[----:B------:R-:W-:Y:S01]  /*0210*/  IADD3 R23, R11, 0x4, RZ ;  /* 0x000000040b177810 */ /* 0x000fe20007ffe0ff */
[----:B0-----:R-:W0:Y:S02]  /*0220*/  MUFU.RCP R15, R15 ;  /* 0x0000000f000f7308 */ /* 0x001e240000001000 */
[----:B0-----:R-:W-:-:S06]  /*0230*/  IADD3 R12, R15, 0xffffffe, RZ ;  /* 0x0ffffffe0f0c7810 */ /* 0x001fcc0007ffe0ff */
[----:B------:R0:W1:Y:S02]  /*0240*/  F2I.FTZ.U32.TRUNC.NTZ R13, R12 ;  /* 0x0000000c000d7305 */ /* 0x000064000021f000 */
[----:B0-----:R-:W-:Y:S02]  /*0250*/  IMAD.MOV.U32 R12, RZ, RZ, RZ ;  /* 0x000000ffff0c7224 */ /* 0x001fe400078e00ff */
[----:B-1----:R-:W-:-:S04]  /*0260*/  IMAD R17, R17, R13, RZ ;  /* 0x0000000d11117224 */ /* 0x002fc800078e02ff */
[----:B------:R-:W-:-:S06]  /*0270*/  IMAD.HI.U32 R10, R13, R17, R12 ;  /* 0x000000110d0a7227 */ /* 0x000fcc00078e000c */
[----:B------:R-:W-:-:S04]  /*0280*/  IMAD.HI.U32 R13, R10, R11, RZ ;  /* 0x0000000b0a0d7227 */ /* 0x000fc800078e00ff */
[----:B------:R-:W-:Y:S01]  /*0290*/  IMAD.HI.U32 R17, R10, R14, RZ ;  /* 0x0000000e0a117227 */ /* 0x000fe200078e00ff */
[----:B------:R-:W-:-:S03]  /*02a0*/  IADD3 R16, -R13, RZ, RZ ;  /* 0x000000ff0d107210 */ /* 0x000fc60007ffe1ff */
[----:B------:R-:W-:Y:S02]  /*02b0*/  IMAD.MOV R25, RZ, RZ, -R17 ;  /* 0x000000ffff197224 */ /* 0x000fe400078e0a11 */
[C---:B------:R-:W-:Y:S02]  /*02c0*/  IMAD R15, R6.reuse, R16, R11 ;  /* 0x00000010060f7224 */ /* 0x040fe400078e020b */
[----:B------:R-:W-:Y:S02]  /*02d0*/  IMAD R25, R6, R25, R14 ;  /* 0x0000001906197224 */ /* 0x000fe400078e020e */
[C---:B------:R-:W-:Y:S01]  /*02e0*/  IMAD.HI.U32 R16, R10.reuse, R27, RZ ;  /* 0x0000001b0a107227 */ /* 0x040fe200078e00ff */
[-C--:B------:R-:W-:Y:S02]  /*02f0*/  ISETP.GE.U32.AND P3, PT, R15, R6.reuse, PT ;  /* 0x000000060f00720c */ /* 0x080fe40003f66070 */
[----:B------:R-:W-:Y:S01]  /*0300*/  ISETP.GE.U32.AND P5, PT, R25, R6, PT ;  /* 0x000000061900720c */ /* 0x000fe20003fa6070 */
[----:B------:R-:W-:Y:S01]  /*0310*/  IMAD.HI.U32 R19, R10, R18, RZ ;  /* 0x000000120a137227 */ /* 0x000fe200078e00ff */
[----:B------:R-:W-:-:S03]  /*0320*/  IADD3 R12, -R16, RZ, RZ ;  /* 0x000000ff100c7210 */ /* 0x000fc60007ffe1ff */
[----:B------:R-:W-:-:S04]  /*0330*/  IMAD.HI.U32 R29, R10, R23, RZ ;  /* 0x000000170a1d7227 */ /* 0x000fc800078e00ff */
[----:B------:R-:W-:Y:S02]  /*0340*/  IMAD R12, R6, R12, R27 ;  /* 0x0000000c060c7224 */ /* 0x000fe400078e021b */
[----:B------:R-:W-:Y:S01]  /*0350*/  IMAD.MOV R21, RZ, RZ, -R19 ;  /* 0x000000ffff157224 */ /* 0x000fe200078e0a13 */
[----:B------:R-:W-:Y:S01]  /*0360*/  @P3 IADD3 R13, R13, 0x1, RZ ;  /* 0x000000010d0d3810 */ /* 0x000fe20007ffe0ff */
[--C-:B------:R-:W-:Y:S01]  /*0370*/  @P5 IMAD.IADD R25, R25, 0x1, -R6.reuse ;  /* 0x0000000119195824 */ /* 0x100fe200078e0a06 */
[-C--:B------:R-:W-:Y:S01]  /*0380*/  ISETP.GE.U32.AND P1, PT, R12, R6.reuse, PT ;  /* 0x000000060c00720c */ /* 0x080fe20003f26070 */
[----:B------:R-:W-:Y:S01]  /*0390*/  IMAD.MOV R20, RZ, RZ, -R29 ;  /* 0x000000ffff147224 */ /* 0x000fe200078e0a1d */
[----:B------:R-:W-:Y:S01]  /*03a0*/  @P5 IADD3 R17, R17, 0x1, RZ ;  /* 0x0000000111115810 */ /* 0x000fe20007ffe0ff */
[----:B------:R-:W-:Y:S01]  /*03b0*/  @P3 IMAD.IADD R15, R15, 0x1, -R6 ;  /* 0x000000010f0f3824 */ /* 0x000fe200078e0a06 */
[----:B------:R-:W-:Y:S01]  /*03c0*/  ISETP.GE.U32.AND P6, PT, R25, R6, PT ;  /* 0x000000061900720c */ /* 0x000fe20003fc6070 */
[----:B------:R-:W-:-:S02]  /*03d0*/  IMAD R21, R6, R21, R18 ;  /* 0x0000001506157224 */ /* 0x000fc400078e0212 */
[----:B------:R-:W-:Y:S01]  /*03e0*/  IMAD R20, R6, R20, R23 ;  /* 0x0000001406147224 */ /* 0x000fe200078e0217 */
[-C--:B------:R-:W-:Y:S02]  /*03f0*/  ISETP.GE.U32.AND P4, PT, R15, R6.reuse, PT ;  /* 0x000000060f00720c */ /* 0x080fe40003f86070 */
[----:B------:R-:W-:Y:S02]  /*0400*/  IADD3 R15, R11, 0x5, RZ ;  /* 0x000000050b0f7810 */ /* 0x000fe40007ffe0ff */
[-C--:B------:R-:W-:Y:S01]  /*0410*/  ISETP.GE.U32.AND P0, PT, R21, R6.reuse, PT ;  /* 0x000000061500720c */ /* 0x080fe20003f06070 */
[----:B------:R-:W-:Y:S01]  /*0420*/  @P1 IMAD.IADD R12, R12, 0x1, -R6 ;  /* 0x000000010c0c1824 */ /* 0x000fe200078e0a06 */
[-C--:B------:R-:W-:Y:S01]  /*0430*/  ISETP.GE.U32.AND P2, PT, R20, R6.reuse, PT ;  /* 0x000000061400720c */ /* 0x080fe20003f46070 */
[----:B------:R-:W-:Y:S01]  /*0440*/  IMAD.HI.U32 R25, R10, R15, RZ ;  /* 0x0000000f0a197227 */ /* 0x000fe200078e00ff */
[----:B------:R-:W-:Y:S02]  /*0450*/  @P1 IADD3 R16, R16, 0x1, RZ ;  /* 0x0000000110101810 */ /* 0x000fe40007ffe0ff */
[----:B------:R-:W-:Y:S01]  /*0460*/  ISETP.GE.U32.AND P5, PT, R12, R6, PT ;  /* 0x000000060c00720c */ /* 0x000fe20003fa6070 */
[----:B------:R-:W-:Y:S01]  /*0470*/  IMAD.MOV R24, RZ, RZ, -R25 ;  /* 0x000000ffff187224 */ /* 0x000fe200078e0a19 */
[----:B------:R-:W-:-:S02]  /*0480*/  @P6 IADD3 R17, R17, 0x1, RZ ;  /* 0x0000000111116810 */ /* 0x000fc40007ffe0ff */
[C---:B------:R-:W-:Y:S01]  /*0490*/  ISETP.NE.U32.AND P6, PT, R6.reuse, RZ, PT ;  /* 0x000000ff0600720c */ /* 0x040fe20003fc5070 */
[C---:B------:R-:W-:Y:S01]  /*04a0*/  IMAD R24, R6.reuse, R24, R15 ;  /* 0x0000001806187224 */ /* 0x040fe200078e020f */
[----:B------:R-:W-:Y:S01]  /*04b0*/  LOP3.LUT R12, RZ, R6, RZ, 0x33, !PT ;  /* 0x00000006ff0c7212 */ /* 0x000fe200078e33ff */
[----:B------:R-:W-:Y:S01]  /*04c0*/  @P0 IMAD.IADD R21, R21, 0x1, -R6 ;  /* 0x0000000115150824 */ /* 0x000fe200078e0a06 */
[----:B------:R-:W-:Y:S02]  /*04d0*/  @P4 IADD3 R13, R13, 0x1, RZ ;  /* 0x000000010d0d4810 */ /* 0x000fe40007ffe0ff */
[----:B------:R-:W-:Y:S02]  /*04e0*/  @P2 IADD3 R20, -R6, R20, RZ ;  /* 0x0000001406142210 */ /* 0x000fe40007ffe1ff */
[----:B------:R-:W-:Y:S02]  /*04f0*/  SEL R22, R12, R17, !P6 ;  /* 0x000000110c167207 */ /* 0x000fe40007000000 */
[----:B------:R-:W-:-:S02]  /*0500*/  IADD3 R17, R11, 0x6, RZ ;  /* 0x000000060b117810 */ /* 0x000fc40007ffe0ff */
[----:B------:R-:W-:Y:S02]  /*0510*/  @P0 IADD3 R19, R19, 0x1, RZ ;  /* 0x0000000113130810 */ /* 0x000fe40007ffe0ff */
[-C--:B------:R-:W-:Y:S02]  /*0520*/  ISETP.GE.U32.AND P4, PT, R24, R6.reuse, PT ;  /* 0x000000061800720c */ /* 0x080fe40003f86070 */
[-C--:B------:R-:W-:Y:S01]  /*0530*/  ISETP.GE.U32.AND P0, PT, R20, R6.reuse, PT ;  /* 0x000000061400720c */ /* 0x080fe20003f06070 */
[----:B------:R-:W-:Y:S01]  /*0540*/  IMAD.MOV R20, RZ, RZ, -R22 ;  /* 0x000000ffff147224 */ /* 0x000fe200078e0a16 */
[----:B------:R-:W-:Y:S01]  /*0550*/  ISETP.GE.U32.AND P3, PT, R21, R6, PT ;  /* 0x000000061500720c */ /* 0x000fe20003f66070 */
[----:B------:R-:W-:Y:S01]  /*0560*/  IMAD.HI.U32 R21, R10, R17, RZ ;  /* 0x000000110a157227 */ /* 0x000fe200078e00ff */
[----:B------:R-:W-:Y:S02]  /*0570*/  @P5 IADD3 R16, R16, 0x1, RZ ;  /* 0x0000000110105810 */ /* 0x000fe40007ffe0ff */
[----:B------:R-:W-:Y:S01]  /*0580*/  @P2 IADD3 R29, R29, 0x1, RZ ;  /* 0x000000011d1d2810 */ /* 0x000fe20007ffe0ff */
[----:B------:R-:W-:Y:S01]  /*0590*/  IMAD R20, R6, R20, R14 ;  /* 0x0000001406147224 */ /* 0x000fe200078e020e */
[----:B------:R-:W-:Y:S01]  /*05a0*/  SEL R16, R12, R16, !P6 ;  /* 0x000000100c107207 */ /* 0x000fe20007000000 */
[----:B------:R-:W-:-:S02]  /*05b0*/  IMAD.MOV R14, RZ, RZ, -R21 ;  /* 0x000000ffff0e7224 */ /* 0x000fc400078e0a15 */
[----:B------:R-:W-:Y:S01]  /*05c0*/  @P4 IMAD.IADD R24, R24, 0x1, -R6 ;  /* 0x0000000118184824 */ /* 0x000fe200078e0a06 */
[----:B------:R-:W-:Y:S01]  /*05d0*/  @P4 IADD3 R25, R25, 0x1, RZ ;  /* 0x0000000119194810 */ /* 0x000fe20007ffe0ff */
[----:B------:R-:W-:Y:S01]  /*05e0*/  IMAD R14, R6, R14, R17 ;  /* 0x0000000e060e7224 */ /* 0x000fe200078e0211 */
[----:B------:R-:W-:Y:S02]  /*05f0*/  @P0 IADD3 R29, R29, 0x1, RZ ;  /* 0x000000011d1d0810 */ /* 0x000fe40007ffe0ff */
[----:B------:R-:W-:Y:S02]  /*0600*/  @P3 IADD3 R19, R19, 0x1, RZ ;  /* 0x0000000113133810 */ /* 0x000fe40007ffe0ff */
[-C--:B------:R-:W-:Y:S02]  /*0610*/  ISETP.GE.U32.AND P1, PT, R14, R6.reuse, PT ;  /* 0x000000060e00720c */ /* 0x080fe40003f26070 */
[----:B------:R-:W-:Y:S01]  /*0620*/  ISETP.GE.U32.AND P3, PT, R24, R6, PT ;  /* 0x000000061800720c */ /* 0x000fe20003f66070 */
[----:B------:R-:W-:Y:S01]  /*0630*/  IMAD R24, R20, c[0x0][0xebc], RZ ;  /* 0x0003af0014187a24 */ /* 0x000fe200078e02ff */
[----:B------:R-:W-:-:S03]  /*0640*/  SEL R20, R12, R13, !P6 ;  /* 0x0000000d0c147207 */ /* 0x000fc60007000000 */
[----:B------:R-:W-:Y:S02]  /*0650*/  IMAD R13, R22, c[0x0][0xeb8], R24 ;  /* 0x0003ae00160d7a24 */ /* 0x000fe400078e0218 */
[----:B------:R-:W-:-:S04]  /*0660*/  IMAD.MOV R22, RZ, RZ, -R20 ;  /* 0x000000ffff167224 */ /* 0x000fc800078e0a14 */
[C---:B------:R-:W-:Y:S01]  /*0670*/  @P1 IADD3 R14, -R6.reuse, R14, RZ ;  /* 0x0000000e060e1210 */ /* 0x040fe20007ffe1ff */
[----:B------:R-:W-:Y:S01]  /*0680*/  IMAD R22, R6, R22, R11 ;  /* 0x0000001606167224 */ /* 0x000fe200078e020b */
[----:B------:R-:W-:Y:S02]  /*0690*/  @P3 IADD3 R25, R25, 0x1, RZ ;  /* 0x0000000119193810 */ /* 0x000fe40007ffe0ff */
[----:B------:R-:W-:Y:S01]  /*06a0*/  ISETP.GE.U32.AND P5, PT, R14, R6, PT ;  /* 0x000000060e00720c */ /* 0x000fe20003fa6070 */
[----:B------:R-:W-:Y:S01]  /*06b0*/  IMAD R22, R22, c[0x0][0xebc], RZ ;  /* 0x0003af0016167a24 */ /* 0x000fe200078e02ff */
[C---:B------:R-:W-:Y:S02]  /*06c0*/  SEL R14, R12.reuse, R19, !P6 ;  /* 0x000000130c0e7207 */ /* 0x040fe40007000000 */
[----:B------:R-:W-:Y:S01]  /*06d0*/  SEL R25, R12, R25, !P6 ;  /* 0x000000190c197207 */ /* 0x000fe20007000000 */
[----:B------:R-:W-:Y:S01]  /*06e0*/  IMAD R19, R20, c[0x0][0xeb8], R22 ;  /* 0x0003ae0014137a24 */ /* 0x000fe200078e0216 */
[----:B------:R-:W-:Y:S01]  /*06f0*/  @P1 IADD3 R21, R21, 0x1, RZ ;  /* 0x0000000115151810 */ /* 0x000fe20007ffe0ff */
[----:B------:R-:W-:-:S02]  /*0700*/  IMAD.MOV R20, RZ, RZ, -R14 ;  /* 0x000000ffff147224 */ /* 0x000fc400078e0a0e */
[----:B------:R-:W-:Y:S02]  /*0710*/  IMAD.MOV R22, RZ, RZ, -R16 ;  /* 0x000000ffff167224 */ /* 0x000fe400078e0a10 */
[----:B------:R-:W-:Y:S01]  /*0720*/  IMAD R18, R6, R20, R18 ;  /* 0x0000001406127224 */ /* 0x000fe200078e0212 */
[----:B------:R-:W-:Y:S01]  /*0730*/  SEL R20, R12, R29, !P6 ;  /* 0x0000001d0c147207 */ /* 0x000fe20007000000 */
[----:B------:R-:W-:Y:S01]  /*0740*/  IMAD R22, R6, R22, R27 ;  /* 0x0000001606167224 */ /* 0x000fe200078e021b */
[----:B------:R-:W-:Y:S01]  /*0750*/  IADD3 R27, R11, 0x7, RZ ;  /* 0x000000070b1b7810 */ /* 0x000fe20007ffe0ff */
[----:B------:R-:W-:Y:S01]  /*0760*/  IMAD R11, R9, 0x8, R11 ;  /* 0x00000008090b7824 */ /* 0x000fe200078e020b */
[----:B------:R-:W-:Y:S01]  /*0770*/  @P5 IADD3 R21, R21, 0x1, RZ ;  /* 0x0000000115155810 */ /* 0x000fe20007ffe0ff */
[----:B------:R-:W-:-:S03]  /*0780*/  IMAD.MOV R24, RZ, RZ, -R20 ;  /* 0x000000ffff187224 */ /* 0x000fc600078e0a14 */
[----:B------:R-:W-:Y:S01]  /*0790*/  SEL R21, R12, R21, !P6 ;  /* 0x000000150c157207 */ /* 0x000fe20007000000 */
[----:B------:R-:W-:Y:S02]  /*07a0*/  IMAD R23, R6, R24, R23 ;  /* 0x0000001806177224 */ /* 0x000fe400078e0217 */
[----:B------:R-:W-:-:S04]  /*07b0*/  IMAD.MOV R24, RZ, RZ, -R25 ;  /* 0x000000ffff187224 */ /* 0x000fc800078e0a19 */
[----:B------:R-:W-:Y:S02]  /*07c0*/  IMAD R24, R6, R24, R15 ;  /* 0x0000001806187224 */ /* 0x000fe400078e020f */
[----:B------:R-:W-:Y:S01]  /*07d0*/  IMAD.HI.U32 R15, R10, R27, RZ ;  /* 0x0000001b0a0f7227 */ /* 0x000fe200078e00ff */
[----:B------:R-:W-:-:S03]  /*07e0*/  IADD3 R10, -R21, RZ, RZ ;  /* 0x000000ff150a7210 */ /* 0x000fc60007ffe1ff */
[----:B------:R-:W-:Y:S02]  /*07f0*/  IMAD.MOV R29, RZ, RZ, -R15 ;  /* 0x000000ffff1d7224 */ /* 0x000fe400078e0a0f */
[C---:B------:R-:W-:Y:S02]  /*0800*/  IMAD R17, R6.reuse, R10, R17 ;  /* 0x0000000a06117224 */ /* 0x040fe400078e0211 */
[----:B------:R-:W-:Y:S02]  /*0810*/  IMAD R29, R6, R29, R27 ;  /* 0x0000001d061d7224 */ /* 0x000fe400078e021b */
[----:B------:R-:W-:-:S03]  /*0820*/  IMAD R24, R24, c[0x0][0xebc], RZ ;  /* 0x0003af0018187a24 */ /* 0x000fc600078e02ff */
[----:B------:R-:W-:Y:S01]  /*0830*/  ISETP.GE.U32.AND P0, PT, R29, R6, PT ;  /* 0x000000061d00720c */ /* 0x000fe20003f06070 */
[----:B------:R-:W-:-:S04]  /*0840*/  IMAD R25, R25, c[0x0][0xeb8], R24 ;  /* 0x0003ae0019197a24 */ /* 0x000fc800078e0218 */
[----:B--2---:R-:W-:-:S08]  /*0850*/  IMAD R25, R8, c[0x0][0xecc], R25 ;  /* 0x0003b30008197a24 */ /* 0x004fd000078e0219 */
[----:B------:R-:W-:Y:S01]  /*0860*/  @P0 IMAD.IADD R29, R29, 0x1, -R6 ;  /* 0x000000011d1d0824 */ /* 0x000fe200078e0a06 */
[----:B------:R-:W-:-:S04]  /*0870*/  @P0 IADD3 R15, R15, 0x1, RZ ;  /* 0x000000010f0f0810 */ /* 0x000fc80007ffe0ff */
[----:B------:R-:W-:Y:S01]  /*0880*/  ISETP.GE.U32.AND P1, PT, R29, R6, PT ;  /* 0x000000061d00720c */ /* 0x000fe20003f26070 */
[----:B------:R-:W-:-:S12]  /*0890*/  IMAD R29, R22, c[0x0][0xebc], RZ ;  /* 0x0003af00161d7a24 */ /* 0x000fd800078e02ff */
[----:B------:R-:W-:-:S04]  /*08a0*/  @P1 IADD3 R15, R15, 0x1, RZ ;  /* 0x000000010f0f1810 */ /* 0x000fc80007ffe0ff */
[----:B------:R-:W-:Y:S01]  /*08b0*/  SEL R10, R12, R15, !P6 ;  /* 0x0000000f0c0a7207 */ /* 0x000fe20007000000 */
[----:B------:R-:W-:Y:S02]  /*08c0*/  IMAD R12, R23, c[0x0][0xebc], RZ ;  /* 0x0003af00170c7a24 */ /* 0x000fe400078e02ff */
[----:B------:R-:W-:Y:S02]  /*08d0*/  IMAD R23, R16, c[0x0][0xeb8], R29 ;  /* 0x0003ae0010177a24 */ /* 0x000fe400078e021d */
[----:B------:R-:W-:Y:S02]  /*08e0*/  IMAD.MOV R15, RZ, RZ, -R10 ;  /* 0x000000ffff0f7224 */ /* 0x000fe400078e0a0a */
[----:B------:R-:W-:Y:S02]  /*08f0*/  IMAD R16, R8, c[0x0][0xecc], R13 ;  /* 0x0003b30008107a24 */ /* 0x000fe400078e020d */
[----:B------:R-:W-:Y:S02]  /*0900*/  IMAD R15, R6, R15, R27 ;  /* 0x0000000f060f7224 */ /* 0x000fe400078e021b */
[----:B------:R-:W-:-:S02]  /*0910*/  IMAD R27, R18, c[0x0][0xebc], RZ ;  /* 0x0003af00121b7a24 */ /* 0x000fc400078e02ff */
[----:B------:R-:W-:Y:S02]  /*0920*/  IMAD R18, R8, c[0x0][0xecc], R19 ;  /* 0x0003b30008127a24 */ /* 0x000fe400078e0213 */
[----:B------:R-:W-:Y:S02]  /*0930*/  IMAD R19, R14, c[0x0][0xeb8], R27 ;  /* 0x0003ae000e137a24 */ /* 0x000fe400078e021b */
[----:B------:R-:W-:Y:S01]  /*0940*/  IMAD R27, R20, c[0x0][0xeb8], R12 ;  /* 0x0003ae00141b7a24 */ /* 0x000fe200078e020c */
[----:B------:R-:W-:Y:S01]  /*0950*/  IADD3 R12, P0, R18, c[0x0][0x160], RZ ;  /* 0x00005800120c7a10 */ /* 0x000fe20007f1e0ff */
[----:B------:R-:W-:Y:S02]  /*0960*/  IMAD R14, R17, c[0x0][0xebc], RZ ;  /* 0x0003af00110e7a24 */ /* 0x000fe400078e02ff */
[----:B------:R-:W-:Y:S02]  /*0970*/  IMAD R15, R15, c[0x0][0xebc], RZ ;  /* 0x0003af000f0f7a24 */ /* 0x000fe400078e02ff */
[----:B------:R-:W-:-:S02]  /*0980*/  IMAD.X R13, RZ, RZ, c[0x0][0x164], P0 ;  /* 0x00005900ff0d7624 */ /* 0x000fc400000e06ff */
[----:B------:R-:W-:Y:S01]  /*0990*/  IMAD R21, R21, c[0x0][0xeb8], R14 ;  /* 0x0003ae0015157a24 */ /* 0x000fe200078e020e */
[----:B------:R-:W-:Y:S01]  /*09a0*/  IADD3 R14, P0, R16, c[0x0][0x160], RZ ;  /* 0x00005800100e7a10 */ /* 0x000fe20007f1e0ff */
[C---:B------:R-:W-:Y:S02]  /*09b0*/  IMAD R19, R8.reuse, c[0x0][0xecc], R19 ;  /* 0x0003b30008137a24 */ /* 0x040fe400078e0213 */
[----:B------:R-:W-:Y:S02]  /*09c0*/  IMAD R23, R8, c[0x0][0xecc], R23 ;  /* 0x0003b30008177a24 */ /* 0x000fe400078e0217 */
[----:B------:R-:W-:Y:S01]  /*09d0*/  IMAD R29, R10, c[0x0][0xeb8], R15 ;  /* 0x0003ae000a1d7a24 */ /* 0x000fe200078e020f */
[----:B------:R-:W-:Y:S01]  /*09e0*/  IADD3.X R15, RZ, c[0x0][0x164], RZ, P0, !PT ;  /* 0x00005900ff0f7a10 */ /* 0x000fe200007fe4ff */
[C---:B------:R-:W-:Y:S01]  /*09f0*/  IMAD R27, R8.reuse, c[0x0][0xecc], R27 ;  /* 0x0003b300081b7a24 */ /* 0x040fe200078e021b */
[----:B------:R-:W-:Y:S01]  /*0a00*/  IADD3 R18, P0, R19, c[0x0][0x160], RZ ;  /* 0x0000580013127a10 */ /* 0x000fe20007f1e0ff */
[C---:B------:R-:W-:Y:S01]  /*0a10*/  IMAD R21, R8.reuse, c[0x0][0xecc], R21 ;  /* 0x0003b30008157a24 */ /* 0x040fe200078e0215 */
[----:B------:R-:W-:Y:S01]  /*0a20*/  IADD3 R16, P1, R23, c[0x0][0x160], RZ ;  /* 0x0000580017107a10 */ /* 0x000fe20007f3e0ff */
[----:B------:R-:W-:-:S02]  /*0a30*/  IMAD R29, R8, c[0x0][0xecc], R29 ;  /* 0x0003b300081d7a24 */ /* 0x000fc400078e021d */
[----:B------:R-:W-:Y:S02]  /*0a40*/  IMAD.X R19, RZ, RZ, c[0x0][0x164], P0 ;  /* 0x00005900ff137624 */ /* 0x000fe400000e06ff */
[----:B------:R-:W-:Y:S01]  /*0a50*/  IMAD.X R17, RZ, RZ, c[0x0][0x164], P1 ;  /* 0x00005900ff117624 */ /* 0x000fe200008e06ff */
[C---:B---3--:R-:W-:Y:S01]  /*0a60*/  LOP3.LUT R10, R4.reuse, 0xffff, RZ, 0xc0, !PT ;  /* 0x0000ffff040a7812 */ /* 0x048fe200078ec0ff */
[----:B------:R0:W-:Y:S01]  /*0a70*/  STG.E.U8 [R12.64], R4 ;  /* 0x000000040c007986 */ /* 0x0001e2000c101104 */
[----:B------:R-:W-:Y:S02]  /*0a80*/  PRMT R20, R4, 0x7732, RZ ;  /* 0x0000773204147816 */ /* 0x000fe400000000ff */
[----:B------:R-:W-:Y:S02]  /*0a90*/  SHF.R.U32.HI R10, RZ, 0x8, R10 ;  /* 0x00000008ff0a7819 */ /* 0x000fe4000001160a */
[----:B------:R-:W-:Y:S02]  /*0aa0*/  SHF.R.U32.HI R23, RZ, 0x8, R20 ;  /* 0x00000008ff177819 */ /* 0x000fe40000011614 */
[C---:B------:R-:W-:Y:S01]  /*0ab0*/  LOP3.LUT R20, R5.reuse, 0xffff, RZ, 0xc0, !PT ;  /* 0x0000ffff05147812 */ /* 0x040fe200078ec0ff */
[----:B------:R1:W-:Y:S01]  /*0ac0*/  STG.E.U8 [R14.64], R10 ;  /* 0x0000000a0e007986 */ /* 0x0003e2000c101104 */
[----:B------:R-:W-:-:S02]  /*0ad0*/  PRMT R22, R5, 0x7732, RZ ;  /* 0x0000773205167816 */ /* 0x000fc400000000ff */
[----:B0-----:R-:W-:Y:S02]  /*0ae0*/  IADD3 R12, P2, R27, c[0x0][0x160], RZ ;  /* 0x000058001b0c7a10 */ /* 0x001fe40007f5e0ff */
[----:B------:R-:W-:-:S03]  /*0af0*/  PRMT R4, R4, 0x7632, R4 ;  /* 0x0000763204047816 */ /* 0x000fc60000000004 */
[----:B------:R-:W-:Y:S02]  /*0b00*/  IMAD.X R13, RZ, RZ, c[0x0][0x164], P2 ;  /* 0x00005900ff0d7624 */ /* 0x000fe400010e06ff */
[----:B------:R0:W-:Y:S01]  /*0b10*/  STG.E.U8 [R18.64], R4 ;  /* 0x0000000412007986 */ /* 0x0001e2000c101104 */
[----:B-1----:R-:W-:Y:S02]  /*0b20*/  IADD3 R14, P0, R25, c[0x0][0x160], RZ ;  /* 0x00005800190e7a10 */ /* 0x002fe40007f1e0ff */
[----:B------:R-:W-:Y:S01]  /*0b30*/  PRMT R10, R5, 0x7632, R10 ;  /* 0x00007632050a7816 */ /* 0x000fe2000000000a */
[----:B------:R1:W-:Y:S01]  /*0b40*/  STG.E.U8 [R16.64], R23 ;  /* 0x0000001710007986 */ /* 0x0003e2000c101104 */
[----:B------:R-:W-:-:S03]  /*0b50*/  IADD3.X R15, RZ, c[0x0][0x164], RZ, P0, !PT ;  /* 0x00005900ff0f7a10 */ /* 0x000fc600007fe4ff */
[----:B------:R2:W-:Y:S01]  /*0b60*/  STG.E.U8 [R12.64], R5 ;  /* 0x000000050c007986 */ /* 0x0005e2000c101104 */
[----:B0-----:R-:W-:Y:S02]  /*0b70*/  IADD3 R18, P1, R21, c[0x0][0x160], RZ ;  /* 0x0000580015127a10 */ /* 0x001fe40007f3e0ff */
[----:B------:R-:W-:Y:S02]  /*0b80*/  IADD3 R21, R11, 0x8, RZ ;  /* 0x000000080b157810 */ /* 0x000fe40007ffe0ff */
[----:B-1----:R-:W-:Y:S01]  /*0b90*/  IADD3 R16, P2, R29, c[0x0][0x160], RZ ;  /* 0x000058001d107a10 */ /* 0x002fe20007f5e0ff */
[----:B------:R-:W-:Y:S01]  /*0ba0*/  IMAD.X R19, RZ, RZ, c[0x0][0x164], P1 ;  /* 0x00005900ff137624 */ /* 0x000fe200008e06ff */
[----:B------:R-:W-:Y:S02]  /*0bb0*/  ISETP.GT.U32.AND P0, PT, R21, R0, PT ;  /* 0x000000001500720c */ /* 0x000fe40003f04070 */
[----:B--2---:R-:W-:Y:S01]  /*0bc0*/  SHF.R.U32.HI R5, RZ, 0x8, R20 ;  /* 0x00000008ff057819 */ /* 0x004fe20000011614 */
[----:B------:R-:W-:Y:S01]  /*0bd0*/  IMAD.X R17, RZ, RZ, c[0x0][0x164], P2 ;  /* 0x00005900ff117624 */ /* 0x000fe200010e06ff */
[----:B------:R-:W-:-:S03]  /*0be0*/  SHF.R.U32.HI R13, RZ, 0x8, R22 ;  /* 0x00000008ff0d7819 */ /* 0x000fc60000011616 */
[----:B------:R0:W-:Y:S04]  /*0bf0*/  STG.E.U8 [R14.64], R5 ;  /* 0x000000050e007986 */ /* 0x0001e8000c101104 */
[----:B------:R0:W-:Y:S04]  /*0c00*/  STG.E.U8 [R18.64], R10 ;  /* 0x0000000a12007986 */ /* 0x0001e8000c101104 */
[----:B------:R0:W-:Y:S01]  /*0c10*/  STG.E.U8 [R16.64], R13 ;  /* 0x0000000d10007986 */ /* 0x0001e2000c101104 */
[----:B------:R-:W-:Y:S05]  /*0c20*/  @!P0 BRA `(.L_x_441) ;  /* 0xfffff56000008947 */ /* 0x000fea000383ffff */
.L_x_440:
[----:B0-----:R-:W-:Y:S05]  /*0c30*/  BSYNC B0 ;  /* 0x0000000000007941 */ /* 0x001fea0003800000 */
.L_x_439:
        /* <DEDUP_REMOVED lines=20> */
[----:B------:R-:W-:-:S05]  /*0d80*/  IMAD.MOV.U32 R5, RZ, RZ, R11 ;  /* 0x000000ffff057224 */ /* 0x000fca00078e000b */
.L_x_444:
        /* <DEDUP_REMOVED lines=16> */
[----:B------:R-:W-:-:S04]  /*0e90*/  IMAD R10, R10, c[0x0][0xebc], RZ ;  /* 0x0003af000a0a7a24 */ /* 0x000fc800078e02ff */
[----:B------:R-:W-:-:S04]  /*0ea0*/  IMAD R9, R9, c[0x0][0xeb8], R10 ;  /* 0x0003ae0009097a24 */ /* 0x000fc800078e020a */
[----:B--2---:R-:W-:-:S05]  /*0eb0*/  IMAD R9, R8, c[0x0][0xecc], R9 ;  /* 0x0003b30008097a24 */ /* 0x004fca00078e0209 */
[----:B0-----:R-:W-:-:S05]  /*0ec0*/  IADD3 R12, P0, R9, c[0x0][0x160], RZ ;  /* 0x00005800090c7a10 */ /* 0x001fca0007f1e0ff */
[----:B------:R-:W-:Y:S01]  /*0ed0*/  IMAD.X R13, RZ, RZ, c[0x0][0x164], P0 ;  /* 0x00005900ff0d7624 */ /* 0x000fe200000e06ff */
[----:B------:R-:W-:-:S04]  /*0ee0*/  ISETP.NE.AND P0, PT, R6, RZ, PT ;  /* 0x000000ff0600720c */ /* 0x000fc80003f05270 */
[----:B---3--:R0:W-:Y:S09]  /*0ef0*/  STG.E.U8 [R12.64], R17 ;  /* 0x000000110c007986 */ /* 0x0081f2000c101104 */
[----:B------:R-:W-:Y:S05]  /*0f00*/  @P0 BRA `(.L_x_444) ;  /* 0xfffffe8000000947 */ /* 0x000fea000383ffff */
.L_x_443:
[----:B------:R-:W-:Y:S05]  /*0f10*/  BSYNC B0 ;  /* 0x0000000000007941 */ /* 0x000fea0003800000 */
.L_x_442:
[----:B------:R-:W-:-:S05]  /*0f20*/  LOP3.LUT R9, RZ, R11, RZ, 0x33, !PT ;  /* 0x0000000bff097212 */ /* 0x000fca00078e33ff */
[----:B------:R-:W-:-:S05]  /*0f30*/  IMAD.IADD R9, R0, 0x1, R9 ;  /* 0x0000000100097824 */ /* 0x000fca00078e0209 */
[----:B------:R-:W-:-:S13]  /*0f40*/  ISETP.GE.U32.AND P0, PT, R9, 0x3, PT ;  /* 0x000000030900780c */ /* 0x000fda0003f06070 */
[----:B------:R-:W-:Y:S05]  /*0f50*/  @!P0 EXIT ;  /* 0x000000000000894d */ /* 0x000fea0003800000 */
[----:B------:R-:W-:Y:S01]  /*0f60*/  MOV R4, c[0x0][0xec8] ;  /* 0x0003b20000047a02 */ /* 0x000fe20000000f00 */
[----:B------:R-:W-:-:S03]  /*0f70*/  IMAD.MOV.U32 R10, RZ, RZ, RZ ;  /* 0x000000ffff0a7224 */ /* 0x000fc600078e00ff */
[----:B------:R-:W-:-:S04]  /*0f80*/  ISETP.NE.AND P0, PT, R4, 0x1, PT ;  /* 0x000000010400780c */ /* 0x000fc80003f05270 */
[----:B-1----:R-:W-:-:S04]  /*0f90*/  SEL R4, R7, c[0x0][0xeac], !P0 ;  /* 0x0003ab0007047a07 */ /* 0x002fc80004000000 */
[----:B------:R-:W1:Y:S01]  /*0fa0*/  I2F.U32.RP R7, R4 ;  /* 0x0000000400077306 */ /* 0x000e620000209000 */
[----:B------:R-:W-:Y:S01]  /*0fb0*/  IMAD.MOV R9, RZ, RZ, -R4 ;  /* 0x000000ffff097224 */ /* 0x000fe200078e0a04 */
[----:B------:R-:W-:Y:S02]  /*0fc0*/  ISETP.NE.U32.AND P0, PT, R4, RZ, PT ;  /* 0x000000ff0400720c */ /* 0x000fe40003f05070 */
[----:B------:R-:W-:-:S04]  /*0fd0*/  LOP3.LUT R6, RZ, R4, RZ, 0x33, !PT ;  /* 0x00000004ff067212 */ /* 0x000fc800078e33ff */
[----:B-1----:R-:W1:Y:S02]  /*0fe0*/  MUFU.RCP R7, R7 ;  /* 0x0000000700077308 */ /* 0x002e640000001000 */
[----:B-1----:R-:W-:-:S06]  /*0ff0*/  IADD3 R11, R7, 0xffffffe, RZ ;  /* 0x0ffffffe070b7810 */ /* 0x002fcc0007ffe0ff */
[----:B------:R-:W1:Y:S02]  /*1000*/  F2I.FTZ.U32.TRUNC.NTZ R11, R11 ;  /* 0x0000000b000b7305 */ /* 0x000e64000021f000 */
[----:B-1----:R-:W-:-:S04]  /*1010*/  IMAD R9, R9, R11, RZ ;  /* 0x0000000b09097224 */ /* 0x002fc800078e02ff */
[----:B------:R-:W-:-:S04]  /*1020*/  IMAD.HI.U32 R10, R11, R9, R10 ;  /* 0x000000090b0a7227 */ /* 0x000fc800078e000a */
.L_x_445:
        /* <DEDUP_REMOVED lines=15> */
[----:B0-----:R-:W-:-:S04]  /*1120*/  IMAD R12, R11, c[0x0][0xebc], RZ ;  /* 0x0003af000b0c7a24 */ /* 0x001fc800078e02ff */
[----:B------:R-:W-:Y:S01]  /*1130*/  IMAD R9, R9, c[0x0][0xeb8], R12 ;  /* 0x0003ae0009097a24 */ /* 0x000fe200078e020c */
[----:B------:R-:W-:-:S03]  /*1140*/  IADD3 R12, P1, R2, R19, RZ ;  /* 0x00000013020c7210 */ /* 0x000fc60007f3e0ff */
[----:B--2---:R-:W-:Y:S02]  /*1150*/  IMAD R9, R8, c[0x0][0xecc], R9 ;  /* 0x0003b30008097a24 */ /* 0x004fe400078e0209 */
[----:B------:R-:W-:-:S03]  /*1160*/  IMAD.X R13, RZ, RZ, R3, P1 ;  /* 0x000000ffff0d7224 */ /* 0x000fc600008e0603 */
[----:B------:R-:W-:-:S04]  /*1170*/  IADD3 R14, P2, R9, c[0x0][0x160], RZ ;  /* 0x00005800090e7a10 */ /* 0x000fc80007f5e0ff */
[----:B------:R-:W-:Y:S01]  /*1180*/  IADD3.X R15, RZ, c[0x0][0x164], RZ, P2, !PT ;  /* 0x00005900ff0f7a10 */ /* 0x000fe200017fe4ff */
[----:B------:R-:W-:-:S04]  /*1190*/  IMAD.HI.U32 R9, R10, R19, RZ ;  /* 0x000000130a097227 */ /* 0x000fc800078e00ff */
        /* <DEDUP_REMOVED lines=10> */
[----:B0-----:R-:W-:-:S04]  /*1240*/  IMAD.MOV R7, RZ, RZ, -R9 ;  /* 0x000000ffff077224 */ /* 0x001fc800078e0a09 */
[----:B------:R-:W-:-:S04]  /*1250*/  IMAD R7, R4, R7, R19 ;  /* 0x0000000704077224 */ /* 0x000fc800078e0213 */
[----:B-1----:R-:W-:Y:S01]  /*1260*/  IMAD R12, R7, c[0x0][0xebc], RZ ;  /* 0x0003af00070c7a24 */ /* 0x002fe200078e02ff */
[----:B------:R-:W-:-:S03]  /*1270*/  IADD3 R7, R5, 0x2, RZ ;  /* 0x0000000205077810 */ /* 0x000fc60007ffe0ff */
[----:B------:R-:W-:Y:S01]  /*1280*/  IMAD R9, R9, c[0x0][0xeb8], R12 ;  /* 0x0003ae0009097a24 */ /* 0x000fe200078e020c */
[----:B------:R-:W-:-:S03]  /*1290*/  IADD3 R14, P2, R2, R7, RZ ;  /* 0x00000007020e7210 */ /* 0x000fc60007f5e0ff */
[----:B------:R-:W-:Y:S01]  /*12a0*/  IMAD R9, R8, c[0x0][0xecc], R9 ;  /* 0x0003b30008097a24 */ /* 0x000fe200078e0209 */
[----:B------:R-:W-:-:S04]  /*12b0*/  IADD3.X R15, RZ, R3, RZ, P2, !PT ;  /* 0x00000003ff0f7210 */ /* 0x000fc800017fe4ff */
        /* <DEDUP_REMOVED lines=15> */
[----:B0-----:R-:W-:Y:S01]  /*13b0*/  IMAD R12, R7, c[0x0][0xebc], RZ ;  /* 0x0003af00070c7a24 */ /* 0x001fe200078e02ff */
[----:B------:R-:W-:-:S03]  /*13c0*/  IADD3 R7, R5, 0x3, RZ ;  /* 0x0000000305077810 */ /* 0x000fc60007ffe0ff */
[----:B------:R-:W-:Y:S01]  /*13d0*/  IMAD R9, R9, c[0x0][0xeb8], R12 ;  /* 0x0003ae0009097a24 */ /* 0x000fe200078e020c */
[----:B-1----:R-:W-:-:S03]  /*13e0*/  IADD3 R14, P2, R2, R7, RZ ;  /* 0x00000007020e7210 */ /* 0x002fc60007f5e0ff */
[----:B------:R-:W-:Y:S02]  /*13f0*/  IMAD R9, R8, c[0x0][0xecc], R9 ;  /* 0x0003b30008097a24 */ /* 0x000fe400078e0209 */
[----:B------:R-:W-:-:S03]  /*1400*/  IMAD.X R15, RZ, RZ, R3, P2 ;  /* 0x000000ffff0f7224 */ /* 0x000fc600010e0603 */
[----:B------:R-:W-:-:S05]  /*1410*/  IADD3 R12, P1, R9, c[0x0][0x160], RZ ;  /* 0x00005800090c7a10 */ /* 0x000fca0007f3e0ff */
[----:B------:R-:W-:Y:S02]  /*1420*/  IMAD.X R13, RZ, RZ, c[0x0][0x164], P1 ;  /* 0x00005900ff0d7624 */ /* 0x000fe400008e06ff */
[----:B------:R-:W-:-:S03]  /*1430*/  IMAD.HI.U32 R9, R10, R7, RZ ;  /* 0x000000070a097227 */ /* 0x000fc600078e00ff */
[----:B--2---:R0:W-:Y:S04]  /*1440*/  STG.E.U8 [R12.64], R19 ;  /* 0x000000130c007986 */ /* 0x0041e8000c101104 */
[----:B------:R-:W2:Y:S01]  /*1450*/  LDG.E.U8 R15, [R14.64] ;  /* 0x000000040e0f7981 */ /* 0x000ea2000c1e1100 */
[----:B------:R-:W-:Y:S01]  /*1460*/  IMAD.MOV R11, RZ, RZ, -R9 ;  /* 0x000000ffff0b7224 */ /* 0x000fe200078e0a09 */
[----:B------:R-:W-:-:S03]  /*1470*/  IADD3 R5, R5, 0x4, RZ ;  /* 0x0000000405057810 */ /* 0x000fc60007ffe0ff */
        /* <DEDUP_REMOVED lines=9> */
[----:B0-----:R-:W-:-:S04]  /*1510*/  IMAD R12, R7, c[0x0][0xebc], RZ ;  /* 0x0003af00070c7a24 */ /* 0x001fc800078e02ff */
        /* <DEDUP_REMOVED lines=8> */
.L_x_446:
        /* <DEDUP_REMOVED lines=14> */
.L_x_1048:


//--------------------- .text._ZN2at6native40_GLOBAL__N__2351210d_8_Shape_cu_49f7391c35CatArrayBatchedCopy_alignedK_contigINS1_10OpaqueTypeILj1EEEjLi2ELi64ELi64ELi16EEEvPT_NS1_25CatArrInputTensorMetadataIS5_T0_XT2_EXT3_EEENS1_16TensorSizeStrideIS8_Lj4EEEiS8_ --------------------------
	.section	.text._ZN2at6native40_GLOBAL__N__2351210d_8_Shape_cu_49f7391c35CatArrayBatchedCopy_alignedK_contigINS1_10OpaqueTypeILj1EEEjLi2ELi64ELi64ELi16EEEvPT_NS1_25CatArrInputTensorMetadataIS5_T0_XT2_EXT3_EEENS1_16TensorSizeStrideIS8_Lj4EEEiS8_,"ax",@progbits
	.sectioninfo	@"SHI_REGISTERS=32"
	.align	128
.text._ZN2at6native40_GLOBAL__N__2351210d_8_Shape_cu_49f7391c35CatArrayBatchedCopy_alignedK_contigINS1_10OpaqueTypeILj1EEEjLi2ELi64ELi64ELi16EEEvPT_NS1_25CatArrInputTensorMetadataIS5_T0_XT2_EXT3_EEENS1_16TensorSizeStrideIS8_Lj4EEEiS8_:
        .type           _ZN2at6native40_GLOBAL__N__2351210d_8_Shape_cu_49f7391c35CatArrayBatchedCopy_alignedK_contigINS1_10OpaqueTypeILj1EEEjLi2ELi64ELi64ELi16EEEvPT_NS1_25CatArrInputTensorMetadataIS5_T0_XT2_EXT3_EEENS1_16TensorSizeStrideIS8_Lj4EEEiS8_,@function
        .size           _ZN2at6native40_GLOBAL__N__2351210d_8_Shape_cu_49f7391c35CatArrayBatchedCopy_alignedK_contigINS1_10OpaqueTypeILj1EEEjLi2ELi64ELi64ELi16EEEvPT_NS1_25CatArrInputTensorMetadataIS5_T0_XT2_EXT3_EEENS1_16TensorSizeStrideIS8_Lj4EEEiS8_,(.L_x_1049 - _ZN2at6native40_GLOBAL__N__2351210d_8_Shape_cu_49f7391c35CatArrayBatchedCopy_alignedK_contigINS1_10OpaqueTypeILj1EEEjLi2ELi64ELi64ELi16EEEvPT_NS1_25CatArrInputTensorMetadataIS5_T0_XT2_EXT3_EEENS1_16TensorSizeStrideIS8_Lj4EEEiS8_)
        .other          _ZN2at6native40_GLOBAL__N__2351210d_8_Shape_cu_49f7391c35CatArrayBatchedCopy_alignedK_contigINS1_10OpaqueTypeILj1EEEjLi2ELi64ELi64ELi16EEEvPT_NS1_25CatArrInputTensorMetadataIS5_T0_XT2_EXT3_EEENS1_16TensorSizeStrideIS8_Lj4EEEiS8_,@"STO_CUDA_ENTRY STV_DEFAULT"
_ZN2at6native40_GLOBAL__N__2351210d_8_Shape_cu_49f7391c35CatArrayBatchedCopy_alignedK_contigINS1_10OpaqueTypeILj1EEEjLi2ELi64ELi64ELi16EEEvPT_NS1_25CatArrInputTensorMetadataIS5_T0_XT2_EXT3_EEENS1_16TensorSizeStrideIS8_Lj4EEEiS8_:
        /* <DEDUP_REMOVED lines=25> */
.L_x_449:
[----:B---3--:R-:W-:-:S05]  /*0190*/  IADD3 R4, P0, R2, R15, RZ ;  /* 0x0000000f02047210 */ /* 0x008fca0007f1e0ff */
[----:B0-----:R-:W-:-:S06]  /*01a0*/  IMAD.X R5, RZ, RZ, R3, P0 ;  /* 0x000000ffff057224 */ /* 0x001fcc00000e0603 */
[----:B------:R-:W3:Y:S01]  /*01b0*/  LDG.E.128 R4, [R4.64] ;  /* 0x0000000404047981 */ /* 0x000ee2000c1e1d00 */
[----:B------:R-:W0:Y:S01]  /*01c0*/  I2F.U32.RP R17, R10 ;  /* 0x0000000a00117306 */ /* 0x000e220000209000 */
[----:B------:R-:W-:Y:S01]  /*01d0*/  IMAD.MOV R19, RZ, RZ, -R10 ;  /* 0x000000ffff137224 */ /* 0x000fe200078e0a0a */
[C---:B------:R-:W-:Y:S02]  /*01e0*/  IADD3 R16, R15.reuse, 0x1, RZ ;  /* 0x000000010f107810 */ /* 0x040fe40007ffe0ff */
[----:B------:R-:W-:Y:S02]  /*01f0*/  IADD3 R27, R15, 0x2, RZ ;  /* 0x000000020f1b7810 */ /* 0x000fe40007ffe0ff */
[----:B------:R-:W-:Y:S02]  /*0200*/  LOP3.LUT R20, RZ, R10, RZ, 0x33, !PT ;  /* 0x0000000aff147212 */ /* 0x000fe400078e33ff */
[----:B0-----:R-:W0:Y:S02]  /*0210*/  MUFU.RCP R17, R17 ;  /* 0x0000001100117308 */ /* 0x001e240000001000 */
[----:B0-----:R-:W-:-:S06]  /*0220*/  IADD3 R8, R17, 0xffffffe, RZ ;  /* 0x0ffffffe11087810 */ /* 0x001fcc0007ffe0ff */
[----:B------:R0:W1:Y:S02]  /*0230*/  F2I.FTZ.U32.TRUNC.NTZ R9, R8 ;  /* 0x0000000800097305 */ /* 0x000064000021f000 */
[----:B0-----:R-:W-:Y:S02]  /*0240*/  IMAD.MOV.U32 R8, RZ, RZ, RZ ;  /* 0x000000ffff087224 */ /* 0x001fe400078e00ff */
[----:B-1----:R-:W-:-:S04]  /*0250*/  IMAD R19, R19, R9, RZ ;  /* 0x0000000913137224 */ /* 0x002fc800078e02ff */
[----:B------:R-:W-:Y:S01]  /*0260*/  IMAD.HI.U32 R14, R9, R19, R8 ;  /* 0x00000013090e7227 */ /* 0x000fe200078e0008 */
[C---:B------:R-:W-:Y:S02]  /*0270*/  IADD3 R9, R15.reuse, 0x3, RZ ;  /* 0x000000030f097810 */ /* 0x040fe40007ffe0ff */
[----:B------:R-:W-:-:S03]  /*0280*/  IADD3 R19, R15, 0x4, RZ ;  /* 0x000000040f137810 */ /* 0x000fc60007ffe0ff */
[----:B------:R-:W-:-:S04]  /*0290*/  IMAD.HI.U32 R21, R14, R16, RZ ;  /* 0x000000100e157227 */ /* 0x000fc800078e00ff */
[----:B------:R-:W-:Y:S01]  /*02a0*/  IMAD.HI.U32 R29, R14, R9, RZ ;  /* 0x000000090e1d7227 */ /* 0x000fe200078e00ff */
[----:B------:R-:W-:-:S03]  /*02b0*/  IADD3 R25, -R21, RZ, RZ ;  /* 0x000000ff15197210 */ /* 0x000fc60007ffe1ff */
[----:B------:R-:W-:-:S04]  /*02c0*/  IMAD.HI.U32 R8, R14, R27, RZ ;  /* 0x0000001b0e087227 */ /* 0x000fc800078e00ff */
[----:B------:R-:W-:Y:S02]  /*02d0*/  IMAD R25, R10, R25, R16 ;  /* 0x000000190a197224 */ /* 0x000fe400078e0210 */
[----:B------:R-:W-:Y:S02]  /*02e0*/  IMAD.MOV R22, RZ, RZ, -R29 ;  /* 0x000000ffff167224 */ /* 0x000fe400078e0a1d */
[----:B------:R-:W-:Y:S01]  /*02f0*/  IMAD.HI.U32 R17, R14, R15, RZ ;  /* 0x0000000f0e117227 */ /* 0x000fe200078e00ff */
[----:B------:R-:W-:-:S03]  /*0300*/  ISETP.GE.U32.AND P0, PT, R25, R10, PT ;  /* 0x0000000a1900720c */ /* 0x000fc60003f06070 */
[----:B------:R-:W-:Y:S02]  /*0310*/  IMAD.MOV R18, RZ, RZ, -R8 ;  /* 0x000000ffff127224 */ /* 0x000fe400078e0a08 */
[C---:B------:R-:W-:Y:S02]  /*0320*/  IMAD R22, R10.reuse, R22, R9 ;  /* 0x000000160a167224 */ /* 0x040fe400078e0209 */
[----:B------:R-:W-:Y:S02]  /*0330*/  IMAD.MOV R23, RZ, RZ, -R17 ;  /* 0x000000ffff177224 */ /* 0x000fe400078e0a11 */
[----:B------:R-:W-:Y:S01]  /*0340*/  IMAD R18, R10, R18, R27 ;  /* 0x000000120a127224 */ /* 0x000fe200078e021b */
[-C--:B------:R-:W-:Y:S01]  /*0350*/  ISETP.GE.U32.AND P2, PT, R22, R10.reuse, PT ;  /* 0x0000000a1600720c */ /* 0x080fe20003f46070 */
[----:B------:R-:W-:Y:S02]  /*0360*/  IMAD R23, R10, R23, R15 ;  /* 0x000000170a177224 */ /* 0x000fe400078e020f */
[----:B------:R-:W-:Y:S01]  /*0370*/  @P0 IMAD.IADD R25, R25, 0x1, -R10 ;  /* 0x0000000119190824 */ /* 0x000fe200078e0a0a */
[----:B------:R-:W-:-:S02]  /*0380*/  ISETP.GE.U32.AND P1, PT, R18, R10, PT ;  /* 0x0000000a1200720c */ /* 0x000fc40003f26070 */
[-C--:B------:R-:W-:Y:S02]  /*0390*/  ISETP.GE.U32.AND P5, PT, R23, R10.reuse, PT ;  /* 0x0000000a1700720c */ /* 0x080fe40003fa6070 */
[----:B------:R-:W-:Y:S01]  /*03a0*/  ISETP.GE.U32.AND P6, PT, R25, R10, PT ;  /* 0x0000000a1900720c */ /* 0x000fe20003fc6070 */
[----:B------:R-:W-:Y:S01]  /*03b0*/  IMAD.HI.U32 R25, R14, R19, RZ ;  /* 0x000000130e197227 */ /* 0x000fe200078e00ff */
[----:B------:R-:W-:Y:S02]  /*03c0*/  @P0 IADD3 R21, R21, 0x1, RZ ;  /* 0x0000000115150810 */ /* 0x000fe40007ffe0ff */
[----:B------:R-:W-:Y:S01]  /*03d0*/  ISETP.NE.U32.AND P0, PT, R10, RZ, PT ;  /* 0x000000ff0a00720c */ /* 0x000fe20003f05070 */
[--C-:B------:R-:W-:Y:S01]  /*03e0*/  @P2 IMAD.IADD R22, R22, 0x1, -R10.reuse ;  /* 0x0000000116162824 */ /* 0x100fe200078e0a0a */
[----:B------:R-:W-:Y:S02]  /*03f0*/  IADD3 R24, -R25, RZ, RZ ;  /* 0x000000ff19187210 */ /* 0x000fe40007ffe1ff */
[----:B------:R-:W-:Y:S01]  /*0400*/  @P2 IADD3 R29, R29, 0x1, RZ ;  /* 0x000000011d1d2810 */ /* 0x000fe20007ffe0ff */
[--C-:B------:R-:W-:Y:S01]  /*0410*/  @P1 IMAD.IADD R18, R18, 0x1, -R10.reuse ;  /* 0x0000000112121824 */ /* 0x100fe200078e0a0a */
[----:B------:R-:W-:Y:S01]  /*0420*/  @P1 IADD3 R8, R8, 0x1, RZ ;  /* 0x0000000108081810 */ /* 0x000fe20007ffe0ff */
[----:B------:R-:W-:Y:S01]  /*0430*/  @P5 IMAD.IADD R23, R23, 0x1, -R10 ;  /* 0x0000000117175824 */ /* 0x000fe200078e0a0a */
[----:B------:R-:W-:Y:S01]  /*0440*/  @P5 IADD3 R17, R17, 0x1, RZ ;  /* 0x0000000111115810 */ /* 0x000fe20007ffe0ff */
[----:B------:R-:W-:Y:S01]  /*0450*/  IMAD R24, R10, R24, R19 ;  /* 0x000000180a187224 */ /* 0x000fe200078e0213 */
[----:B------:R-:W-:-:S02]  /*0460*/  @P6 IADD3 R21, R21, 0x1, RZ ;  /* 0x0000000115156810 */ /* 0x000fc40007ffe0ff */
[-C--:B------:R-:W-:Y:S02]  /*0470*/  ISETP.GE.U32.AND P6, PT, R22, R10.reuse, PT ;  /* 0x0000000a1600720c */ /* 0x080fe40003fc6070 */
[----:B------:R-:W-:Y:S02]  /*0480*/  SEL R22, R20, R21, !P0 ;  /* 0x0000001514167207 */ /* 0x000fe40004000000 */
[----:B------:R-:W-:Y:S02]  /*0490*/  IADD3 R21, R15, 0x5, RZ ;  /* 0x000000050f157810 */ /* 0x000fe40007ffe0ff */
[-C--:B------:R-:W-:Y:S02]  /*04a0*/  ISETP.GE.U32.AND P5, PT, R18, R10.reuse, PT ;  /* 0x0000000a1200720c */ /* 0x080fe40003fa6070 */
[----:B------:R-:W-:Y:S02]  /*04b0*/  IADD3 R18, -R22, RZ, RZ ;  /* 0x000000ff16127210 */ /* 0x000fe40007ffe1ff */
[-C--:B------:R-:W-:Y:S01]  /*04c0*/  ISETP.GE.U32.AND P3, PT, R23, R10.reuse, PT ;  /* 0x0000000a1700720c */ /* 0x080fe20003f66070 */
[----:B------:R-:W-:Y:S01]  /*04d0*/  IMAD.HI.U32 R23, R14, R21, RZ ;  /* 0x000000150e177227 */ /* 0x000fe200078e00ff */
[----:B------:R-:W-:-:S02]  /*04e0*/  ISETP.GE.U32.AND P4, PT, R24, R10, PT ;  /* 0x0000000a1800720c */ /* 0x000fc40003f86070 */
[----:B------:R-:W-:Y:S01]  /*04f0*/  @P6 IADD3 R29, R29, 0x1, RZ ;  /* 0x000000011d1d6810 */ /* 0x000fe20007ffe0ff */
[----:B------:R-:W-:Y:S02]  /*0500*/  IMAD R18, R10, R18, R16 ;  /* 0x000000120a127224 */ /* 0x000fe400078e0210 */
[----:B------:R-:W-:Y:S02]  /*0510*/  IMAD.MOV R16, RZ, RZ, -R23 ;  /* 0x000000ffff107224 */ /* 0x000fe400078e0a17 */
[----:B------:R-:W-:Y:S02]  /*0520*/  @P5 IADD3 R8, R8, 0x1, RZ ;  /* 0x0000000108085810 */ /* 0x000fe40007ffe0ff */
[----:B------:R-:W-:Y:S02]  /*0530*/  IMAD R16, R10, R16, R21 ;  /* 0x000000100a107224 */ /* 0x000fe400078e0215 */
[----:B------:R-:W-:Y:S02]  /*0540*/  @P3 IADD3 R17, R17, 0x1, RZ ;  /* 0x0000000111113810 */ /* 0x000fe40007ffe0ff */
[----:B------:R-:W-:Y:S01]  /*0550*/  @P4 IMAD.IADD R24, R24, 0x1, -R10 ;  /* 0x0000000118184824 */ /* 0x000fe200078e0a0a */
[----:B------:R-:W-:-:S02]  /*0560*/  ISETP.GE.U32.AND P1, PT, R16, R10, PT ;  /* 0x0000000a1000720c */ /* 0x000fc40003f26070 */
[----:B------:R-:W-:Y:S02]  /*0570*/  SEL R8, R20, R8, !P0 ;  /* 0x0000000814087207 */ /* 0x000fe40004000000 */
[----:B------:R-:W-:Y:S01]  /*0580*/  ISETP.GE.U32.AND P3, PT, R24, R10, PT ;  /* 0x0000000a1800720c */ /* 0x000fe20003f66070 */
[----:B------:R-:W-:Y:S01]  /*0590*/  IMAD R24, R18, c[0x0][0xebc], RZ ;  /* 0x0003af0012187a24 */ /* 0x000fe200078e02ff */
[----:B------:R-:W-:Y:S02]  /*05a0*/  SEL R18, R20, R17, !P0 ;  /* 0x0000001114127207 */ /* 0x000fe40004000000 */
[----:B------:R-:W-:Y:S01]  /*05b0*/  @P4 IADD3 R25, R25, 0x1, RZ ;  /* 0x0000000119194810 */ /* 0x000fe20007ffe0ff */
[----:B------:R-:W-:Y:S02]  /*05c0*/  IMAD R17, R22, c[0x0][0xeb8], R24 ;  /* 0x0003ae0016117a24 */ /* 0x000fe400078e0218 */
[----:B------:R-:W-:Y:S02]  /*05d0*/  IMAD.MOV R22, RZ, RZ, -R18 ;  /* 0x000000ffff167224 */ /* 0x000fe400078e0a12 */
[----:B------:R-:W-:Y:S01]  /*05e0*/  @P1 IMAD.IADD R16, R16, 0x1, -R10 ;  /* 0x0000000110101824 */ /* 0x000fe200078e0a0a */
[----:B------:R-:W-:Y:S01]  /*05f0*/  @P1 IADD3 R23, R23, 0x1, RZ ;  /* 0x0000000117171810 */ /* 0x000fe20007ffe0ff */
[----:B------:R-:W-:-:S02]  /*0600*/  IMAD R22, R10, R22, R15 ;  /* 0x000000160a167224 */ /* 0x000fc400078e020f */
[----:B------:R-:W-:Y:S01]  /*0610*/  @P3 IADD3 R25, R25, 0x1, RZ ;  /* 0x0000000119193810 */ /* 0x000fe20007ffe0ff */
[----:B--2---:R-:W-:Y:S01]  /*0620*/  IMAD R17, R12, c[0x0][0xecc], R17 ;  /* 0x0003b3000c117a24 */ /* 0x004fe200078e0211 */
[----:B------:R-:W-:Y:S01]  /*0630*/  ISETP.GE.U32.AND P5, PT, R16, R10, PT ;  /* 0x0000000a1000720c */ /* 0x000fe20003fa6070 */
[----:B------:R-:W-:Y:S01]  /*0640*/  IMAD R22, R22, c[0x0][0xebc], RZ ;  /* 0x0003af0016167a24 */ /* 0x000fe200078e02ff */
[----:B------:R-:W-:Y:S01]  /*0650*/  SEL R25, R20, R25, !P0 ;  /* 0x0000001914197207 */ /* 0x000fe20004000000 */
[----:B------:R-:W-:Y:S02]  /*0660*/  IMAD.MOV R16, RZ, RZ, -R8 ;  /* 0x000000ffff107224 */ /* 0x000fe400078e0a08 */
[----:B------:R-:W-:Y:S01]  /*0670*/  IMAD R18, R18, c[0x0][0xeb8], R22 ;  /* 0x0003ae0012127a24 */ /* 0x000fe200078e0216 */
[----:B------:R-:W-:Y:S01]  /*0680*/  SEL R22, R20, R29, !P0 ;  /* 0x0000001d14167207 */ /* 0x000fe20004000000 */
[----:B------:R-:W-:Y:S02]  /*0690*/  IMAD R27, R10, R16, R27 ;  /* 0x000000100a1b7224 */ /* 0x000fe400078e021b */
[----:B------:R-:W-:Y:S01]  /*06a0*/  IMAD.MOV R24, RZ, RZ, -R25 ;  /* 0x000000ffff187224 */ /* 0x000fe200078e0a19 */
[----:B------:R-:W-:Y:S01]  /*06b0*/  IADD3 R16, -R22, RZ, RZ ;  /* 0x000000ff16107210 */ /* 0x000fe20007ffe1ff */
[----:B------:R-:W-:-:S02]  /*06c0*/  IMAD R18, R12, c[0x0][0xecc], R18 ;  /* 0x0003b3000c127a24 */ /* 0x000fc400078e0212 */
[----:B------:R-:W-:Y:S01]  /*06d0*/  @P5 IADD3 R23, R23, 0x1, RZ ;  /* 0x0000000117175810 */ /* 0x000fe20007ffe0ff */
[C---:B------:R-:W-:Y:S02]  /*06e0*/  IMAD R24, R10.reuse, R24, R19 ;  /* 0x000000180a187224 */ /* 0x040fe400078e0213 */
[----:B------:R-:W-:Y:S01]  /*06f0*/  IMAD R16, R10, R16, R9 ;  /* 0x000000100a107224 */ /* 0x000fe200078e0209 */
[----:B------:R-:W-:Y:S01]  /*0700*/  SEL R23, R20, R23, !P0 ;  /* 0x0000001714177207 */ /* 0x000fe20004000000 */
[----:B------:R-:W-:Y:S01]  /*0710*/  IMAD R24, R24, c[0x0][0xebc], RZ ;  /* 0x0003af0018187a24 */ /* 0x000fe200078e02ff */
[----:B------:R-:W-:Y:S01]  /*0720*/  IADD3 R18, P1, R18, c[0x0][0x160], RZ ;  /* 0x0000580012127a10 */ /* 0x000fe20007f3e0ff */
[----:B------:R-:W-:Y:S02]  /*0730*/  IMAD R19, R16, c[0x0][0xebc], RZ ;  /* 0x0003af0010137a24 */ /* 0x000fe400078e02ff */
[----:B------:R-:W-:Y:S02]  /*0740*/  IMAD.MOV R9, RZ, RZ, -R23 ;  /* 0x000000ffff097224 */ /* 0x000fe400078e0a17 */
[----:B------:R-:W-:-:S02]  /*0750*/  IMAD R29, R25, c[0x0][0xeb8], R24 ;  /* 0x0003ae00191d7a24 */ /* 0x000fc400078e0218 */
[----:B------:R-:W-:Y:S02]  /*0760*/  IMAD R21, R10, R9, R21 ;  /* 0x000000090a157224 */ /* 0x000fe400078e0215 */
[----:B------:R-:W-:Y:S01]  /*0770*/  IMAD R9, R27, c[0x0][0xebc], RZ ;  /* 0x0003af001b097a24 */ /* 0x000fe200078e02ff */
[----:B------:R-:W-:Y:S01]  /*0780*/  IADD3 R27, R15, 0x7, RZ ;  /* 0x000000070f1b7810 */ /* 0x000fe20007ffe0ff */
[----:B------:R-:W-:Y:S02]  /*0790*/  IMAD R16, R21, c[0x0][0xebc], RZ ;  /* 0x0003af0015107a24 */ /* 0x000fe400078e02ff */
[----:B------:R-:W-:Y:S01]  /*07a0*/  IMAD R9, R8, c[0x0][0xeb8], R9 ;  /* 0x0003ae0008097a24 */ /* 0x000fe200078e0209 */
[----:B------:R-:W-:Y:S01]  /*07b0*/  IADD3 R8, P2, R17, c[0x0][0x160], RZ ;  /* 0x0000580011087a10 */ /* 0x000fe20007f5e0ff */
[----:B------:R-:W-:Y:S02]  /*07c0*/  IMAD R22, R22, c[0x0][0xeb8], R19 ;  /* 0x0003ae0016167a24 */ /* 0x000fe400078e0213 */
[----:B------:R-:W-:Y:S01]  /*07d0*/  IMAD R21, R23, c[0x0][0xeb8], R16 ;  /* 0x0003ae0017157a24 */ /* 0x000fe200078e0210 */
[----:B------:R-:W-:Y:S01]  /*07e0*/  IADD3 R23, R15, 0x6, RZ ;  /* 0x000000060f177810 */ /* 0x000fe20007ffe0ff */
[----:B------:R-:W-:-:S02]  /*07f0*/  IMAD.X R19, RZ, RZ, c[0x0][0x164], P1 ;  /* 0x00005900ff137624 */ /* 0x000fc400008e06ff */
[C---:B------:R-:W-:Y:S02]  /*0800*/  IMAD R16, R12.reuse, c[0x0][0xecc], R9 ;  /* 0x0003b3000c107a24 */ /* 0x040fe400078e0209 */
[----:B------:R-:W-:Y:S02]  /*0810*/  IMAD.X R9, RZ, RZ, c[0x0][0x164], P2 ;  /* 0x00005900ff097624 */ /* 0x000fe400010e06ff */
[----:B------:R-:W-:Y:S01]  /*0820*/  IMAD R22, R12, c[0x0][0xecc], R22 ;  /* 0x0003b3000c167a24 */ /* 0x000fe200078e0216 */
[----:B------:R-:W-:Y:S01]  /*0830*/  IADD3 R16, P1, R16, c[0x0][0x160], RZ ;  /* 0x0000580010107a10 */ /* 0x000fe20007f3e0ff */
[----:B------:R-:W-:-:S03]  /*0840*/  IMAD.HI.U32 R25, R14, R23, RZ ;  /* 0x000000170e197227 */ /* 0x000fc600078e00ff */
[----:B------:R-:W-:Y:S01]  /*0850*/  IADD3.X R17, RZ, c[0x0][0x164], RZ, P1, !PT ;  /* 0x00005900ff117a10 */ /* 0x000fe20000ffe4ff */
[----:B------:R-:W-:Y:S01]  /*0860*/  IMAD R21, R12, c[0x0][0xecc], R21 ;  /* 0x0003b3000c157a24 */ /* 0x000fe200078e0215 */
[C---:B---3--:R-:W-:Y:S01]  /*0870*/  LOP3.LUT R24, R4.reuse, 0xffff, RZ, 0xc0, !PT ;  /* 0x0000ffff04187812 */ /* 0x048fe200078ec0ff */
[----:B------:R0:W-:Y:S01]  /*0880*/  STG.E.U8 [R18.64], R4 ;  /* 0x0000000412007986 */ /* 0x0001e2000c101104 */
[----:B------:R-:W-:Y:S02]  /*0890*/  PRMT R26, R4, 0x7732, RZ ;  /* 0x00007732041a7816 */ /* 0x000fe400000000ff */
[----:B------:R-:W-:-:S05]  /*08a0*/  SHF.R.U32.HI R24, RZ, 0x8, R24 ;  /* 0x00000008ff187819 */ /* 0x000fca0000011618 */
[----:B------:R1:W-:Y:S01]  /*08b0*/  STG.E.U8 [R8.64], R24 ;  /* 0x0000001808007986 */ /* 0x0003e2000c101104 */
[----:B0-----:R-:W-:Y:S01]  /*08c0*/  IMAD.MOV R19, RZ, RZ, -R25 ;  /* 0x000000ffff137224 */ /* 0x001fe200078e0a19 */
[----:B------:R-:W-:Y:S02]  /*08d0*/  IADD3 R18, P1, R22, c[0x0][0x160], RZ ;  /* 0x0000580016127a10 */ /* 0x000fe40007f3e0ff */
[----:B------:R-:W-:Y:S02]  /*08e0*/  SHF.R.U32.HI R22, RZ, 0x8, R26 ;  /* 0x00000008ff167819 */ /* 0x000fe4000001161a */
[----:B------:R-:W-:Y:S01]  /*08f0*/  LOP3.LUT R26, R5, 0xffff, RZ, 0xc0, !PT ;  /* 0x0000ffff051a7812 */ /* 0x000fe200078ec0ff */
[----:B-1----:R-:W-:Y:S01]  /*0900*/  IMAD R8, R12, c[0x0][0xecc], R29 ;  /* 0x0003b3000c087a24 */ /* 0x002fe200078e021d */
[----:B------:R-:W-:Y:S01]  /*0910*/  PRMT R9, R4, 0x7632, R9 ;  /* 0x0000763204097816 */ /* 0x000fe20000000009 */
[----:B------:R-:W-:Y:S01]  /*0920*/  IMAD.HI.U32 R4, R14, R27, RZ ;  /* 0x0000001b0e047227 */ /* 0x000fe200078e00ff */
[----:B------:R-:W-:-:S02]  /*0930*/  SHF.R.U32.HI R26, RZ, 0x8, R26 ;  /* 0x00000008ff1a7819 */ /* 0x000fc4000001161a */
[----:B------:R-:W-:Y:S01]  /*0940*/  IADD3 R8, P2, R8, c[0x0][0x160], RZ ;  /* 0x0000580008087a10 */ /* 0x000fe20007f5e0ff */
[C---:B------:R-:W-:Y:S01]  /*0950*/  IMAD R29, R10.reuse, R19, R23 ;  /* 0x000000130a1d7224 */ /* 0x040fe200078e0217 */
[----:B------:R0:W-:Y:S01]  /*0960*/  STG.E.U8 [R16.64], R9 ;  /* 0x0000000910007986 */ /* 0x0001e2000c101104 */
[----:B------:R-:W-:Y:S02]  /*0970*/  IMAD.X R19, RZ, RZ, c[0x0][0x164], P1 ;  /* 0x00005900ff137624 */ /* 0x000fe400008e06ff */
[----:B------:R-:W-:Y:S01]  /*0980*/  IMAD.MOV R24, RZ, RZ, -R4 ;  /* 0x000000ffff187224 */ /* 0x000fe200078e0a04 */
[----:B------:R-:W-:Y:S02]  /*0990*/  ISETP.GE.U32.AND P1, PT, R29, R10, PT ;  /* 0x0000000a1d00720c */ /* 0x000fe40003f26070 */
[----:B------:R1:W-:Y:S01]  /*09a0*/  STG.E.U8 [R18.64], R22 ;  /* 0x0000001612007986 */ /* 0x0003e2000c101104 */
[----:B------:R-:W-:Y:S02]  /*09b0*/  IMAD R24, R10, R24, R27 ;  /* 0x000000180a187224 */ /* 0x000fe400078e021b */
[----:B0-----:R-:W-:Y:S01]  /*09c0*/  IMAD.X R9, RZ, RZ, c[0x0][0x164], P2 ;  /* 0x00005900ff097624 */ /* 0x001fe200010e06ff */
[----:B------:R-:W-:-:S02]  /*09d0*/  IADD3 R16, P3, R21, c[0x0][0x160], RZ ;  /* 0x0000580015107a10 */ /* 0x000fc40007f7e0ff */
[----:B------:R-:W-:Y:S02]  /*09e0*/  IADD3 R21, R15, 0x8, RZ ;  /* 0x000000080f157810 */ /* 0x000fe40007ffe0ff */
[----:B------:R0:W-:Y:S01]  /*09f0*/  STG.E.U8 [R8.64], R5 ;  /* 0x0000000508007986 */ /* 0x0001e2000c101104 */
[-C--:B------:R-:W-:Y:S01]  /*0a00*/  ISETP.GE.U32.AND P2, PT, R24, R10.reuse, PT ;  /* 0x0000000a1800720c */ /* 0x080fe20003f46070 */
[----:B------:R-:W-:Y:S01]  /*0a10*/  IMAD.X R17, RZ, RZ, c[0x0][0x164], P3 ;  /* 0x00005900ff117624 */ /* 0x000fe200018e06ff */
[----:B------:R-:W-:Y:S01]  /*0a20*/  @P1 IADD3 R29, -R10, R29, RZ ;  /* 0x0000001d0a1d1210 */ /* 0x000fe20007ffe1ff */
[----:B-1----:R-:W-:Y:S01]  /*0a30*/  IMAD.HI.U32 R22, R14, R21, RZ ;  /* 0x000000150e167227 */ /* 0x002fe200078e00ff */
[----:B------:R-:W-:Y:S02]  /*0a40*/  @P1 IADD3 R25, R25, 0x1, RZ ;  /* 0x0000000119191810 */ /* 0x000fe40007ffe0ff */
[----:B------:R1:W-:Y:S01]  /*0a50*/  STG.E.U8 [R16.64], R26 ;  /* 0x0000001a10007986 */ /* 0x0003e2000c101104 */
[----:B------:R-:W-:Y:S01]  /*0a60*/  IMAD.MOV R18, RZ, RZ, -R22 ;  /* 0x000000ffff127224 */ /* 0x000fe200078e0a16 */
[----:B------:R-:W-:-:S02]  /*0a70*/  ISETP.GE.U32.AND P5, PT, R29, R10, PT ;  /* 0x0000000a1d00720c */ /* 0x000fc40003fa6070 */
[C---:B------:R-:W-:Y:S01]  /*0a80*/  IADD3 R19, R15.reuse, 0x9, RZ ;  /* 0x000000090f137810 */ /* 0x040fe20007ffe0ff */
[----:B------:R-:W-:Y:S01]  /*0a90*/  IMAD R18, R10, R18, R21 ;  /* 0x000000120a127224 */ /* 0x000fe200078e0215 */
[----:B0-----:R-:W-:Y:S01]  /*0aa0*/  IADD3 R9, R15, 0xa, RZ ;  /* 0x0000000a0f097810 */ /* 0x001fe20007ffe0ff */
[----:B------:R-:W-:Y:S01]  /*0ab0*/  @P2 IMAD.IADD R24, R24, 0x1, -R10 ;  /* 0x0000000118182824 */ /* 0x000fe200078e0a0a */
[----:B------:R-:W-:Y:S01]  /*0ac0*/  @P2 IADD3 R4, R4, 0x1, RZ ;  /* 0x0000000104042810 */ /* 0x000fe20007ffe0ff */
[----:B------:R-:W-:Y:S01]  /*0ad0*/  IMAD.HI.U32 R29, R14, R19, RZ ;  /* 0x000000130e1d7227 */ /* 0x000fe200078e00ff */
[-C--:B------:R-:W-:Y:S02]  /*0ae0*/  ISETP.GE.U32.AND P6, PT, R18, R10.reuse, PT ;  /* 0x0000000a1200720c */ /* 0x080fe40003fc6070 */
[----:B------:R-:W-:Y:S01]  /*0af0*/  ISETP.GE.U32.AND P4, PT, R24, R10, PT ;  /* 0x0000000a1800720c */ /* 0x000fe20003f86070 */
[----:B------:R-:W-:Y:S01]  /*0b00*/  IMAD.HI.U32 R8, R14, R9, RZ ;  /* 0x000000090e087227 */ /* 0x000fe200078e00ff */
[----:B------:R-:W-:-:S02]  /*0b10*/  PRMT R5, R5, 0x7632, R5 ;  /* 0x0000763205057816 */ /* 0x000fc40000000005 */
[----:B------:R-:W-:Y:S01]  /*0b20*/  @P5 IADD3 R25, R25, 0x1, RZ ;  /* 0x0000000119195810 */ /* 0x000fe20007ffe0ff */
[----:B------:R-:W-:Y:S01]  /*0b30*/  IMAD.MOV R24, RZ, RZ, -R29 ;  /* 0x000000ffff187224 */ /* 0x000fe200078e0a1d */
[----:B-1----:R-:W-:Y:S02]  /*0b40*/  IADD3 R16, -R8, RZ, RZ ;  /* 0x000000ff08107210 */ /* 0x002fe40007ffe1ff */
[----:B------:R-:W-:Y:S01]  /*0b50*/  SEL R17, R20, R25, !P0 ;  /* 0x0000001914117207 */ /* 0x000fe20004000000 */
[C---:B------:R-:W-:Y:S01]  /*0b60*/  IMAD R24, R10.reuse, R24, R19 ;  /* 0x000000180a187224 */ /* 0x040fe200078e0213 */
[----:B------:R-:W-:Y:S01]  /*0b70*/  IADD3 R25, R15, 0xb, RZ ;  /* 0x0000000b0f197810 */ /* 0x000fe20007ffe0ff */
[----:B------:R-:W-:Y:S01]  /*0b80*/  IMAD R16, R10, R16, R9 ;  /* 0x000000100a107224 */ /* 0x000fe200078e0209 */
[----:B------:R-:W-:Y:S01]  /*0b90*/  @P6 IADD3 R22, R22, 0x1, RZ ;  /* 0x0000000116166810 */ /* 0x000fe20007ffe0ff */
[----:B------:R-:W-:Y:S01]  /*0ba0*/  @P6 IMAD.IADD R18, R18, 0x1, -R10 ;  /* 0x0000000112126824 */ /* 0x000fe200078e0a0a */
[----:B------:R-:W-:-:S02]  /*0bb0*/  @P4 IADD3 R4, R4, 0x1, RZ ;  /* 0x0000000104044810 */ /* 0x000fc40007ffe0ff */
[-C--:B------:R-:W-:Y:S02]  /*0bc0*/  ISETP.GE.U32.AND P1, PT, R16, R10.reuse, PT ;  /* 0x0000000a1000720c */ /* 0x080fe40003f26070 */
[-C--:B------:R-:W-:Y:S01]  /*0bd0*/  ISETP.GE.U32.AND P5, PT, R18, R10.reuse, PT ;  /* 0x0000000a1200720c */ /* 0x080fe20003fa6070 */
[----:B------:R-:W-:Y:S01]  /*0be0*/  IMAD.MOV R18, RZ, RZ, -R17 ;  /* 0x000000ffff127224 */ /* 0x000fe200078e0a11 */
[----:B------:R-:W-:-:S03]  /*0bf0*/  ISETP.GE.U32.AND P3, PT, R24, R10, PT ;  /* 0x0000000a1800720c */ /* 0x000fc60003f66070 */
[----:B------:R-:W-:Y:S02]  /*0c00*/  IMAD R23, R10, R18, R23 ;  /* 0x000000120a177224 */ /* 0x000fe400078e0217 */
[----:B------:R-:W-:-:S04]  /*0c10*/  IMAD.HI.U32 R18, R14, R25, RZ ;  /* 0x000000190e127227 */ /* 0x000fc800078e00ff */
[--C-:B------:R-:W-:Y:S01]  /*0c20*/  @P1 IMAD.IADD R16, R16, 0x1, -R10.reuse ;  /* 0x0000000110101824 */ /* 0x100fe200078e0a0a */
[----:B------:R-:W-:Y:S02]  /*0c30*/  @P1 IADD3 R8, R8, 0x1, RZ ;  /* 0x0000000108081810 */ /* 0x000fe40007ffe0ff */
[----:B------:R-:W-:Y:S01]  /*0c40*/  @P5 IADD3 R22, R22, 0x1, RZ ;  /* 0x0000000116165810 */ /* 0x000fe20007ffe0ff */
[----:B------:R-:W-:Y:S01]  /*0c50*/  @P3 IMAD.IADD R24, R24, 0x1, -R10 ;  /* 0x0000000118183824 */ /* 0x000fe200078e0a0a */
[----:B------:R-:W-:Y:S02]  /*0c60*/  ISETP.GE.U32.AND P4, PT, R16, R10, PT ;  /* 0x0000000a1000720c */ /* 0x000fe40003f86070 */
[----:B------:R-:W-:Y:S02]  /*0c70*/  SEL R16, R20, R4, !P0 ;  /* 0x0000000414107207 */ /* 0x000fe40004000000 */
[----:B------:R-:W-:Y:S01]  /*0c80*/  ISETP.GE.U32.AND P2, PT, R24, R10, PT ;  /* 0x0000000a1800720c */ /* 0x000fe20003f46070 */
[----:B------:R-:W-:Y:S01]  /*0c90*/  IMAD R24, R23, c[0x0][0xebc], RZ ;  /* 0x0003af0017187a24 */ /* 0x000fe200078e02ff */
[----:B------:R-:W-:-:S02]  /*0ca0*/  IADD3 R4, -R16, RZ, RZ ;  /* 0x000000ff10047210 */ /* 0x000fc40007ffe1ff */
[----:B------:R-:W-:Y:S02]  /*0cb0*/  SEL R22, R20, R22, !P0 ;  /* 0x0000001614167207 */ /* 0x000fe40004000000 */
[----:B------:R-:W-:Y:S01]  /*0cc0*/  @P3 IADD3 R29, R29, 0x1, RZ ;  /* 0x000000011d1d3810 */ /* 0x000fe20007ffe0ff */
[----:B------:R-:W-:Y:S02]  /*0cd0*/  IMAD R4, R10, R4, R27 ;  /* 0x000000040a047224 */ /* 0x000fe400078e021b */
[----:B------:R-:W-:Y:S01]  /*0ce0*/  IMAD.MOV R27, RZ, RZ, -R18 ;  /* 0x000000ffff1b7224 */ /* 0x000fe200078e0a12 */
[----:B------:R-:W-:Y:S01]  /*0cf0*/  @P4 IADD3 R8, R8, 0x1, RZ ;  /* 0x0000000108084810 */ /* 0x000fe20007ffe0ff */
[----:B------:R-:W-:Y:S01]  /*0d00*/  IMAD R23, R4, c[0x0][0xebc], RZ ;  /* 0x0003af0004177a24 */ /* 0x000fe200078e02ff */
[----:B------:R-:W-:Y:S01]  /*0d10*/  IADD3 R4, R15, 0xc, RZ ;  /* 0x0000000c0f047810 */ /* 0x000fe20007ffe0ff */
[----:B------:R-:W-:Y:S01]  /*0d20*/  IMAD R27, R10, R27, R25 ;  /* 0x0000001b0a1b7224 */ /* 0x000fe200078e0219 */
[----:B------:R-:W-:Y:S01]  /*0d30*/  @P2 IADD3 R29, R29, 0x1, RZ ;  /* 0x000000011d1d2810 */ /* 0x000fe20007ffe0ff */
[----:B------:R-:W-:-:S02]  /*0d40*/  IMAD R23, R16, c[0x0][0xeb8], R23 ;  /* 0x0003ae0010177a24 */ /* 0x000fc400078e0217 */
[----:B------:R-:W-:Y:S01]  /*0d50*/  IMAD.HI.U32 R16, R14, R4, RZ ;  /* 0x000000040e107227 */ /* 0x000fe200078e00ff */
[----:B------:R-:W-:-:S03]  /*0d60*/  ISETP.GE.U32.AND P6, PT, R27, R10, PT ;  /* 0x0000000a1b00720c */ /* 0x000fc60003fc6070 */
[----:B------:R-:W-:-:S10]  /*0d70*/  IMAD R23, R12, c[0x0][0xecc], R23 ;  /* 0x0003b3000c177a24 */ /* 0x000fd400078e0217 */
[----:B------:R-:W-:Y:S01]  /*0d80*/  @P6 IMAD.IADD R27, R27, 0x1, -R10 ;  /* 0x000000011b1b6824 */ /* 0x000fe200078e0a0a */
[----:B------:R-:W-:-:S04]  /*0d90*/  @P6 IADD3 R18, R18, 0x1, RZ ;  /* 0x0000000112126810 */ /* 0x000fc80007ffe0ff */
[----:B------:R-:W-:Y:S01]  /*0da0*/  ISETP.GE.U32.AND P5, PT, R27, R10, PT ;  /* 0x0000000a1b00720c */ /* 0x000fe20003fa6070 */
[----:B------:R-:W-:Y:S02]  /*0db0*/  IMAD R27, R17, c[0x0][0xeb8], R24 ;  /* 0x0003ae00111b7a24 */ /* 0x000fe400078e0218 */
[----:B------:R-:W-:-:S04]  /*0dc0*/  IMAD.MOV R17, RZ, RZ, -R22 ;  /* 0x000000ffff117224 */ /* 0x000fc800078e0a16 */
[----:B------:R-:W-:Y:S01]  /*0dd0*/  IMAD R21, R10, R17, R21 ;  /* 0x000000110a157224 */ /* 0x000fe200078e0215 */
[----:B------:R-:W-:-:S03]  /*0de0*/  IADD3 R17, -R16, RZ, RZ ;  /* 0x000000ff10117210 */ /* 0x000fc60007ffe1ff */
[----:B------:R-:W-:Y:S02]  /*0df0*/  IMAD R21, R21, c[0x0][0xebc], RZ ;  /* 0x0003af0015157a24 */ /* 0x000fe400078e02ff */
[----:B------:R-:W-:Y:S01]  /*0e00*/  IMAD R17, R10, R17, R4 ;  /* 0x000000110a117224 */ /* 0x000fe200078e0204 */
[----:B------:R-:W-:-:S04]  /*0e10*/  @P5 IADD3 R18, R18, 0x1, RZ ;  /* 0x0000000112125810 */ /* 0x000fc80007ffe0ff */
[----:B------:R-:W-:-:S13]  /*0e20*/  ISETP.GE.U32.AND P3, PT, R17, R10, PT ;  /* 0x0000000a1100720c */ /* 0x000fda0003f66070 */
[----:B------:R-:W-:Y:S01]  /*0e30*/  @P3 IMAD.IADD R17, R17, 0x1, -R10 ;  /* 0x0000000111113824 */ /* 0x000fe200078e0a0a */
[----:B------:R-:W-:-:S04]  /*0e40*/  @P3 IADD3 R16, R16, 0x1, RZ ;  /* 0x0000000110103810 */ /* 0x000fc80007ffe0ff */
[----:B------:R-:W-:Y:S02]  /*0e50*/  ISETP.GE.U32.AND P2, PT, R17, R10, PT ;  /* 0x0000000a1100720c */ /* 0x000fe40003f46070 */
[----:B------:R-:W-:Y:S01]  /*0e60*/  SEL R17, R20, R29, !P0 ;  /* 0x0000001d14117207 */ /* 0x000fe20004000000 */
[----:B------:R-:W-:-:S04]  /*0e70*/  IMAD R29, R22, c[0x0][0xeb8], R21 ;  /* 0x0003ae00161d7a24 */ /* 0x000fc800078e0215 */
[----:B------:R-:W-:-:S04]  /*0e80*/  IMAD.MOV R21, RZ, RZ, -R17 ;  /* 0x000000ffff157224 */ /* 0x000fc800078e0a11 */
[----:B------:R-:W-:Y:S01]  /*0e90*/  IMAD R19, R10, R21, R19 ;  /* 0x000000150a137224 */ /* 0x000fe200078e0213 */
[C---:B------:R-:W-:Y:S02]  /*0ea0*/  SEL R21, R20.reuse, R8, !P0 ;  /* 0x0000000814157207 */ /* 0x040fe40004000000 */
[----:B------:R-:W-:Y:S01]  /*0eb0*/  IADD3 R8, R15, 0xd, RZ ;  /* 0x0000000d0f087810 */ /* 0x000fe20007ffe0ff */
[----:B------:R-:W-:Y:S01]  /*0ec0*/  IMAD R22, R19, c[0x0][0xebc], RZ ;  /* 0x0003af0013167a24 */ /* 0x000fe200078e02ff */
[----:B------:R-:W-:Y:S02]  /*0ed0*/  SEL R19, R20, R18, !P0 ;  /* 0x0000001214137207 */ /* 0x000fe40004000000 */
[----:B------:R-:W-:Y:S01]  /*0ee0*/  @P2 IADD3 R16, R16, 0x1, RZ ;  /* 0x0000000110102810 */ /* 0x000fe20007ffe0ff */
[----:B------:R-:W-:Y:S02]  /*0ef0*/  IMAD R17, R17, c[0x0][0xeb8], R22 ;  /* 0x0003ae0011117a24 */ /* 0x000fe400078e0216 */
[----:B------:R-:W-:Y:S01]  /*0f00*/  IMAD.MOV R22, RZ, RZ, -R21 ;  /* 0x000000ffff167224 */ /* 0x000fe200078e0a15 */
[----:B------:R-:W-:Y:S01]  /*0f10*/  SEL R16, R20, R16, !P0 ;  /* 0x0000001014107207 */ /* 0x000fe20004000000 */
[----:B------:R-:W-:-:S04]  /*0f20*/  IMAD.HI.U32 R18, R14, R8, RZ ;  /* 0x000000080e127227 */ /* 0x000fc800078e00ff */
[----:B------:R-:W-:Y:S01]  /*0f30*/  IMAD R9, R10, R22, R9 ;  /* 0x000000160a097224 */ /* 0x000fe200078e0209 */
[----:B------:R-:W-:Y:S01]  /*0f40*/  IADD3 R22, -R19, RZ, RZ ;  /* 0x000000ff13167210 */ /* 0x000fe20007ffe1ff */
[----:B------:R-:W-:-:S04]  /*0f50*/  IMAD R17, R12, c[0x0][0xecc], R17 ;  /* 0x0003b3000c117a24 */ /* 0x000fc800078e0211 */
[----:B------:R-:W-:Y:S02]  /*0f60*/  IMAD R25, R10, R22, R25 ;  /* 0x000000160a197224 */ /* 0x000fe400078e0219 */
[----:B------:R-:W-:-:S04]  /*0f70*/  IMAD.MOV R22, RZ, RZ, -R18 ;  /* 0x000000ffff167224 */ /* 0x000fc800078e0a12 */
[----:B------:R-:W-:-:S05]  /*0f80*/  IMAD R22, R10, R22, R8 ;  /* 0x000000160a167224 */ /* 0x000fca00078e0208 */
[----:B------:R-:W-:-:S13]  /*0f90*/  ISETP.GE.U32.AND P1, PT, R22, R10, PT ;  /* 0x0000000a1600720c */ /* 0x000fda0003f26070 */
[----:B------:R-:W-:Y:S01]  /*0fa0*/  @P1 IMAD.IADD R22, R22, 0x1, -R10 ;  /* 0x0000000116161824 */ /* 0x000fe200078e0a0a */
[----:B------:R-:W-:-:S04]  /*0fb0*/  @P1 IADD3 R18, R18, 0x1, RZ ;  /* 0x0000000112121810 */ /* 0x000fc80007ffe0ff */
[----:B------:R-:W-:Y:S01]  /*0fc0*/  ISETP.GE.U32.AND P4, PT, R22, R10, PT ;  /* 0x0000000a1600720c */ /* 0x000fe20003f86070 */
[----:B------:R-:W-:Y:S01]  /*0fd0*/  IMAD R22, R9, c[0x0][0xebc], RZ ;  /* 0x0003af0009167a24 */ /* 0x000fe200078e02ff */
[----:B------:R-:W-:-:S03]  /*0fe0*/  IADD3 R9, R15, 0xe, RZ ;  /* 0x0000000e0f097810 */ /* 0x000fc60007ffe0ff */
[----:B------:R-:W-:Y:S02]  /*0ff0*/  IMAD R21, R21, c[0x0][0xeb8], R22 ;  /* 0x0003ae0015157a24 */ /* 0x000fe400078e0216 */
[----:B------:R-:W-:Y:S02]  /*1000*/  IMAD R22, R25, c[0x0][0xebc], RZ ;  /* 0x0003af0019167a24 */ /* 0x000fe400078e02ff */
[----:B------:R-:W-:Y:S02]  /*1010*/  IMAD.MOV R25, RZ, RZ, -R16 ;  /* 0x000000ffff197224 */ /* 0x000fe400078e0a10 */
[----:B------:R-:W-:Y:S02]  /*1020*/  IMAD R19, R19, c[0x0][0xeb8], R22 ;  /* 0x0003ae0013137a24 */ /* 0x000fe400078e0216 */
[----:B------:R-:W-:Y:S01]  /*1030*/  IMAD.HI.U32 R22, R14, R9, RZ ;  /* 0x000000090e167227 */ /* 0x000fe200078e00ff */
[----:B------:R-:W-:-:S03]  /*1040*/  @P4 IADD3 R18, R18, 0x1, RZ ;  /* 0x0000000112124810 */ /* 0x000fc60007ffe0ff */
[----:B------:R-:W-:Y:S01]  /*1050*/  IMAD R4, R10, R25, R4 ;  /* 0x000000190a047224 */ /* 0x000fe200078e0204 */
[----:B------:R-:W-:Y:S01]  /*1060*/  IADD3 R25, -R22, RZ, RZ ;  /* 0x000000ff16197210 */ /* 0x000fe20007ffe1ff */
[C---:B------:R-:W-:Y:S02]  /*1070*/  IMAD R21, R12.reuse, c[0x0][0xecc], R21 ;  /* 0x0003b3000c157a24 */ /* 0x040fe400078e0215 */
[----:B------:R-:W-:Y:S02]  /*1080*/  IMAD R19, R12, c[0x0][0xecc], R19 ;  /* 0x0003b3000c137a24 */ /* 0x000fe400078e0213 */
[----:B------:R-:W-:-:S05]  /*1090*/  IMAD R25, R10, R25, R9 ;  /* 0x000000190a197224 */ /* 0x000fca00078e0209 */
[----:B------:R-:W-:-:S13]  /*10a0*/  ISETP.GE.U32.AND P2, PT, R25, R10, PT ;  /* 0x0000000a1900720c */ /* 0x000fda0003f46070 */
[----:B------:R-:W-:Y:S01]  /*10b0*/  @P2 IMAD.IADD R25, R25, 0x1, -R10 ;  /* 0x0000000119192824 */ /* 0x000fe200078e0a0a */
[----:B------:R-:W-:-:S04]  /*10c0*/  @P2 IADD3 R22, R22, 0x1, RZ ;  /* 0x0000000116162810 */ /* 0x000fc80007ffe0ff */
[----:B------:R-:W-:Y:S01]  /*10d0*/  ISETP.GE.U32.AND P3, PT, R25, R10, PT ;  /* 0x0000000a1900720c */ /* 0x000fe20003f66070 */
[----:B------:R-:W-:Y:S01]  /*10e0*/  IMAD R25, R4, c[0x0][0xebc], RZ ;  /* 0x0003af0004197a24 */ /* 0x000fe200078e02ff */
[----:B------:R-:W-:Y:S02]  /*10f0*/  SEL R4, R20, R18, !P0 ;  /* 0x0000001214047207 */ /* 0x000fe40004000000 */
[----:B------:R-:W-:Y:S01]  /*1100*/  IADD3 R18, R15, 0xf, RZ ;  /* 0x0000000f0f127810 */ /* 0x000fe20007ffe0ff */
[----:B------:R-:W-:Y:S02]  /*1110*/  IMAD R25, R16, c[0x0][0xeb8], R25 ;  /* 0x0003ae0010197a24 */ /* 0x000fe400078e0219 */
[----:B------:R-:W-:Y:S02]  /*1120*/  IMAD.MOV R24, RZ, RZ, -R4 ;  /* 0x000000ffff187224 */ /* 0x000fe400078e0a04 */
[----:B------:R-:W-:-:S04]  /*1130*/  IMAD.HI.U32 R14, R14, R18, RZ ;  /* 0x000000120e0e7227 */ /* 0x000fc800078e00ff */
[----:B------:R-:W-:Y:S01]  /*1140*/  @P3 IADD3 R22, R22, 0x1, RZ ;  /* 0x0000000116163810 */ /* 0x000fe20007ffe0ff */
[----:B------:R-:W-:Y:S01]  /*1150*/  IMAD R8, R10, R24, R8 ;  /* 0x000000180a087224 */ /* 0x000fe200078e0208 */
[----:B------:R-:W-:Y:S01]  /*1160*/  PRMT R24, R6, 0x7732, RZ ;  /* 0x0000773206187816 */ /* 0x000fe200000000ff */
[----:B------:R-:W-:Y:S01]  /*1170*/  IMAD R25, R12, c[0x0][0xecc], R25 ;  /* 0x0003b3000c197a24 */ /* 0x000fe200078e0219 */
[----:B------:R-:W-:Y:S01]  /*1180*/  SEL R16, R20, R22, !P0 ;  /* 0x0000001614107207 */ /* 0x000fe20004000000 */
[----:B------:R-:W-:-:S04]  /*1190*/  IMAD R15, R13, 0x10, R15 ;  /* 0x000000100d0f7824 */ /* 0x000fc800078e020f */
[----:B------:R-:W-:-:S04]  /*11a0*/  IMAD.MOV R22, RZ, RZ, -R16 ;  /* 0x000000ffff167224 */ /* 0x000fc800078e0a10 */
[----:B------:R-:W-:Y:S01]  /*11b0*/  IMAD R9, R10, R22, R9 ;  /* 0x000000160a097224 */ /* 0x000fe200078e0209 */
[----:B------:R-:W-:-:S03]  /*11c0*/  IADD3 R22, -R14, RZ, RZ ;  /* 0x000000ff0e167210 */ /* 0x000fc60007ffe1ff */
        /* <DEDUP_REMOVED lines=9> */
[----:B------:R-:W-:Y:S01]  /*1260*/  SEL R20, R20, R14, !P0 ;  /* 0x0000000e14147207 */ /* 0x000fe20004000000 */
[----:B------:R-:W-:Y:S02]  /*1270*/  IMAD R14, R12, c[0x0][0xecc], R27 ;  /* 0x0003b3000c0e7a24 */ /* 0x000fe400078e021b */
[----:B------:R-:W-:Y:S02]  /*1280*/  IMAD R27, R8, c[0x0][0xebc], RZ ;  /* 0x0003af00081b7a24 */ /* 0x000fe400078e02ff */
[----:B------:R-:W-:Y:S01]  /*1290*/  IMAD.MOV R22, RZ, RZ, -R20 ;  /* 0x000000ffff167224 */ /* 0x000fe200078e0a14 */
[----:B------:R-:W-:Y:S01]  /*12a0*/  IADD3 R8, P0, R14, c[0x0][0x160], RZ ;  /* 0x000058000e087a10 */ /* 0x000fe20007f1e0ff */
[----:B------:R-:W-:Y:S01]  /*12b0*/  IMAD R27, R4, c[0x0][0xeb8], R27 ;  /* 0x0003ae00041b7a24 */ /* 0x000fe200078e021b */
[----:B------:R-:W-:Y:S01]  /*12c0*/  PRMT R14, R5, 0x7732, RZ ;  /* 0x00007732050e7816 */ /* 0x000fe200000000ff */
[----:B------:R-:W-:Y:S02]  /*12d0*/  IMAD R4, R12, c[0x0][0xecc], R29 ;  /* 0x0003b3000c047a24 */ /* 0x000fe400078e021d */
[----:B------:R-:W-:Y:S01]  /*12e0*/  IMAD R18, R10, R22, R18 ;  /* 0x000000160a127224 */ /* 0x000fe200078e0212 */
[----:B------:R-:W-:Y:S01]  /*12f0*/  SHF.R.U32.HI R14, RZ, 0x8, R14 ;  /* 0x00000008ff0e7819 */ /* 0x000fe2000001160e */
[----:B------:R-:W-:Y:S01]  /*1300*/  IMAD.X R9, RZ, RZ, c[0x0][0x164], P0 ;  /* 0x00005900ff097624 */ /* 0x000fe200000e06ff */
[----:B------:R-:W-:Y:S01]  /*1310*/  IADD3 R22, P0, R23, c[0x0][0x160], RZ ;  /* 0x0000580017167a10 */ /* 0x000fe20007f1e0ff */
[----:B------:R-:W-:Y:S01]  /*1320*/  IMAD R29, R18, c[0x0][0xebc], RZ ;  /* 0x0003af00121d7a24 */ /* 0x000fe200078e02ff */
[----:B------:R-:W-:Y:S01]  /*1330*/  IADD3 R4, P1, R4, c[0x0][0x160], RZ ;  /* 0x0000580004047a10 */ /* 0x000fe20007f3e0ff */
[----:B------:R-:W-:Y:S01]  /*1340*/  IMAD R27, R12, c[0x0][0xecc], R27 ;  /* 0x0003b3000c1b7a24 */ /* 0x000fe200078e021b */
[----:B------:R0:W-:Y:S01]  /*1350*/  STG.E.U8 [R8.64], R5 ;  /* 0x0000000508007986 */ /* 0x0001e2000c101104 */
[----:B------:R-:W-:Y:S01]  /*1360*/  IADD3.X R23, RZ, c[0x0][0x164], RZ, P0, !PT ;  /* 0x00005900ff177a10 */ /* 0x000fe200007fe4ff */
[----:B------:R-:W-:Y:S01]  /*1370*/  IMAD R29, R20, c[0x0][0xeb8], R29 ;  /* 0x0003ae00141d7a24 */ /* 0x000fe200078e021d */
[----:B------:R-:W-:-:S03]  /*1380*/  LOP3.LUT R18, R6, 0xffff, RZ, 0xc0, !PT ;  /* 0x0000ffff06127812 */ /* 0x000fc600078ec0ff */
[----:B------:R1:W-:Y:S01]  /*1390*/  STG.E.U8 [R22.64], R14 ;  /* 0x0000000e16007986 */ /* 0x0003e2000c101104 */
[----:B------:R-:W-:Y:S01]  /*13a0*/  IMAD R29, R12, c[0x0][0xecc], R29 ;  /* 0x0003b3000c1d7a24 */ /* 0x000fe200078e021d */
[----:B0-----:R-:W-:Y:S01]  /*13b0*/  IADD3 R8, P0, R17, c[0x0][0x160], RZ ;  /* 0x0000580011087a10 */ /* 0x001fe20007f1e0ff */
[----:B------:R-:W-:Y:S01]  /*13c0*/  IMAD.X R5, RZ, RZ, c[0x0][0x164], P1 ;  /* 0x00005900ff057624 */ /* 0x000fe200008e06ff */
[----:B------:R-:W-:Y:S02]  /*13d0*/  SHF.R.U32.HI R17, RZ, 0x8, R18 ;  /* 0x00000008ff117819 */ /* 0x000fe40000011612 */
[----:B------:R-:W-:Y:S01]  /*13e0*/  IADD3 R18, P1, R19, c[0x0][0x160], RZ ;  /* 0x0000580013127a10 */ /* 0x000fe20007f3e0ff */
[----:B------:R-:W-:Y:S01]  /*13f0*/  IMAD.X R9, RZ, RZ, c[0x0][0x164], P0 ;  /* 0x00005900ff097624 */ /* 0x000fe200000e06ff */
[----:B------:R-:W-:Y:S01]  /*1400*/  IADD3 R20, P0, R21, c[0x0][0x160], RZ ;  /* 0x0000580015147a10 */ /* 0x000fe20007f1e0ff */
[----:B-1----:R-:W-:Y:S01]  /*1410*/  IMAD.MOV.U32 R23, RZ, RZ, R24 ;  /* 0x000000ffff177224 */ /* 0x002fe200078e0018 */
[----:B------:R0:W-:Y:S01]  /*1420*/  STG.E.U8 [R4.64], R6 ;  /* 0x0000000604007986 */ /* 0x0001e2000c101104 */
[----:B------:R-:W-:Y:S01]  /*1430*/  IMAD.X R19, RZ, RZ, c[0x0][0x164], P1 ;  /* 0x00005900ff137624 */ /* 0x000fe200008e06ff */
[----:B------:R-:W-:-:S02]  /*1440*/  IADD3.X R21, RZ, c[0x0][0x164], RZ, P0, !PT ;  /* 0x00005900ff157a10 */ /* 0x000fc400007fe4ff */
[----:B------:R-:W-:Y:S01]  /*1450*/  SHF.R.U32.HI R23, RZ, 0x8, R23 ;  /* 0x00000008ff177819 */ /* 0x000fe20000011617 */
[----:B------:R1:W-:Y:S01]  /*1460*/  STG.E.U8 [R8.64], R17 ;  /* 0x0000001108007986 */ /* 0x0003e2000c101104 */
[C---:B------:R-:W-:Y:S02]  /*1470*/  LOP3.LUT R14, R7.reuse, 0xffff, RZ, 0xc0, !PT ;  /* 0x0000ffff070e7812 */ /* 0x040fe400078ec0ff */
[----:B------:R-:W-:Y:S02]  /*1480*/  IADD3 R16, P1, R16, c[0x0][0x160], RZ ;  /* 0x0000580010107a10 */ /* 0x000fe40007f3e0ff */
[----:B------:R-:W-:Y:S02]  /*1490*/  PRMT R22, R7, 0x7732, RZ ;  /* 0x0000773207167816 */ /* 0x000fe400000000ff */
[----:B0-----:R-:W-:Y:S02]  /*14a0*/  IADD3 R4, P2, R25, c[0x0][0x160], RZ ;  /* 0x0000580019047a10 */ /* 0x001fe40007f5e0ff */
[----:B------:R-:W-:-:S03]  /*14b0*/  PRMT R6, R6, 0x7632, R6 ;  /* 0x0000763206067816 */ /* 0x000fc60000000006 */
[----:B------:R-:W-:Y:S01]  /*14c0*/  IMAD.X R5, RZ, RZ, c[0x0][0x164], P2 ;  /* 0x00005900ff057624 */ /* 0x000fe200010e06ff */
[----:B-1----:R-:W-:Y:S01]  /*14d0*/  IADD3 R8, P0, R27, c[0x0][0x160], RZ ;  /* 0x000058001b087a10 */ /* 0x002fe20007f1e0ff */
[----:B------:R0:W-:Y:S01]  /*14e0*/  STG.E.U8 [R20.64], R6 ;  /* 0x0000000614007986 */ /* 0x0001e2000c101104 */
[----:B------:R-:W-:-:S03]  /*14f0*/  IADD3.X R17, RZ, c[0x0][0x164], RZ, P1, !PT ;  /* 0x00005900ff117a10 */ /* 0x000fc60000ffe4ff */
[----:B------:R1:W-:Y:S01]  /*1500*/  STG.E.U8 [R18.64], R23 ;  /* 0x0000001712007986 */ /* 0x0003e2000c101104 */
[----:B------:R-:W-:-:S03]  /*1510*/  IMAD.X R9, RZ, RZ, c[0x0][0x164], P0 ;  /* 0x00005900ff097624 */ /* 0x000fc600000e06ff */
[----:B------:R2:W-:Y:S01]  /*1520*/  STG.E.U8 [R4.64], R7 ;  /* 0x0000000704007986 */ /* 0x0005e2000c101104 */
[----:B0-----:R-:W-:Y:S02]  /*1530*/  SHF.R.U32.HI R21, RZ, 0x8, R22 ;  /* 0x00000008ff157819 */ /* 0x001fe40000011616 */
[----:B-1----:R-:W-:Y:S02]  /*1540*/  IADD3 R18, P2, R29, c[0x0][0x160], RZ ;  /* 0x000058001d127a10 */ /* 0x002fe40007f5e0ff */
        /* <DEDUP_REMOVED lines=10> */
.L_x_448:
[----:B0-----:R-:W-:Y:S05]  /*15f0*/  BSYNC B0 ;  /* 0x0000000000007941 */ /* 0x001fea0003800000 */
.L_x_447:
[----:B------:R-:W-:-:S13]  /*1600*/  ISETP.GT.U32.AND P0, PT, R0, R15, PT ;  /* 0x0000000f0000720c */ /* 0x000fda0003f04070 */
[----:B------:R-:W-:Y:S05]  /*1610*/  @!P0 EXIT ;  /* 0x000000000000894d */ /* 0x000fea0003800000 */
[----:B------:R-:W-:Y:S01]  /*1620*/  IMAD.IADD R4, R0, 0x1, -R15 ;  /* 0x0000000100047824 */ /* 0x000fe200078e0a0f */
[----:B------:R-:W-:Y:S01]  /*1630*/  BSSY B0, `(.L_x_450) ;  /* 0x000002b000007945 */ /* 0x000fe20003800000 */
[----:B------:R-:W-:-:S03]  /*1640*/  MOV R5, R15 ;  /* 0x0000000f00057202 */ /* 0x000fc60000000f00 */
[----:B------:R-:W-:-:S13]  /*1650*/  LOP3.LUT P0, R6, R4, 0x3, RZ, 0xc0, !PT ;  /* 0x0000000304067812 */ /* 0x000fda000780c0ff */
[----:B------:R-:W-:Y:S05]  /*1660*/  @!P0 BRA `(.L_x_451) ;  /* 0x0000027000008947 */ /* 0x000fea0003800000 */
[----:B------:R-:W-:Y:S02]  /*1670*/  IMAD.MOV.U32 R4, RZ, RZ, c[0x0][0xec8] ;  /* 0x0003b200ff047624 */ /* 0x000fe400078e00ff */
[----:B------:R-:W-:Y:S01]  /*1680*/  IMAD.MOV.U32 R8, RZ, RZ, R6 ;  /* 0x000000ffff087224 */ /* 0x000fe200078e0006 */
[----:B------:R-:W-:Y:S02]  /*1690*/  HFMA2.MMA R6, -RZ, RZ, 0, 0 ;  /* 0x00000000ff067435 */ /* 0x000fe400000001ff */
        /* <DEDUP_REMOVED lines=11> */
[----:B------:R-:W-:-:S05]  /*1750*/  IMAD.MOV.U32 R5, RZ, RZ, R15 ;  /* 0x000000ffff057224 */ /* 0x000fca00078e000f */
.L_x_452:
        /* <DEDUP_REMOVED lines=14> */
[----:B0-----:R-:W-:Y:S01]  /*1840*/  IMAD R6, R4, R10, R5 ;  /* 0x0000000a04067224 */ /* 0x001fe200078e0205 */
[----:B------:R-:W-:-:S03]  /*1850*/  IADD3 R5, R5, 0x1, RZ ;  /* 0x0000000105057810 */ /* 0x000fc60007ffe0ff */
[----:B------:R-:W-:-:S04]  /*1860*/  IMAD R6, R6, c[0x0][0xebc], RZ ;  /* 0x0003af0006067a24 */ /* 0x000fc800078e02ff */
[----:B------:R-:W-:-:S04]  /*1870*/  IMAD R9, R9, c[0x0][0xeb8], R6 ;  /* 0x0003ae0009097a24 */ /* 0x000fc800078e0206 */
[----:B--2---:R-:W-:-:S05]  /*1880*/  IMAD R9, R12, c[0x0][0xecc], R9 ;  /* 0x0003b3000c097a24 */ /* 0x004fca00078e0209 */
[----:B------:R-:W-:-:S05]  /*1890*/  IADD3 R6, P0, R9, c[0x0][0x160], RZ ;  /* 0x0000580009067a10 */ /* 0x000fca0007f1e0ff */
[----:B------:R-:W-:Y:S01]  /*18a0*/  IMAD.X R7, RZ, RZ, c[0x0][0x164], P0 ;  /* 0x00005900ff077624 */ /* 0x000fe200000e06ff */
[----:B------:R-:W-:-:S04]  /*18b0*/  ISETP.NE.AND P0, PT, R8, RZ, PT ;  /* 0x000000ff0800720c */ /* 0x000fc80003f05270 */
[----:B---3--:R0:W-:Y:S09]  /*18c0*/  STG.E.U8 [R6.64], R17 ;  /* 0x0000001106007986 */ /* 0x0081f2000c101104 */
[----:B------:R-:W-:Y:S05]  /*18d0*/  @P0 BRA `(.L_x_452) ;  /* 0xfffffe8000000947 */ /* 0x000fea000383ffff */
.L_x_451:
[----:B------:R-:W-:Y:S05]  /*18e0*/  BSYNC B0 ;  /* 0x0000000000007941 */ /* 0x000fea0003800000 */
.L_x_450:
[----:B0-----:R-:W-:-:S05]  /*18f0*/  LOP3.LUT R7, RZ, R15, RZ, 0x33, !PT ;  /* 0x0000000fff077212 */ /* 0x001fca00078e33ff */
[----:B------:R-:W-:-:S05]  /*1900*/  IMAD.IADD R7, R0, 0x1, R7 ;  /* 0x0000000100077824 */ /* 0x000fca00078e0207 */
[----:B------:R-:W-:-:S13]  /*1910*/  ISETP.GE.U32.AND P0, PT, R7, 0x3, PT ;  /* 0x000000030700780c */ /* 0x000fda0003f06070 */
[----:B------:R-:W-:Y:S05]  /*1920*/  @!P0 EXIT ;  /* 0x000000000000894d */ /* 0x000fea0003800000 */
[----:B------:R-:W-:Y:S01]  /*1930*/  MOV R4, c[0x0][0xec8] ;  /* 0x0003b20000047a02 */ /* 0x000fe20000000f00 */
[----:B------:R-:W-:-:S03]  /*1940*/  IMAD.MOV.U32 R8, RZ, RZ, RZ ;  /* 0x000000ffff087224 */ /* 0x000fc600078e00ff */
        /* <DEDUP_REMOVED lines=11> */
.L_x_453:
        /* <DEDUP_REMOVED lines=78> */
[----:B------:R-:W-:-:S04]  /*1ee0*/  IMAD R10, R7, c[0x0][0xebc], RZ ;  /* 0x0003af00070a7a24 */ /* 0x000fc800078e02ff */
        /* <DEDUP_REMOVED lines=8> */
.L_x_454:
        /* <DEDUP_REMOVED lines=9> */
.L_x_1049:


//--------------------- .text._ZN2at6native40_GLOBAL__N__2351210d_8_Shape_cu_49f7391c30CatArrayBatchedCopy_vectorizedINS1_10OpaqueTypeILj1EEEjLi2ELi64ELi64ELi16ELi16EEEvPcNS1_25CatArrInputTensorMetadataIT_T0_XT2_EXT3_EEENS1_16TensorSizeStrideIS8_Lj4EEEiS8_ --------------------------
	.section	.text._ZN2at6native40_GLOBAL__N__2351210d_8_Shape_cu_49f7391c30CatArrayBatchedCopy_vectorizedINS1_10OpaqueTypeILj1EEEjLi2ELi64ELi64ELi16ELi16EEEvPcNS1_25CatArrInputTensorMetadataIT_T0_XT2_EXT3_EEENS1_16TensorSizeStrideIS8_Lj4EEEiS8_,"ax",@progbits
	.sectioninfo	@"SHI_REGISTERS=20"
	.align	128
.text._ZN2at6native40_GLOBAL__N__2351210d_8_Shape_cu_49f7391c30CatArrayBatchedCopy_vectorizedINS1_10OpaqueTypeILj1EEEjLi2ELi64ELi64ELi16ELi16EEEvPcNS1_25CatArrInputTensorMetadataIT_T0_XT2_EXT3_EEENS1_16TensorSizeStrideIS8_Lj4EEEiS8_:
        .type           _ZN2at6native40_GLOBAL__N__2351210d_8_Shape_cu_49f7391c30CatArrayBatchedCopy_vectorizedINS1_10OpaqueTypeILj1EEEjLi2ELi64ELi64ELi16ELi16EEEvPcNS1_25CatArrInputTensorMetadataIT_T0_XT2_EXT3_EEENS1_16TensorSizeStrideIS8_Lj4EEEiS8_,@function
        .size           _ZN2at6native40_GLOBAL__N__2351210d_8_Shape_cu_49f7391c30CatArrayBatchedCopy_vectorizedINS1_10OpaqueTypeILj1EEEjLi2ELi64ELi64ELi16ELi16EEEvPcNS1_25CatArrInputTensorMetadataIT_T0_XT2_EXT3_EEENS1_16TensorSizeStrideIS8_Lj4EEEiS8_,(.L_x_1050 - _ZN2at6native40_GLOBAL__N__2351210d_8_Shape_cu_49f7391c30CatArrayBatchedCopy_vectorizedINS1_10OpaqueTypeILj1EEEjLi2ELi64ELi64ELi16ELi16EEEvPcNS1_25CatArrInputTensorMetadataIT_T0_XT2_EXT3_EEENS1_16TensorSizeStrideIS8_Lj4EEEiS8_)
        .other          _ZN2at6native40_GLOBAL__N__2351210d_8_Shape_cu_49f7391c30CatArrayBatchedCopy_vectorizedINS1_10OpaqueTypeILj1EEEjLi2ELi64ELi64ELi16ELi16EEEvPcNS1_25CatArrInputTensorMetadataIT_T0_XT2_EXT3_EEENS1_16TensorSizeStrideIS8_Lj4EEEiS8_,@"STO_CUDA_ENTRY STV_DEFAULT"
_ZN2at6native40_GLOBAL__N__2351210d_8_Shape_cu_49f7391c30CatArrayBatchedCopy_vectorizedINS1_10OpaqueTypeILj1EEEjLi2ELi64ELi64ELi16ELi16EEEvPcNS1_25CatArrInputTensorMetadataIT_T0_XT2_EXT3_EEENS1_16TensorSizeStrideIS8_Lj4EEEiS8_:
        /* <DEDUP_REMOVED lines=14> */
[----:B------:R-:W-:Y:S01]  /*00e0*/  MOV R15, R7 ;  /* 0x00000007000f7202 */ /* 0x000fe20000000f00 */
[----:B------:R-:W-:Y:S01]  /*00f0*/  ULDC.64 UR4, c[0x0][0x118] ;  /* 0x0000460000047ab9 */ /* 0x000fe20000000a00 */
[----:B------:R-:W-:-:S03]  /*0100*/  ISETP.NE.AND P0, PT, R4, 0x1, PT ;  /* 0x000000010400780c */ /* 0x000fc60003f05270 */
[----:B------:R-:W1:Y:S01]  /*0110*/  LDC R4, c[0x0][R6+0x360] ;  /* 0x0000d80006047b82 */ /* 0x000e620000000800 */
[----:B0-----:R-:W-:-:S05]  /*0120*/  IMAD R2, R2, c[0x0][0xecc], RZ ;  /* 0x0003b30002027a24 */ /* 0x001fca00078e02ff */
[----:B------:R-:W-:Y:S01]  /*0130*/  SHF.R.U32.HI R2, RZ, 0x4, R2 ;  /* 0x00000004ff027819 */ /* 0x000fe20000011602 */
[----:B-1----:R-:W-:-:S03]  /*0140*/  IMAD R10, R4, c[0x0][0xecc], RZ ;  /* 0x0003b300040a7a24 */ /* 0x002fc600078e02ff */
[----:B------:R-:W-:Y:S01]  /*0150*/  SEL R8, R2, c[0x0][0xeac], !P0 ;  /* 0x0003ab0002087a07 */ /* 0x000fe20004000000 */
[----:B------:R-:W-:Y:S01]  /*0160*/  IMAD.MOV.U32 R4, RZ, RZ, RZ ;  /* 0x000000ffff047224 */ /* 0x000fe200078e00ff */
[----:B------:R-:W0:Y:S02]  /*0170*/  LDC.64 R2, c[0x0][R3+0x168] ;  /* 0x00005a0003027b82 */ /* 0x000e240000000a00 */
[----:B------:R-:W1:Y:S01]  /*0180*/  I2F.U32.RP R9, R8 ;  /* 0x0000000800097306 */ /* 0x000e620000209000 */
[-C--:B------:R-:W-:Y:S02]  /*0190*/  IADD3 R11, RZ, -R8.reuse, RZ ;  /* 0x80000008ff0b7210 */ /* 0x080fe40007ffe0ff */
[----:B------:R-:W-:Y:S02]  /*01a0*/  ISETP.NE.U32.AND P0, PT, R8, RZ, PT ;  /* 0x000000ff0800720c */ /* 0x000fe40003f05070 */
[----:B------:R-:W-:Y:S02]  /*01b0*/  LOP3.LUT R10, R10, 0xfffffff0, RZ, 0xc0, !PT ;  /* 0xfffffff00a0a7812 */ /* 0x000fe400078ec0ff */
[----:B------:R-:W-:Y:S01]  /*01c0*/  LOP3.LUT R17, RZ, R8, RZ, 0x33, !PT ;  /* 0x00000008ff117212 */ /* 0x000fe200078e33ff */
[----:B-1----:R-:W1:Y:S02]  /*01d0*/  MUFU.RCP R9, R9 ;  /* 0x0000000900097308 */ /* 0x002e640000001000 */
[----:B-1----:R-:W-:-:S06]  /*01e0*/  IADD3 R5, R9, 0xffffffe, RZ ;  /* 0x0ffffffe09057810 */ /* 0x002fcc0007ffe0ff */
[----:B------:R-:W1:Y:S02]  /*01f0*/  F2I.FTZ.U32.TRUNC.NTZ R5, R5 ;  /* 0x0000000500057305 */ /* 0x000e64000021f000 */
[----:B-1----:R-:W-:-:S04]  /*0200*/  IMAD R11, R11, R5, RZ ;  /* 0x000000050b0b7224 */ /* 0x002fc800078e02ff */
[----:B------:R-:W-:-:S04]  /*0210*/  IMAD.HI.U32 R9, R5, R11, R4 ;  /* 0x0000000b05097227 */ /* 0x000fc800078e0004 */
[----:B0-----:R-:W-:Y:S02]  /*0220*/  IMAD.MOV.U32 R11, RZ, RZ, RZ ;  /* 0x000000ffff0b7224 */ /* 0x001fe400078e00ff */
.L_x_455:
[----:B0-----:R-:W-:-:S06]  /*0230*/  IMAD.WIDE.U32 R4, R15, 0x10, R2 ;  /* 0x000000100f047825 */ /* 0x001fcc00078e0002 */
[----:B------:R-:W2:Y:S01]  /*0240*/  LDG.E.128 R4, [R4.64] ;  /* 0x0000000404047981 */ /* 0x000ea2000c1e1d00 */
        /* <DEDUP_REMOVED lines=22> */
.L_x_456:
        /* <DEDUP_REMOVED lines=13> */
.L_x_1050:


//--------------------- .text._ZN2at6native40_GLOBAL__N__2351210d_8_Shape_cu_49f7391c19CatArrayBatchedCopyINS1_10OpaqueTypeILj1EEEjLi1ELi64ELi64EEEvPT_NS1_25CatArrInputTensorMetadataIS5_T0_XT2_EXT3_EEENS1_16TensorSizeStrideIS8_Lj4EEEiS8_ --------------------------
	.section	.text._ZN2at6native40_GLOBAL__N__2351210d_8_Shape_cu_49f7391c19CatArrayBatchedCopyINS1_10OpaqueTypeILj1EEEjLi1ELi64ELi64EEEvPT_NS1_25CatArrInputTensorMetadataIS5_T0_XT2_EXT3_EEENS1_16TensorSizeStrideIS8_Lj4EEEiS8_,"ax",@progbits
	.sectioninfo	@"SHI_REGISTERS=15"
	.align	128
.text._ZN2at6native40_GLOBAL__N__2351210d_8_Shape_cu_49f7391c19CatArrayBatchedCopyINS1_10OpaqueTypeILj1EEEjLi1ELi64ELi64EEEvPT_NS1_25CatArrInputTensorMetadataIS5_T0_XT2_EXT3_EEENS1_16TensorSizeStrideIS8_Lj4EEEiS8_:
        .type           _ZN2at6native40_GLOBAL__N__2351210d_8_Shape_cu_49f7391c19CatArrayBatchedCopyINS1_10OpaqueTypeILj1EEEjLi1ELi64ELi64EEEvPT_NS1_25CatArrInputTensorMetadataIS5_T0_XT2_EXT3_EEENS1_16TensorSizeStrideIS8_Lj4EEEiS8_,@function
        .size           _ZN2at6native40_GLOBAL__N__2351210d_8_Shape_cu_49f7391c19CatArrayBatchedCopyINS1_10OpaqueTypeILj1EEEjLi1ELi64ELi64EEEvPT_NS1_25CatArrInputTensorMetadataIS5_T0_XT2_EXT3_EEENS1_16TensorSizeStrideIS8_Lj4EEEiS8_,(.L_x_1051 - _ZN2at6native40_GLOBAL__N__2351210d_8_Shape_cu_49f7391c19CatArrayBatchedCopyINS1_10OpaqueTypeILj1EEEjLi1ELi64ELi64EEEvPT_NS1_25CatArrInputTensorMetadataIS5_T0_XT2_EXT3_EEENS1_16TensorSizeStrideIS8_Lj4EEEiS8_)
        .other          _ZN2at6native40_GLOBAL__N__2351210d_8_Shape_cu_49f7391c19CatArrayBatchedCopyINS1_10OpaqueTypeILj1EEEjLi1ELi64ELi64EEEvPT_NS1_25CatArrInputTensorMetadataIS5_T0_XT2_EXT3_EEENS1_16TensorSizeStrideIS8_Lj4EEEiS8_,@"STO_CUDA_ENTRY STV_DEFAULT"
_ZN2at6native40_GLOBAL__N__2351210d_8_Shape_cu_49f7391c19CatArrayBatchedCopyINS1_10OpaqueTypeILj1EEEjLi1ELi64ELi64EEEvPT_NS1_25CatArrInputTensorMetadataIS5_T0_XT2_EXT3_EEENS1_16TensorSizeStrideIS8_Lj4EEEiS8_:
        /* <DEDUP_REMOVED lines=11> */
[C---:B------:R-:W-:Y:S01]  /*00b0*/  IMAD.SHL.U32 R8, R6.reuse, 0x20, RZ ;  /* 0x0000002006087824 */ /* 0x040fe200078e00ff */
[----:B------:R-:W-:Y:S01]  /*00c0*/  SHF.L.U32 R2, R6, 0x3, RZ ;  /* 0x0000000306027819 */ /* 0x000fe200000006ff */
[----:B------:R-:W-:Y:S01]  /*00d0*/  ULDC.64 UR4, c[0x0][0x118] ;  /* 0x0000460000047ab9 */ /* 0x000fe20000000a00 */
[----:B------:R-:W-:-:S04]  /*00e0*/  IMAD.MOV.U32 R9, RZ, RZ, R5 ;  /* 0x000000ffff097224 */ /* 0x000fc800078e0005 */
[----:B------:R-:W1:Y:S08]  /*00f0*/  LDC R4, c[0x0][R4+0x360] ;  /* 0x0000d80004047b82 */ /* 0x000e700000000800 */
[----:B------:R-:W2:Y:S08]  /*0100*/  LDC R8, c[0x0][R8+0x6b8] ;  /* 0x0001ae0008087b82 */ /* 0x000eb00000000800 */
[----:B------:R-:W3:Y:S01]  /*0110*/  LDC.64 R2, c[0x0][R2+0x168] ;  /* 0x00005a0002027b82 */ /* 0x000ee20000000a00 */
[----:B0-----:R-:W-:Y:S01]  /*0120*/  ISETP.NE.AND P0, PT, R7, RZ, PT ;  /* 0x000000ff0700720c */ /* 0x001fe20003f05270 */
[----:B-1----:R-:W-:-:S12]  /*0130*/  IMAD R10, R4, c[0x0][0xecc], RZ ;  /* 0x0003b300040a7a24 */ /* 0x002fd800078e02ff */
[----:B------:R-:W-:Y:S05]  /*0140*/  @!P0 BRA `(.L_x_457) ;  /* 0x000000c000008947 */ /* 0x000fea0003800000 */
.L_x_458:
[----:B---3--:R-:W-:-:S04]  /*0150*/  IADD3 R4, P0, R2, R9, RZ ;  /* 0x0000000902047210 */ /* 0x008fc80007f1e0ff */
[----:B0-----:R-:W-:-:S06]  /*0160*/  IADD3.X R5, RZ, R3, RZ, P0, !PT ;  /* 0x00000003ff057210 */ /* 0x001fcc00007fe4ff */
[----:B------:R-:W3:Y:S01]  /*0170*/  LDG.E.U8 R5, [R4.64] ;  /* 0x0000000404057981 */ /* 0x000ee2000c1e1100 */
[----:B------:R-:W-:Y:S01]  /*0180*/  IMAD R6, R9, c[0x0][0xeb8], R10 ;  /* 0x0003ae0009067a24 */ /* 0x000fe200078e020a */
[----:B--2---:R-:W-:-:S04]  /*0190*/  MOV R8, c[0x0][0xc] ;  /* 0x0000030000087a02 */ /* 0x004fc80000000f00 */
[----:B------:R-:W-:Y:S01]  /*01a0*/  IADD3 R6, P0, R6, c[0x0][0x160], RZ ;  /* 0x0000580006067a10 */ /* 0x000fe20007f1e0ff */
[----:B------:R-:W-:-:S04]  /*01b0*/  IMAD R9, R8, c[0x0][0x0], R9 ;  /* 0x0000000008097a24 */ /* 0x000fc800078e0209 */
[----:B------:R-:W-:Y:S01]  /*01c0*/  IMAD.X R7, RZ, RZ, c[0x0][0x164], P0 ;  /* 0x00005900ff077624 */ /* 0x000fe200000e06ff */
[----:B------:R-:W-:-:S04]  /*01d0*/  ISETP.GE.U32.AND P0, PT, R9, R0, PT ;  /* 0x000000000900720c */ /* 0x000fc80003f06070 */
[----:B---3--:R0:W-:Y:S09]  /*01e0*/  STG.E.U8 [R6.64], R5 ;  /* 0x0000000506007986 */ /* 0x0081f2000c101104 */
[----:B------:R-:W-:Y:S05]  /*01f0*/  @!P0 BRA `(.L_x_458) ;  /* 0xffffff5000008947 */ /* 0x000fea000383ffff */
[----:B------:R-:W-:Y:S05]  /*0200*/  EXIT ;  /* 0x000000000000794d */ /* 0x000fea0003800000 */
.L_x_457:
[----:B0-2---:R-:W-:-:S05]  /*0210*/  IMAD R5, R8, R9, RZ ;  /* 0x0000000908057224 */ /* 0x005fca00078e02ff */
[----:B---3--:R-:W-:-:S05]  /*0220*/  IADD3 R4, P0, R5, R2, RZ ;  /* 0x0000000205047210 */ /* 0x008fca0007f1e0ff */
[----:B------:R-:W-:-:S06]  /*0230*/  IMAD.X R5, RZ, RZ, R3, P0 ;  /* 0x000000ffff057224 */ /* 0x000fcc00000e0603 */
[----:B------:R-:W2:Y:S01]  /*0240*/  LDG.E.U8 R5, [R4.64] ;  /* 0x0000000404057981 */ /* 0x000ea2000c1e1100 */
        /* <DEDUP_REMOVED lines=9> */
.L_x_459:
        /* <DEDUP_REMOVED lines=10> */
.L_x_1051:


//--------------------- .text._ZN2at6native40_GLOBAL__N__2351210d_8_Shape_cu_49f7391c26CatArrayBatchedCopy_contigINS1_10OpaqueTypeILj1EEEjLi1ELi64ELi64EEEvPT_NS1_25CatArrInputTensorMetadataIS5_T0_XT2_EXT3_EEENS1_16TensorSizeStrideIS8_Lj4EEEiS8_ --------------------------
	.section	.text._ZN2at6native40_GLOBAL__N__2351210d_8_Shape_cu_49f7391c26CatArrayBatchedCopy_contigINS1_10OpaqueTypeILj1EEEjLi1ELi64ELi64EEEvPT_NS1_25CatArrInputTensorMetadataIS5_T0_XT2_EXT3_EEENS1_16TensorSizeStrideIS8_Lj4EEEiS8_,"ax",@progbits
	.sectioninfo	@"SHI_REGISTERS=16"
	.align	128
.text._ZN2at6native40_GLOBAL__N__2351210d_8_Shape_cu_49f7391c26CatArrayBatchedCopy_contigINS1_10OpaqueTypeILj1EEEjLi1ELi64ELi64EEEvPT_NS1_25CatArrInputTensorMetadataIS5_T0_XT2_EXT3_EEENS1_16TensorSizeStrideIS8_Lj4EEEiS8_:
        .type           _ZN2at6native40_GLOBAL__N__2351210d_8_Shape_cu_49f7391c26CatArrayBatchedCopy_contigINS1_10OpaqueTypeILj1EEEjLi1ELi64ELi64EEEvPT_NS1_25CatArrInputTensorMetadataIS5_T0_XT2_EXT3_EEENS1_16TensorSizeStrideIS8_Lj4EEEiS8_,@function
        .size           _ZN2at6native40_GLOBAL__N__2351210d_8_Shape_cu_49f7391c26CatArrayBatchedCopy_contigINS1_10OpaqueTypeILj1EEEjLi1ELi64ELi64EEEvPT_NS1_25CatArrInputTensorMetadataIS5_T0_XT2_EXT3_EEENS1_16TensorSizeStrideIS8_Lj4EEEiS8_,(.L_x_1052 - _ZN2at6native40_GLOBAL__N__2351210d_8_Shape_cu_49f7391c26CatArrayBatchedCopy_contigINS1_10OpaqueTypeILj1EEEjLi1ELi64ELi64EEEvPT_NS1_25CatArrInputTensorMetadataIS5_T0_XT2_EXT3_EEENS1_16TensorSizeStrideIS8_Lj4EEEiS8_)
        .other          _ZN2at6native40_GLOBAL__N__2351210d_8_Shape_cu_49f7391c26CatArrayBatchedCopy_contigINS1_10OpaqueTypeILj1EEEjLi1ELi64ELi64EEEvPT_NS1_25CatArrInputTensorMetadataIS5_T0_XT2_EXT3_EEENS1_16TensorSizeStrideIS8_Lj4EEEiS8_,@"STO_CUDA_ENTRY STV_DEFAULT"
_ZN2at6native40_GLOBAL__N__2351210d_8_Shape_cu_49f7391c26CatArrayBatchedCopy_contigINS1_10OpaqueTypeILj1EEEjLi1ELi64ELi64EEEvPT_NS1_25CatArrInputTensorMetadataIS5_T0_XT2_EXT3_EEENS1_16TensorSizeStrideIS8_Lj4EEEiS8_:
        /* <DEDUP_REMOVED lines=15> */
.L_x_460:
[----:B-1----:R-:W-:-:S05]  /*00f0*/  IADD3 R4, P0, R2, R0, RZ ;  /* 0x0000000002047210 */ /* 0x002fca0007f1e0ff */
[----:B0-----:R-:W-:-:S06]  /*0100*/  IMAD.X R5, RZ, RZ, R3, P0 ;  /* 0x000000ffff057224 */ /* 0x001fcc00000e0603 */
        /* <DEDUP_REMOVED lines=10> */
.L_x_461:
        /* <DEDUP_REMOVED lines=13> */
.L_x_1052:


//--------------------- .text._ZN2at6native40_GLOBAL__N__2351210d_8_Shape_cu_49f7391c35CatArrayBatchedCopy_alignedK_contigINS1_10OpaqueTypeILj1EEEjLi1ELi64ELi64ELi8EEEvPT_NS1_25CatArrInputTensorMetadataIS5_T0_XT2_EXT3_EEENS1_16TensorSizeStrideIS8_Lj4EEEiS8_ --------------------------
	.section	.text._ZN2at6native40_GLOBAL__N__2351210d_8_Shape_cu_49f7391c35CatArrayBatchedCopy_alignedK_contigINS1_10OpaqueTypeILj1EEEjLi1ELi64ELi64ELi8EEEvPT_NS1_25CatArrInputTensorMetadataIS5_T0_XT2_EXT3_EEENS1_16TensorSizeStrideIS8_Lj4EEEiS8_,"ax",@progbits
	.sectioninfo	@"SHI_REGISTERS=30"
	.align	128
.text._ZN2at6native40_GLOBAL__N__2351210d_8_Shape_cu_49f7391c35CatArrayBatchedCopy_alignedK_contigINS1_10OpaqueTypeILj1EEEjLi1ELi64ELi64ELi8EEEvPT_NS1_25CatArrInputTensorMetadataIS5_T0_XT2_EXT3_EEENS1_16TensorSizeStrideIS8_Lj4EEEiS8_:
        .type           _ZN2at6native40_GLOBAL__N__2351210d_8_Shape_cu_49f7391c35CatArrayBatchedCopy_alignedK_contigINS1_10OpaqueTypeILj1EEEjLi1ELi64ELi64ELi8EEEvPT_NS1_25CatArrInputTensorMetadataIS5_T0_XT2_EXT3_EEENS1_16TensorSizeStrideIS8_Lj4EEEiS8_,@function
        .size           _ZN2at6native40_GLOBAL__N__2351210d_8_Shape_cu_49f7391c35CatArrayBatchedCopy_alignedK_contigINS1_10OpaqueTypeILj1EEEjLi1ELi64ELi64ELi8EEEvPT_NS1_25CatArrInputTensorMetadataIS5_T0_XT2_EXT3_EEENS1_16TensorSizeStrideIS8_Lj4EEEiS8_,(.L_x_1053 - _ZN2at6native40_GLOBAL__N__2351210d_8_Shape_cu_49f7391c35CatArrayBatchedCopy_alignedK_contigINS1_10OpaqueTypeILj1EEEjLi1ELi64ELi64ELi8EEEvPT_NS1_25CatArrInputTensorMetadataIS5_T0_XT2_EXT3_EEENS1_16TensorSizeStrideIS8_Lj4EEEiS8_)
        .other          _ZN2at6native40_GLOBAL__N__2351210d_8_Shape_cu_49f7391c35CatArrayBatchedCopy_alignedK_contigINS1_10OpaqueTypeILj1EEEjLi1ELi64ELi64ELi8EEEvPT_NS1_25CatArrInputTensorMetadataIS5_T0_XT2_EXT3_EEENS1_16TensorSizeStrideIS8_Lj4EEEiS8_,@"STO_CUDA_ENTRY STV_DEFAULT"
_ZN2at6native40_GLOBAL__N__2351210d_8_Shape_cu_49f7391c35CatArrayBatchedCopy_alignedK_contigINS1_10OpaqueTypeILj1EEEjLi1ELi64ELi64ELi8EEEvPT_NS1_25CatArrInputTensorMetadataIS5_T0_XT2_EXT3_EEENS1_16TensorSizeStrideIS8_Lj4EEEiS8_:
        /* <DEDUP_REMOVED lines=22> */
.L_x_464:
[----:B-1----:R-:W-:-:S05]  /*0160*/  IADD3 R8, P0, R2, R7, RZ ;  /* 0x0000000702087210 */ /* 0x002fca0007f1e0ff */
[----:B------:R-:W-:-:S06]  /*0170*/  IMAD.X R9, RZ, RZ, R3, P0 ;  /* 0x000000ffff097224 */ /* 0x000fcc00000e0603 */
[----:B------:R-:W2:Y:S01]  /*0180*/  LDG.E.64 R8, [R8.64] ;  /* 0x0000000408087981 */ /* 0x000ea2000c1e1b00 */
[----:B------:R-:W-:Y:S02]  /*0190*/  IMAD R10, R7, c[0x0][0xeb8], R5 ;  /* 0x0003ae00070a7a24 */ /* 0x000fe400078e0205 */
[----:B------:R-:W-:-:S03]  /*01a0*/  IMAD R7, R6, 0x8, R7 ;  /* 0x0000000806077824 */ /* 0x000fc600078e0207 */
[C---:B------:R-:W-:Y:S02]  /*01b0*/  IADD3 R18, P0, R10.reuse, c[0x0][0x160], RZ ;  /* 0x000058000a127a10 */ /* 0x040fe40007f1e0ff */
[----:B------:R-:W-:-:S03]  /*01c0*/  IADD3 R10, R10, c[0x0][0xeb8], RZ ;  /* 0x0003ae000a0a7a10 */ /* 0x000fc60007ffe0ff */
[----:B------:R-:W-:Y:S01]  /*01d0*/  IMAD.X R19, RZ, RZ, c[0x0][0x164], P0 ;  /* 0x00005900ff137624 */ /* 0x000fe200000e06ff */
        /* <DEDUP_REMOVED lines=10> */
[----:B------:R-:W-:Y:S02]  /*0280*/  IADD3 R20, R20, c[0x0][0xeb8], RZ ;  /* 0x0003ae0014147a10 */ /* 0x000fe40007ffe0ff */
[C---:B--2---:R-:W-:Y:S01]  /*0290*/  LOP3.LUT R21, R8.reuse, 0xffff, RZ, 0xc0, !PT ;  /* 0x0000ffff08157812 */ /* 0x044fe200078ec0ff */
[----:B------:R0:W-:Y:S01]  /*02a0*/  STG.E.U8 [R18.64], R8 ;  /* 0x0000000812007986 */ /* 0x0001e2000c101104 */
[C---:B------:R-:W-:Y:S02]  /*02b0*/  PRMT R15, R8.reuse, 0x7632, R15 ;  /* 0x00007632080f7816 */ /* 0x040fe4000000000f */
[----:B------:R-:W-:Y:S02]  /*02c0*/  SHF.R.U32.HI R21, RZ, 0x8, R21 ;  /* 0x00000008ff157819 */ /* 0x000fe40000011615 */
[----:B------:R-:W-:-:S03]  /*02d0*/  PRMT R23, R8, 0x7732, RZ ;  /* 0x0000773208177816 */ /* 0x000fc600000000ff */
[----:B------:R1:W-:Y:S01]  /*02e0*/  STG.E.U8 [R16.64], R21 ;  /* 0x0000001510007986 */ /* 0x0003e2000c101104 */
[----:B------:R-:W-:-:S03]  /*02f0*/  SHF.R.U32.HI R23, RZ, 0x8, R23 ;  /* 0x00000008ff177819 */ /* 0x000fc60000011617 */
[----:B------:R2:W-:Y:S01]  /*0300*/  STG.E.U8 [R10.64], R15 ;  /* 0x0000000f0a007986 */ /* 0x0005e2000c101104 */
[C---:B0-----:R-:W-:Y:S02]  /*0310*/  LOP3.LUT R19, R9.reuse, 0xffff, RZ, 0xc0, !PT ;  /* 0x0000ffff09137812 */ /* 0x041fe400078ec0ff */
[C---:B------:R-:W-:Y:S01]  /*0320*/  PRMT R8, R9.reuse, 0x7632, R8 ;  /* 0x0000763209087816 */ /* 0x040fe20000000008 */
[----:B------:R0:W-:Y:S01]  /*0330*/  STG.E.U8 [R12.64], R23 ;  /* 0x000000170c007986 */ /* 0x0001e2000c101104 */
[C---:B-1----:R-:W-:Y:S02]  /*0340*/  IADD3 R17, R20.reuse, c[0x0][0xeb8], RZ ;  /* 0x0003ae0014117a10 */ /* 0x042fe40007ffe0ff */
[----:B------:R-:W-:Y:S02]  /*0350*/  PRMT R21, R9, 0x7732, RZ ;  /* 0x0000773209157816 */ /* 0x000fe400000000ff */
[C---:B------:R-:W-:Y:S01]  /*0360*/  IADD3 R18, R17.reuse, c[0x0][0xeb8], RZ ;  /* 0x0003ae0011127a10 */ /* 0x040fe20007ffe0ff */
[----:B--2---:R-:W-:Y:S01]  /*0370*/  IMAD.X R15, RZ, RZ, c[0x0][0x164], P0 ;  /* 0x00005900ff0f7624 */ /* 0x004fe200000e06ff */
[----:B------:R-:W-:Y:S01]  /*0380*/  IADD3 R16, P0, R20, c[0x0][0x160], RZ ;  /* 0x0000580014107a10 */ /* 0x000fe20007f1e0ff */
[----:B------:R-:W-:Y:S01]  /*0390*/  IMAD.MOV.U32 R20, RZ, RZ, R21 ;  /* 0x000000ffff147224 */ /* 0x000fe200078e0015 */
[----:B------:R-:W-:-:S02]  /*03a0*/  IADD3 R10, P1, R17, c[0x0][0x160], RZ ;  /* 0x00005800110a7a10 */ /* 0x000fc40007f3e0ff */
[----:B------:R-:W-:Y:S01]  /*03b0*/  IADD3 R18, P2, R18, c[0x0][0x160], RZ ;  /* 0x0000580012127a10 */ /* 0x000fe20007f5e0ff */
[----:B------:R-:W-:Y:S01]  /*03c0*/  IMAD.X R17, RZ, RZ, c[0x0][0x164], P0 ;  /* 0x00005900ff117624 */ /* 0x000fe200000e06ff */
[----:B0-----:R-:W-:Y:S01]  /*03d0*/  SHF.R.U32.HI R13, RZ, 0x8, R19 ;  /* 0x00000008ff0d7819 */ /* 0x001fe20000011613 */
[----:B------:R0:W-:Y:S01]  /*03e0*/  STG.E.U8 [R14.64], R9 ;  /* 0x000000090e007986 */ /* 0x0001e2000c101104 */
[----:B------:R-:W-:Y:S02]  /*03f0*/  IMAD.X R11, RZ, RZ, c[0x0][0x164], P1 ;  /* 0x00005900ff0b7624 */ /* 0x000fe400008e06ff */
[----:B------:R-:W-:Y:S01]  /*0400*/  IMAD.X R19, RZ, RZ, c[0x0][0x164], P2 ;  /* 0x00005900ff137624 */ /* 0x000fe200010e06ff */
[----:B------:R1:W-:Y:S04]  /*0410*/  STG.E.U8 [R16.64], R13 ;  /* 0x0000000d10007986 */ /* 0x0003e8000c101104 */
[----:B------:R1:W-:Y:S01]  /*0420*/  STG.E.U8 [R10.64], R8 ;  /* 0x000000080a007986 */ /* 0x0003e2000c101104 */
[----:B0-----:R-:W-:-:S02]  /*0430*/  SHF.R.U32.HI R9, RZ, 0x8, R20 ;  /* 0x00000008ff097819 */ /* 0x001fc40000011614 */
[----:B------:R-:W-:-:S03]  /*0440*/  IADD3 R15, R7, 0x8, RZ ;  /* 0x00000008070f7810 */ /* 0x000fc60007ffe0ff */
[----:B------:R1:W-:Y:S01]  /*0450*/  STG.E.U8 [R18.64], R9 ;  /* 0x0000000912007986 */ /* 0x0003e2000c101104 */
[----:B------:R-:W-:-:S13]  /*0460*/  ISETP.GT.U32.AND P0, PT, R15, R4, PT ;  /* 0x000000040f00720c */ /* 0x000fda0003f04070 */
[----:B-1----:R-:W-:Y:S05]  /*0470*/  @!P0 BRA `(.L_x_464) ;  /* 0xfffffce000008947 */ /* 0x002fea000383ffff */
.L_x_463:
[----:B------:R-:W-:Y:S05]  /*0480*/  BSYNC B0 ;  /* 0x0000000000007941 */ /* 0x000fea0003800000 */
.L_x_462:
[----:B------:R-:W-:-:S13]  /*0490*/  ISETP.GT.U32.AND P0, PT, R4, R7, PT ;  /* 0x000000070400720c */ /* 0x000fda0003f04070 */
[----:B------:R-:W-:Y:S05]  /*04a0*/  @!P0 EXIT ;  /* 0x000000000000894d */ /* 0x000fea0003800000 */
[--C-:B------:R-:W-:Y:S01]  /*04b0*/  IMAD.IADD R6, R4, 0x1, -R7.reuse ;  /* 0x0000000104067824 */ /* 0x100fe200078e0a07 */
[----:B------:R-:W-:Y:S01]  /*04c0*/  BSSY B0, `(.L_x_465) ;  /* 0x0000014000007945 */ /* 0x000fe20003800000 */
[----:B------:R-:W-:-:S03]  /*04d0*/  IMAD.MOV.U32 R9, RZ, RZ, R7 ;  /* 0x000000ffff097224 */ /* 0x000fc600078e0007 */
[----:B------:R-:W-:-:S13]  /*04e0*/  LOP3.LUT P0, R6, R6, 0x3, RZ, 0xc0, !PT ;  /* 0x0000000306067812 */ /* 0x000fda000780c0ff */
[----:B------:R-:W-:Y:S05]  /*04f0*/  @!P0 BRA `(.L_x_466) ;  /* 0x0000010000008947 */ /* 0x000fea0003800000 */
[----:B-1----:R-:W-:Y:S01]  /*0500*/  IADD3 R10, P0, R2, R7, RZ ;  /* 0x00000007020a7210 */ /* 0x002fe20007f1e0ff */
[----:B------:R-:W-:Y:S02]  /*0510*/  IMAD R8, R7, c[0x0][0xeb8], R5 ;  /* 0x0003ae0007087a24 */ /* 0x000fe400078e0205 */
[----:B------:R-:W-:Y:S02]  /*0520*/  IMAD.MOV.U32 R9, RZ, RZ, R7 ;  /* 0x000000ffff097224 */ /* 0x000fe400078e0007 */
[----:B------:R-:W-:-:S04]  /*0530*/  IMAD.X R15, RZ, RZ, R3, P0 ;  /* 0x000000ffff0f7224 */ /* 0x000fc800000e0603 */
.L_x_467:
[----:B0-----:R-:W-:-:S06]  /*0540*/  IMAD.MOV.U32 R11, RZ, RZ, R15 ;  /* 0x000000ffff0b7224 */ /* 0x001fcc00078e000f */
[----:B------:R0:W2:Y:S01]  /*0550*/  LDG.E.U8 R11, [R10.64] ;  /* 0x000000040a0b7981 */ /* 0x0000a2000c1e1100 */
[----:B------:R-:W-:Y:S02]  /*0560*/  IADD3 R12, P0, R8, c[0x0][0x160], RZ ;  /* 0x00005800080c7a10 */ /* 0x000fe40007f1e0ff */
[----:B------:R-:W-:Y:S02]  /*0570*/  IADD3 R6, R6, -0x1, RZ ;  /* 0xffffffff06067810 */ /* 0x000fe40007ffe0ff */
[----:B------:R-:W-:Y:S01]  /*0580*/  IADD3 R9, R9, 0x1, RZ ;  /* 0x0000000109097810 */ /* 0x000fe20007ffe0ff */
[----:B------:R-:W-:Y:S01]  /*0590*/  IMAD.X R13, RZ, RZ, c[0x0][0x164], P0 ;  /* 0x00005900ff0d7624 */ /* 0x000fe200000e06ff */
[----:B------:R-:W-:Y:S02]  /*05a0*/  ISETP.NE.AND P0, PT, R6, RZ, PT ;  /* 0x000000ff0600720c */ /* 0x000fe40003f05270 */
[----:B------:R-:W-:Y:S02]  /*05b0*/  IADD3 R8, R8, c[0x0][0xeb8], RZ ;  /* 0x0003ae0008087a10 */ /* 0x000fe40007ffe0ff */
[----:B0-----:R-:W-:-:S05]  /*05c0*/  IADD3 R10, P1, R10, 0x1, RZ ;  /* 0x000000010a0a7810 */ /* 0x001fca0007f3e0ff */
[----:B------:R-:W-:Y:S01]  /*05d0*/  IMAD.X R15, RZ, RZ, R15, P1 ;  /* 0x000000ffff0f7224 */ /* 0x000fe200008e060f */
[----:B--2---:R0:W-:Y:S03]  /*05e0*/  STG.E.U8 [R12.64], R11 ;  /* 0x0000000b0c007986 */ /* 0x0041e6000c101104 */
[----:B------:R-:W-:Y:S05]  /*05f0*/  @P0 BRA `(.L_x_467) ;  /* 0xffffff4000000947 */ /* 0x000fea000383ffff */
.L_x_466:
[----:B------:R-:W-:Y:S05]  /*0600*/  BSYNC B0 ;  /* 0x0000000000007941 */ /* 0x000fea0003800000 */
.L_x_465:
[----:B------:R-:W-:-:S05]  /*0610*/  LOP3.LUT R7, RZ, R7, RZ, 0x33, !PT ;  /* 0x00000007ff077212 */ /* 0x000fca00078e33ff */
[----:B------:R-:W-:-:S05]  /*0620*/  IMAD.IADD R7, R4, 0x1, R7 ;  /* 0x0000000104077824 */ /* 0x000fca00078e0207 */
[----:B------:R-:W-:-:S13]  /*0630*/  ISETP.GE.U32.AND P0, PT, R7, 0x3, PT ;  /* 0x000000030700780c */ /* 0x000fda0003f06070 */
[----:B------:R-:W-:Y:S05]  /*0640*/  @!P0 EXIT ;  /* 0x000000000000894d */ /* 0x000fea0003800000 */
[C---:B------:R-:W-:Y:S02]  /*0650*/  IADD3 R6, R9.reuse, 0x1, RZ ;  /* 0x0000000109067810 */ /* 0x040fe40007ffe0ff */
[C---:B------:R-:W-:Y:S02]  /*0660*/  IADD3 R8, R9.reuse, 0x2, RZ ;  /* 0x0000000209087810 */ /* 0x040fe40007ffe0ff */
[C---:B------:R-:W-:Y:S01]  /*0670*/  IADD3 R10, R9.reuse, 0x3, RZ ;  /* 0x00000003090a7810 */ /* 0x040fe20007ffe0ff */
[--C-:B------:R-:W-:Y:S02]  /*0680*/  IMAD R7, R6, c[0x0][0xeb8], R5.reuse ;  /* 0x0003ae0006077a24 */ /* 0x100fe400078e0205 */
[--C-:B0-----:R-:W-:Y:S02]  /*0690*/  IMAD R11, R8, c[0x0][0xeb8], R5.reuse ;  /* 0x0003ae00080b7a24 */ /* 0x101fe400078e0205 */
[--C-:B------:R-:W-:Y:S02]  /*06a0*/  IMAD R13, R10, c[0x0][0xeb8], R5.reuse ;  /* 0x0003ae000a0d7a24 */ /* 0x100fe400078e0205 */
[----:B------:R-:W-:-:S02]  /*06b0*/  IMAD R5, R9, c[0x0][0xeb8], R5 ;  /* 0x0003ae0009057a24 */ /* 0x000fc400078e0205 */
.L_x_468:
[----:B-1----:R-:W-:-:S05]  /*06c0*/  IADD3 R14, P0, R2, R9, RZ ;  /* 0x00000009020e7210 */ /* 0x002fca0007f1e0ff */
[----:B------:R-:W-:-:S05]  /*06d0*/  IMAD.X R15, RZ, RZ, R3, P0 ;  /* 0x000000ffff0f7224 */ /* 0x000fca00000e0603 */
[----:B------:R-:W2:Y:S01]  /*06e0*/  LDG.E.U8 R25, [R14.64] ;  /* 0x000000040e197981 */ /* 0x000ea2000c1e1100 */
[----:B------:R-:W-:Y:S02]  /*06f0*/  IADD3 R19, R9, 0x1, RZ ;  /* 0x0000000109137810 */ /* 0x000fe40007ffe0ff */
[----:B------:R-:W-:Y:S02]  /*0700*/  IADD3 R16, P0, R5, c[0x0][0x160], RZ ;  /* 0x0000580005107a10 */ /* 0x000fe40007f1e0ff */
[----:B------:R-:W-:-:S03]  /*0710*/  IADD3 R18, P1, R2, R19, RZ ;  /* 0x0000001302127210 */ /* 0x000fc60007f3e0ff */
[----:B------:R-:W-:Y:S02]  /*0720*/  IMAD.X R17, RZ, RZ, c[0x0][0x164], P0 ;  /* 0x00005900ff117624 */ /* 0x000fe400000e06ff */
[----:B------:R-:W-:Y:S01]  /*0730*/  IMAD.X R19, RZ, RZ, R3, P1 ;  /* 0x000000ffff137224 */ /* 0x000fe200008e0603 */
[----:B------:R-:W-:Y:S02]  /*0740*/  IADD3 R23, R9, 0x2, RZ ;  /* 0x0000000209177810 */ /* 0x000fe40007ffe0ff */
[----:B--2---:R0:W-:Y:S04]  /*0750*/  STG.E.U8 [R16.64], R25 ;  /* 0x0000001910007986 */ /* 0x0041e8000c101104 */
[----:B------:R-:W2:Y:S01]  /*0760*/  LDG.E.U8 R27, [R18.64] ;  /* 0x00000004121b7981 */ /* 0x000ea2000c1e1100 */
[----:B------:R-:W-:-:S02]  /*0770*/  IADD3 R20, P0, R7, c[0x0][0x160], RZ ;  /* 0x0000580007147a10 */ /* 0x000fc40007f1e0ff */
[----:B------:R-:W-:-:S03]  /*0780*/  IADD3 R22, P1, R2, R23, RZ ;  /* 0x0000001702167210 */ /* 0x000fc60007f3e0ff */
[----:B------:R-:W-:Y:S02]  /*0790*/  IMAD.X R21, RZ, RZ, c[0x0][0x164], P0 ;  /* 0x00005900ff157624 */ /* 0x000fe400000e06ff */
[----:B------:R-:W-:Y:S01]  /*07a0*/  IMAD.X R23, RZ, RZ, R3, P1 ;  /* 0x000000ffff177224 */ /* 0x000fe200008e0603 */
[----:B------:R-:W-:Y:S02]  /*07b0*/  IADD3 R15, R9, 0x3, RZ ;  /* 0x00000003090f7810 */ /* 0x000fe40007ffe0ff */
[----:B--2---:R1:W-:Y:S04]  /*07c0*/  STG.E.U8 [R20.64], R27 ;  /* 0x0000001b14007986 */ /* 0x0043e8000c101104 */
[----:B------:R-:W2:Y:S01]  /*07d0*/  LDG.E.U8 R23, [R22.64] ;  /* 0x0000000416177981 */ /* 0x000ea2000c1e1100 */
[----:B------:R-:W-:-:S02]  /*07e0*/  IADD3 R14, P0, R11, c[0x0][0x160], RZ ;  /* 0x000058000b0e7a10 */ /* 0x000fc40007f1e0ff */
[----:B0-----:R-:W-:-:S03]  /*07f0*/  IADD3 R16, P1, R2, R15, RZ ;  /* 0x0000000f02107210 */ /* 0x001fc60007f3e0ff */
[----:B------:R-:W-:Y:S02]  /*0800*/  IMAD.X R15, RZ, RZ, c[0x0][0x164], P0 ;  /* 0x00005900ff0f7624 */ /* 0x000fe400000e06ff */
[----:B------:R-:W-:Y:S01]  /*0810*/  IMAD.X R17, RZ, RZ, R3, P1 ;  /* 0x000000ffff117224 */ /* 0x000fe200008e0603 */
[----:B------:R-:W-:Y:S02]  /*0820*/  IADD3 R18, P0, R13, c[0x0][0x160], RZ ;  /* 0x000058000d127a10 */ /* 0x000fe40007f1e0ff */
[----:B--2---:R1:W-:Y:S04]  /*0830*/  STG.E.U8 [R14.64], R23 ;  /* 0x000000170e007986 */ /* 0x0043e8000c101104 */
[----:B------:R-:W2:Y:S01]  /*0840*/  LDG.E.U8 R17, [R16.64] ;  /* 0x0000000410117981 */ /* 0x000ea2000c1e1100 */
[----:B------:R-:W-:Y:S01]  /*0850*/  IMAD.X R19, RZ, RZ, c[0x0][0x164], P0 ;  /* 0x00005900ff137624 */ /* 0x000fe200000e06ff */
[----:B------:R-:W-:Y:S01]  /*0860*/  IADD3 R9, R9, 0x4, RZ ;  /* 0x0000000409097810 */ /* 0x000fe20007ffe0ff */
[----:B------:R-:W-:-:S02]  /*0870*/  IMAD R7, R0, c[0x0][0xeb8], R7 ;  /* 0x0003ae0000077a24 */ /* 0x000fc400078e0207 */
[C---:B------:R-:W-:Y:S01]  /*0880*/  IMAD R11, R0.reuse, c[0x0][0xeb8], R11 ;  /* 0x0003ae00000b7a24 */ /* 0x040fe200078e020b */
[----:B------:R-:W-:Y:S01]  /*0890*/  ISETP.GE.U32.AND P0, PT, R9, R4, PT ;  /* 0x000000040900720c */ /* 0x000fe20003f06070 */
[C---:B------:R-:W-:Y:S02]  /*08a0*/  IMAD R13, R0.reuse, c[0x0][0xeb8], R13 ;  /* 0x0003ae00000d7a24 */ /* 0x040fe400078e020d */
[----:B------:R-:W-:Y:S01]  /*08b0*/  IMAD R5, R0, c[0x0][0xeb8], R5 ;  /* 0x0003ae0000057a24 */ /* 0x000fe200078e0205 */
[----:B--2---:R1:W-:Y:S09]  /*08c0*/  STG.E.U8 [R18.64], R17 ;  /* 0x0000001112007986 */ /* 0x0043f2000c101104 */
[----:B------:R-:W-:Y:S05]  /*08d0*/  @!P0 BRA `(.L_x_468) ;  /* 0xfffffde000008947 */ /* 0x000fea000383ffff */
[----:B------:R-:W-:Y:S05]  /*08e0*/  EXIT ;  /* 0x000000000000794d */ /* 0x000fea0003800000 */
.L_x_469:
        /* <DEDUP_REMOVED lines=9> */
.L_x_1053:


//--------------------- .text._ZN2at6native40_GLOBAL__N__2351210d_8_Shape_cu_49f7391c35CatArrayBatchedCopy_alignedK_contigINS1_10OpaqueTypeILj1EEEjLi1ELi64ELi64ELi16EEEvPT_NS1_25CatArrInputTensorMetadataIS5_T0_XT2_EXT3_EEENS1_16TensorSizeStrideIS8_Lj4EEEiS8_ --------------------------
	.section	.text._ZN2at6native40_GLOBAL__N__2351210d_8_Shape_cu_49f7391c35CatArrayBatchedCopy_alignedK_contigINS1_10OpaqueTypeILj1EEEjLi1ELi64ELi64ELi16EEEvPT_NS1_25CatArrInputTensorMetadataIS5_T0_XT2_EXT3_EEENS1_16TensorSizeStrideIS8_Lj4EEEiS8_,"ax",@progbits
	.sectioninfo	@"SHI_REGISTERS=30"
	.align	128
.text._ZN2at6native40_GLOBAL__N__2351210d_8_Shape_cu_49f7391c35CatArrayBatchedCopy_alignedK_contigINS1_10OpaqueTypeILj1EEEjLi1ELi64ELi64ELi16EEEvPT_NS1_25CatArrInputTensorMetadataIS5_T0_XT2_EXT3_EEENS1_16TensorSizeStrideIS8_Lj4EEEiS8_:
        .type           _ZN2at6native40_GLOBAL__N__2351210d_8_Shape_cu_49f7391c35CatArrayBatchedCopy_alignedK_contigINS1_10OpaqueTypeILj1EEEjLi1ELi64ELi64ELi16EEEvPT_NS1_25CatArrInputTensorMetadataIS5_T0_XT2_EXT3_EEENS1_16TensorSizeStrideIS8_Lj4EEEiS8_,@function
        .size           _ZN2at6native40_GLOBAL__N__2351210d_8_Shape_cu_49f7391c35CatArrayBatchedCopy_alignedK_contigINS1_10OpaqueTypeILj1EEEjLi1ELi64ELi64ELi16EEEvPT_NS1_25CatArrInputTensorMetadataIS5_T0_XT2_EXT3_EEENS1_16TensorSizeStrideIS8_Lj4EEEiS8_,(.L_x_1054 - _ZN2at6native40_GLOBAL__N__2351210d_8_Shape_cu_49f7391c35CatArrayBatchedCopy_alignedK_contigINS1_10OpaqueTypeILj1EEEjLi1ELi64ELi64ELi16EEEvPT_NS1_25CatArrInputTensorMetadataIS5_T0_XT2_EXT3_EEENS1_16TensorSizeStrideIS8_Lj4EEEiS8_)
        .other          _ZN2at6native40_GLOBAL__N__2351210d_8_Shape_cu_49f7391c35CatArrayBatchedCopy_alignedK_contigINS1_10OpaqueTypeILj1EEEjLi1ELi64ELi64ELi16EEEvPT_NS1_25CatArrInputTensorMetadataIS5_T0_XT2_EXT3_EEENS1_16TensorSizeStrideIS8_Lj4EEEiS8_,@"STO_CUDA_ENTRY STV_DEFAULT"
_ZN2at6native40_GLOBAL__N__2351210d_8_Shape_cu_49f7391c35CatArrayBatchedCopy_alignedK_contigINS1_10OpaqueTypeILj1EEEjLi1ELi64ELi64ELi16EEEvPT_NS1_25CatArrInputTensorMetadataIS5_T0_XT2_EXT3_EEENS1_16TensorSizeStrideIS8_Lj4EEEiS8_:
        /* <DEDUP_REMOVED lines=22> */
.L_x_472:
[----:B-1----:R-:W-:-:S05]  /*0160*/  IADD3 R4, P0, R2, R11, RZ ;  /* 0x0000000b02047210 */ /* 0x002fca0007f1e0ff */
[----:B------:R-:W-:-:S06]  /*0170*/  IMAD.X R5, RZ, RZ, R3, P0 ;  /* 0x000000ffff057224 */ /* 0x000fcc00000e0603 */
[----:B------:R-:W2:Y:S01]  /*0180*/  LDG.E.128 R4, [R4.64] ;  /* 0x0000000404047981 */ /* 0x000ea2000c1e1d00 */
        /* <DEDUP_REMOVED lines=14> */
[C---:B--2---:R-:W-:Y:S01]  /*0270*/  LOP3.LUT R21, R4.reuse, 0xffff, RZ, 0xc0, !PT ;  /* 0x0000ffff04157812 */ /* 0x044fe200078ec0ff */
[----:B------:R0:W-:Y:S01]  /*0280*/  STG.E.U8 [R12.64], R4 ;  /* 0x000000040c007986 */ /* 0x0001e2000c101104 */
[----:B------:R-:W-:Y:S02]  /*0290*/  PRMT R23, R4, 0x7732, RZ ;  /* 0x0000773204177816 */ /* 0x000fe400000000ff */
[----:B------:R-:W-:Y:S02]  /*02a0*/  SHF.R.U32.HI R21, RZ, 0x8, R21 ;  /* 0x00000008ff157819 */ /* 0x000fe40000011615 */
[----:B------:R-:W-:-:S03]  /*02b0*/  SHF.R.U32.HI R23, RZ, 0x8, R23 ;  /* 0x00000008ff177819 */ /* 0x000fc60000011617 */
[----:B------:R1:W-:Y:S01]  /*02c0*/  STG.E.U8 [R16.64], R21 ;  /* 0x0000001510007986 */ /* 0x0003e2000c101104 */
[----:B0-----:R-:W-:Y:S02]  /*02d0*/  PRMT R13, R4, 0x7632, R13 ;  /* 0x00007632040d7816 */ /* 0x001fe4000000000d */
[C---:B------:R-:W-:Y:S02]  /*02e0*/  IADD3 R12, P0, R20.reuse, c[0x0][0x160], RZ ;  /* 0x00005800140c7a10 */ /* 0x040fe40007f1e0ff */
[----:B------:R-:W-:Y:S01]  /*02f0*/  IADD3 R20, R20, c[0x0][0xeb8], RZ ;  /* 0x0003ae0014147a10 */ /* 0x000fe20007ffe0ff */
[----:B------:R0:W-:Y:S01]  /*0300*/  STG.E.U8 [R14.64], R13 ;  /* 0x0000000d0e007986 */ /* 0x0001e2000c101104 */
[C---:B------:R-:W-:Y:S02]  /*0310*/  PRMT R4, R5.reuse, 0x7732, RZ ;  /* 0x0000773205047816 */ /* 0x040fe400000000ff */
[----:B-1----:R-:W-:Y:S01]  /*0320*/  LOP3.LUT R21, R5, 0xffff, RZ, 0xc0, !PT ;  /* 0x0000ffff05157812 */ /* 0x002fe200078ec0ff */
[----:B------:R1:W-:Y:S03]  /*0330*/  STG.E.U8 [R18.64], R23 ;  /* 0x0000001712007986 */ /* 0x0003e6000c101104 */
[----:B------:R-:W-:Y:S01]  /*0340*/  SHF.R.U32.HI R21, RZ, 0x8, R21 ;  /* 0x00000008ff157819 */ /* 0x000fe20000011615 */
[----:B0-----:R-:W-:Y:S01]  /*0350*/  IMAD.X R13, RZ, RZ, c[0x0][0x164], P0 ;  /* 0x00005900ff0d7624 */ /* 0x001fe200000e06ff */
[----:B------:R-:W-:-:S02]  /*0360*/  IADD3 R16, P0, R20, c[0x0][0x160], RZ ;  /* 0x0000580014107a10 */ /* 0x000fc40007f1e0ff */
[----:B------:R-:W-:Y:S01]  /*0370*/  IADD3 R20, R20, c[0x0][0xeb8], RZ ;  /* 0x0003ae0014147a10 */ /* 0x000fe20007ffe0ff */
[----:B-1----:R-:W-:Y:S01]  /*0380*/  IMAD.MOV.U32 R23, RZ, RZ, R4 ;  /* 0x000000ffff177224 */ /* 0x002fe200078e0004 */
[----:B------:R0:W-:Y:S01]  /*0390*/  STG.E.U8 [R12.64], R5 ;  /* 0x000000050c007986 */ /* 0x0001e2000c101104 */
[----:B------:R-:W-:Y:S01]  /*03a0*/  IMAD.X R17, RZ, RZ, c[0x0][0x164], P0 ;  /* 0x00005900ff117624 */ /* 0x000fe200000e06ff */
[C---:B------:R-:W-:Y:S02]  /*03b0*/  IADD3 R14, P0, R20.reuse, c[0x0][0x160], RZ ;  /* 0x00005800140e7a10 */ /* 0x040fe40007f1e0ff */
[----:B------:R-:W-:Y:S02]  /*03c0*/  IADD3 R20, R20, c[0x0][0xeb8], RZ ;  /* 0x0003ae0014147a10 */ /* 0x000fe40007ffe0ff */
[----:B------:R1:W-:Y:S01]  /*03d0*/  STG.E.U8 [R16.64], R21 ;  /* 0x0000001510007986 */ /* 0x0003e2000c101104 */
[----:B------:R-:W-:Y:S01]  /*03e0*/  IMAD.X R15, RZ, RZ, c[0x0][0x164], P0 ;  /* 0x00005900ff0f7624 */ /* 0x000fe200000e06ff */
[----:B------:R-:W-:-:S02]  /*03f0*/  IADD3 R18, P0, R20, c[0x0][0x160], RZ ;  /* 0x0000580014127a10 */ /* 0x000fc40007f1e0ff */
[----:B------:R-:W-:Y:S02]  /*0400*/  IADD3 R20, R20, c[0x0][0xeb8], RZ ;  /* 0x0003ae0014147a10 */ /* 0x000fe40007ffe0ff */
[----:B0-----:R-:W-:Y:S01]  /*0410*/  PRMT R13, R5, 0x7632, R13 ;  /* 0x00007632050d7816 */ /* 0x001fe2000000000d */
[----:B------:R-:W-:Y:S01]  /*0420*/  IMAD.X R19, RZ, RZ, c[0x0][0x164], P0 ;  /* 0x00005900ff137624 */ /* 0x000fe200000e06ff */
[C---:B------:R-:W-:Y:S02]  /*0430*/  IADD3 R4, P0, R20.reuse, c[0x0][0x160], RZ ;  /* 0x0000580014047a10 */ /* 0x040fe40007f1e0ff */
[----:B------:R-:W-:Y:S01]  /*0440*/  IADD3 R20, R20, c[0x0][0xeb8], RZ ;  /* 0x0003ae0014147a10 */ /* 0x000fe20007ffe0ff */
[----:B------:R0:W-:Y:S01]  /*0450*/  STG.E.U8 [R14.64], R13 ;  /* 0x0000000d0e007986 */ /* 0x0001e2000c101104 */
[----:B------:R-:W-:Y:S01]  /*0460*/  SHF.R.U32.HI R23, RZ, 0x8, R23 ;  /* 0x00000008ff177819 */ /* 0x000fe20000011617 */
[----:B------:R-:W-:Y:S01]  /*0470*/  IMAD.X R5, RZ, RZ, c[0x0][0x164], P0 ;  /* 0x00005900ff057624 */ /* 0x000fe200000e06ff */
[----:B-1----:R-:W-:-:S02]  /*0480*/  IADD3 R16, R20, c[0x0][0xeb8], RZ ;  /* 0x0003ae0014107a10 */ /* 0x002fc40007ffe0ff */
[----:B------:R-:W-:Y:S01]  /*0490*/  IADD3 R12, P0, R20, c[0x0][0x160], RZ ;  /* 0x00005800140c7a10 */ /* 0x000fe20007f1e0ff */
[----:B------:R1:W-:Y:S01]  /*04a0*/  STG.E.U8 [R18.64], R23 ;  /* 0x0000001712007986 */ /* 0x0003e2000c101104 */
[C---:B------:R-:W-:Y:S02]  /*04b0*/  LOP3.LUT R21, R6.reuse, 0xffff, RZ, 0xc0, !PT ;  /* 0x0000ffff06157812 */ /* 0x040fe400078ec0ff */
[----:B------:R-:W-:Y:S01]  /*04c0*/  PRMT R20, R6, 0x7732, RZ ;  /* 0x0000773206147816 */ /* 0x000fe200000000ff */
[----:B------:R2:W-:Y:S01]  /*04d0*/  STG.E.U8 [R4.64], R6 ;  /* 0x0000000604007986 */ /* 0x0005e2000c101104 */
[----:B------:R-:W-:Y:S01]  /*04e0*/  SHF.R.U32.HI R21, RZ, 0x8, R21 ;  /* 0x00000008ff157819 */ /* 0x000fe20000011615 */
[----:B0-----:R-:W-:Y:S01]  /*04f0*/  IMAD.X R13, RZ, RZ, c[0x0][0x164], P0 ;  /* 0x00005900ff0d7624 */ /* 0x001fe200000e06ff */
[C---:B------:R-:W-:Y:S02]  /*0500*/  IADD3 R15, R16.reuse, c[0x0][0xeb8], RZ ;  /* 0x0003ae00100f7a10 */ /* 0x040fe40007ffe0ff */
[----:B------:R-:W-:-:S02]  /*0510*/  IADD3 R16, P0, R16, c[0x0][0x160], RZ ;  /* 0x0000580010107a10 */ /* 0x000fc40007f1e0ff */
[----:B------:R0:W-:Y:S01]  /*0520*/  STG.E.U8 [R12.64], R21 ;  /* 0x000000150c007986 */ /* 0x0001e2000c101104 */
[C---:B-1----:R-:W-:Y:S02]  /*0530*/  IADD3 R18, R15.reuse, c[0x0][0xeb8], RZ ;  /* 0x0003ae000f127a10 */ /* 0x042fe40007ffe0ff */
[----:B------:R-:W-:Y:S01]  /*0540*/  IMAD.X R17, RZ, RZ, c[0x0][0x164], P0 ;  /* 0x00005900ff117624 */ /* 0x000fe200000e06ff */
[----:B------:R-:W-:Y:S02]  /*0550*/  IADD3 R14, P1, R15, c[0x0][0x160], RZ ;  /* 0x000058000f0e7a10 */ /* 0x000fe40007f3e0ff */
[----:B--2---:R-:W-:Y:S02]  /*0560*/  PRMT R5, R6, 0x7632, R5 ;  /* 0x0000763206057816 */ /* 0x004fe40000000005 */
[C---:B------:R-:W-:Y:S01]  /*0570*/  IADD3 R4, P0, R18.reuse, c[0x0][0x160], RZ ;  /* 0x0000580012047a10 */ /* 0x040fe20007f1e0ff */
[----:B------:R-:W-:Y:S01]  /*0580*/  IMAD.X R15, RZ, RZ, c[0x0][0x164], P1 ;  /* 0x00005900ff0f7624 */ /* 0x000fe200008e06ff */
[----:B------:R-:W-:Y:S01]  /*0590*/  SHF.R.U32.HI R23, RZ, 0x8, R20 ;  /* 0x00000008ff177819 */ /* 0x000fe20000011614 */
[----:B------:R1:W-:Y:S01]  /*05a0*/  STG.E.U8 [R16.64], R5 ;  /* 0x0000000510007986 */ /* 0x0003e2000c101104 */
[----:B0-----:R-:W-:-:S02]  /*05b0*/  IADD3 R12, R18, c[0x0][0xeb8], RZ ;  /* 0x0003ae00120c7a10 */ /* 0x001fc40007ffe0ff */
[C---:B------:R-:W-:Y:S01]  /*05c0*/  LOP3.LUT R19, R7.reuse, 0xffff, RZ, 0xc0, !PT ;  /* 0x0000ffff07137812 */ /* 0x040fe200078ec0ff */
[----:B------:R0:W-:Y:S01]  /*05d0*/  STG.E.U8 [R14.64], R23 ;  /* 0x000000170e007986 */ /* 0x0001e2000c101104 */
[C---:B------:R-:W-:Y:S02]  /*05e0*/  IADD3 R13, R12.reuse, c[0x0][0xeb8], RZ ;  /* 0x0003ae000c0d7a10 */ /* 0x040fe40007ffe0ff */
[----:B------:R-:W-:Y:S02]  /*05f0*/  PRMT R20, R7, 0x7732, RZ ;  /* 0x0000773207147816 */ /* 0x000fe400000000ff */
[----:B------:R-:W-:Y:S02]  /*0600*/  IADD3 R18, R13, c[0x0][0xeb8], RZ ;  /* 0x0003ae000d127a10 */ /* 0x000fe40007ffe0ff */
[----:B------:R-:W-:Y:S01]  /*0610*/  PRMT R6, R7, 0x7632, R6 ;  /* 0x0000763207067816 */ /* 0x000fe20000000006 */
[----:B-1----:R-:W-:Y:S01]  /*0620*/  IMAD.X R5, RZ, RZ, c[0x0][0x164], P0 ;  /* 0x00005900ff057624 */ /* 0x002fe200000e06ff */
[----:B------:R-:W-:-:S02]  /*0630*/  IADD3 R12, P0, R12, c[0x0][0x160], RZ ;  /* 0x000058000c0c7a10 */ /* 0x000fc40007f1e0ff */
[----:B------:R-:W-:Y:S02]  /*0640*/  IADD3 R16, P1, R13, c[0x0][0x160], RZ ;  /* 0x000058000d107a10 */ /* 0x000fe40007f3e0ff */
        /* <DEDUP_REMOVED lines=13> */
.L_x_471:
[----:B------:R-:W-:Y:S05]  /*0720*/  BSYNC B0 ;  /* 0x0000000000007941 */ /* 0x000fea0003800000 */
.L_x_470:
        /* <DEDUP_REMOVED lines=11> */
.L_x_475:
        /* <DEDUP_REMOVED lines=12> */
.L_x_474:
[----:B------:R-:W-:Y:S05]  /*08a0*/  BSYNC B0 ;  /* 0x0000000000007941 */ /* 0x000fea0003800000 */
.L_x_473:
[----:B0-----:R-:W-:-:S05]  /*08b0*/  LOP3.LUT R7, RZ, R11, RZ, 0x33, !PT ;  /* 0x0000000bff077212 */ /* 0x001fca00078e33ff */
[----:B------:R-:W-:-:S05]  /*08c0*/  IMAD.IADD R7, R8, 0x1, R7 ;  /* 0x0000000108077824 */ /* 0x000fca00078e0207 */
        /* <DEDUP_REMOVED lines=9> */
.L_x_476:
        /* <DEDUP_REMOVED lines=35> */
.L_x_477:
        /* <DEDUP_REMOVED lines=15> */
.L_x_1054:


//--------------------- .text._ZN2at6native40_GLOBAL__N__2351210d_8_Shape_cu_49f7391c30CatArrayBatchedCopy_vectorizedINS1_10OpaqueTypeILj1EEEjLi1ELi64ELi64ELi16ELi16EEEvPcNS1_25CatArrInputTensorMetadataIT_T0_XT2_EXT3_EEENS1_16TensorSizeStrideIS8_Lj4EEEiS8_ --------------------------
	.section	.text._ZN2at6native40_GLOBAL__N__2351210d_8_Shape_cu_49f7391c30CatArrayBatchedCopy_vectorizedINS1_10OpaqueTypeILj1EEEjLi1ELi64ELi64ELi16ELi16EEEvPcNS1_25CatArrInputTensorMetadataIT_T0_XT2_EXT3_EEENS1_16TensorSizeStrideIS8_Lj4EEEiS8_,"ax",@progbits
	.sectioninfo	@"SHI_REGISTERS=18"
	.align	128
.text._ZN2at6native40_GLOBAL__N__2351210d_8_Shape_cu_49f7391c30CatArrayBatchedCopy_vectorizedINS1_10OpaqueTypeILj1EEEjLi1ELi64ELi64ELi16ELi16EEEvPcNS1_25CatArrInputTensorMetadataIT_T0_XT2_EXT3_EEENS1_16TensorSizeStrideIS8_Lj4EEEiS8_:
        .type           _ZN2at6native40_GLOBAL__N__2351210d_8_Shape_cu_49f7391c30CatArrayBatchedCopy_vectorizedINS1_10OpaqueTypeILj1EEEjLi1ELi64ELi64ELi16ELi16EEEvPcNS1_25CatArrInputTensorMetadataIT_T0_XT2_EXT3_EEENS1_16TensorSizeStrideIS8_Lj4EEEiS8_,@function
        .size           _ZN2at6native40_GLOBAL__N__2351210d_8_Shape_cu_49f7391c30CatArrayBatchedCopy_vectorizedINS1_10OpaqueTypeILj1EEEjLi1ELi64ELi64ELi16ELi16EEEvPcNS1_25CatArrInputTensorMetadataIT_T0_XT2_EXT3_EEENS1_16TensorSizeStrideIS8_Lj4EEEiS8_,(.L_x_1055 - _ZN2at6native40_GLOBAL__N__2351210d_8_Shape_cu_49f7391c30CatArrayBatchedCopy_vectorizedINS1_10OpaqueTypeILj1EEEjLi1ELi64ELi64ELi16ELi16EEEvPcNS1_25CatArrInputTensorMetadataIT_T0_XT2_EXT3_EEENS1_16TensorSizeStrideIS8_Lj4EEEiS8_)
        .other          _ZN2at6native40_GLOBAL__N__2351210d_8_Shape_cu_49f7391c30CatArrayBatchedCopy_vectorizedINS1_10OpaqueTypeILj1EEEjLi1ELi64ELi64ELi16ELi16EEEvPcNS1_25CatArrInputTensorMetadataIT_T0_XT2_EXT3_EEENS1_16TensorSizeStrideIS8_Lj4EEEiS8_,@"STO_CUDA_ENTRY STV_DEFAULT"
_ZN2at6native40_GLOBAL__N__2351210d_8_Shape_cu_49f7391c30CatArrayBatchedCopy_vectorizedINS1_10OpaqueTypeILj1EEEjLi1ELi64ELi64ELi16ELi16EEEvPcNS1_25CatArrInputTensorMetadataIT_T0_XT2_EXT3_EEENS1_16TensorSizeStrideIS8_Lj4EEEiS8_:
        /* <DEDUP_REMOVED lines=13> */
[----:B------:R-:W-:Y:S01]  /*00d0*/  MOV R9, RZ ;  /* 0x000000ff00097202 */ /* 0x000fe20000000f00 */
[----:B------:R-:W-:-:S05]  /*00e0*/  ULDC.64 UR4, c[0x0][0x118] ;  /* 0x0000460000047ab9 */ /* 0x000fca0000000a00 */
[----:B------:R-:W1:Y:S01]  /*00f0*/  LDC.64 R2, c[0x0][R2+0x168] ;  /* 0x00005a0002027b82 */ /* 0x000e620000000a00 */
[----:B0-----:R-:W-:-:S05]  /*0100*/  IMAD R8, R4, c[0x0][0xecc], RZ ;  /* 0x0003b30004087a24 */ /* 0x001fca00078e02ff */
[----:B------:R-:W-:Y:S02]  /*0110*/  LOP3.LUT R8, R8, 0xfffffff0, RZ, 0xc0, !PT ;  /* 0xfffffff008087812 */ /* 0x000fe400078ec0ff */
.L_x_478:
[----:B01----:R-:W-:-:S06]  /*0120*/  IMAD.WIDE.U32 R4, R0, 0x10, R2 ;  /* 0x0000001000047825 */ /* 0x003fcc00078e0002 */
[----:B------:R-:W2:Y:S01]  /*0130*/  LDG.E.128 R4, [R4.64] ;  /* 0x0000000404047981 */ /* 0x000ea2000c1e1d00 */
[----:B------:R-:W-:Y:S02]  /*0140*/  IMAD R11, R0, c[0x0][0xeb8], RZ ;  /* 0x0003ae00000b7a24 */ /* 0x000fe400078e02ff */
[----:B------:R-:W-:Y:S02]  /*0150*/  IMAD.MOV.U32 R15, RZ, RZ, c[0x0][0xc] ;  /* 0x00000300ff0f7624 */ /* 0x000fe400078e00ff */
        /* <DEDUP_REMOVED lines=8> */
.L_x_479:
        /* <DEDUP_REMOVED lines=10> */
.L_x_1055:


//--------------------- .text._ZN2at6native40_GLOBAL__N__2351210d_8_Shape_cu_49f7391c19CatArrayBatchedCopyINS1_10OpaqueTypeILj16EEEjLi4ELi128ELi1EEEvPT_NS1_25CatArrInputTensorMetadataIS5_T0_XT2_EXT3_EEENS1_16TensorSizeStrideIS8_Lj4EEEiS8_ --------------------------
	.section	.text._ZN2at6native40_GLOBAL__N__2351210d_8_Shape_cu_49f7391c19CatArrayBatchedCopyINS1_10OpaqueTypeILj16EEEjLi4ELi128ELi1EEEvPT_NS1_25CatArrInputTensorMetadataIS5_T0_XT2_EXT3_EEENS1_16TensorSizeStrideIS8_Lj4EEEiS8_,"ax",@progbits
	.sectioninfo	@"SHI_REGISTERS=26"
	.align	128
.text._ZN2at6native40_GLOBAL__N__2351210d_8_Shape_cu_49f7391c19CatArrayBatchedCopyINS1_10OpaqueTypeILj16EEEjLi4ELi128ELi1EEEvPT_NS1_25CatArrInputTensorMetadataIS5_T0_XT2_EXT3_EEENS1_16TensorSizeStrideIS8_Lj4EEEiS8_:
        .type           _ZN2at6native40_GLOBAL__N__2351210d_8_Shape_cu_49f7391c19CatArrayBatchedCopyINS1_10OpaqueTypeILj16EEEjLi4ELi128ELi1EEEvPT_NS1_25CatArrInputTensorMetadataIS5_T0_XT2_EXT3_EEENS1_16TensorSizeStrideIS8_Lj4EEEiS8_,@function
        .size           _ZN2at6native40_GLOBAL__N__2351210d_8_Shape_cu_49f7391c19CatArrayBatchedCopyINS1_10OpaqueTypeILj16EEEjLi4ELi128ELi1EEEvPT_NS1_25CatArrInputTensorMetadataIS5_T0_XT2_EXT3_EEENS1_16TensorSizeStrideIS8_Lj4EEEiS8_,(.L_x_1056 - _ZN2at6native40_GLOBAL__N__2351210d_8_Shape_cu_49f7391c19CatArrayBatchedCopyINS1_10OpaqueTypeILj16EEEjLi4ELi128ELi1EEEvPT_NS1_25CatArrInputTensorMetadataIS5_T0_XT2_EXT3_EEENS1_16TensorSizeStrideIS8_Lj4EEEiS8_)
        .other          _ZN2at6native40_GLOBAL__N__2351210d_8_Shape_cu_49f7391c19CatArrayBatchedCopyINS1_10OpaqueTypeILj16EEEjLi4ELi128ELi1EEEvPT_NS1_25CatArrInputTensorMetadataIS5_T0_XT2_EXT3_EEENS1_16TensorSizeStrideIS8_Lj4EEEiS8_,@"STO_CUDA_ENTRY STV_DEFAULT"
_ZN2at6native40_GLOBAL__N__2351210d_8_Shape_cu_49f7391c19CatArrayBatchedCopyINS1_10OpaqueTypeILj16EEEjLi4ELi128ELi1EEEvPT_NS1_25CatArrInputTensorMetadataIS5_T0_XT2_EXT3_EEENS1_16TensorSizeStrideIS8_Lj4EEEiS8_:
        /* <DEDUP_REMOVED lines=12> */
[----:B------:R-:W-:Y:S02]  /*00c0*/  ULDC UR6, c[0x0][0xc28] ;  /* 0x00030a0000067ab9 */ /* 0x000fe40000000800 */
[----:B------:R-:W-:Y:S02]  /*00d0*/  ULDC.U8 UR5, c[0x0][UR5+0xb68] ;  /* 0x0002da0005057abb */ /* 0x000fe40008000000 */
[----:B------:R-:W-:Y:S01]  /*00e0*/  ISETP.NE.AND P0, PT, RZ, UR5, PT ;  /* 0x00000005ff007c0c */ /* 0x000fe2000bf05270 */
[----:B------:R-:W-:Y:S02]  /*00f0*/  UISETP.NE.AND UP0, UPT, UR6, 0x3, UPT ;  /* 0x000000030600788c */ /* 0x000fe4000bf05270 */
[----:B------:R-:W-:Y:S02]  /*0100*/  UISETP.NE.AND UP1, UPT, UR6, 0x2, UPT ;  /* 0x000000020600788c */ /* 0x000fe4000bf25270 */
[----:B------:R-:W-:-:S02]  /*0110*/  UISETP.NE.AND UP2, UPT, UR6, 0x1, UPT ;  /* 0x000000010600788c */ /* 0x000fc4000bf45270 */
[----:B------:R-:W-:Y:S02]  /*0120*/  ULDC UR7, c[0x0][UR4+0x760] ;  /* 0x0001d80004077abb */ /* 0x000fe40008000800 */
[----:B------:R-:W-:Y:S02]  /*0130*/  ULDC.64 UR12, c[0x0][0xc10] ;  /* 0x00030400000c7ab9 */ /* 0x000fe40000000a00 */
[----:B------:R-:W-:Y:S02]  /*0140*/  ULDC UR10, c[0x0][0xc0c] ;  /* 0x00030300000a7ab9 */ /* 0x000fe40000000800 */
[----:B------:R-:W-:Y:S02]  /*0150*/  ULDC UR6, c[0x0][UR4+0x560] ;  /* 0x0001580004067abb */ /* 0x000fe40008000800 */
[----:B------:R-:W-:Y:S02]  /*0160*/  USEL UR8, UR7, UR13, !UP0 ;  /* 0x0000000d07087287 */ /* 0x000fe4000c000000 */
[----:B------:R-:W-:-:S02]  /*0170*/  USEL UR9, UR7, UR12, !UP1 ;  /* 0x0000000c07097287 */ /* 0x000fc4000c800000 */
[----:B------:R-:W-:Y:S02]  /*0180*/  USEL UR10, UR7, UR10, !UP2 ;  /* 0x0000000a070a7287 */ /* 0x000fe4000d000000 */
[----:B------:R-:W-:Y:S02]  /*0190*/  ULDC.64 UR16, c[0x0][0x118] ;  /* 0x0000460000107ab9 */ /* 0x000fe40000000a00 */
[----:B------:R-:W-:Y:S01]  /*01a0*/  ULDC.64 UR4, c[0x0][UR11+0x168] ;  /* 0x00005a000b047abb */ /* 0x000fe20008000a00 */
[----:B------:R-:W-:Y:S05]  /*01b0*/  @!P0 BRA `(.L_x_480) ;  /* 0x0000051000008947 */ /* 0x000fea0003800000 */
[----:B------:R-:W0:Y:S01]  /*01c0*/  I2F.U32.RP R8, UR8 ;  /* 0x0000000800087d06 */ /* 0x000e220008209000 */
[----:B------:R-:W-:Y:S01]  /*01d0*/  IMAD R11, RZ, RZ, -UR8 ;  /* 0x80000008ff0b7e24 */ /* 0x000fe2000f8e02ff */
[----:B------:R-:W-:Y:S02]  /*01e0*/  IADD3 R13, RZ, -UR10, RZ ;  /* 0x8000000aff0d7c10 */ /* 0x000fe4000fffe0ff */
[----:B------:R-:W-:Y:S02]  /*01f0*/  ISETP.NE.U32.AND P0, PT, RZ, UR8, PT ;  /* 0x00000008ff007c0c */ /* 0x000fe4000bf05070 */
[----:B------:R-:W-:-:S02]  /*0200*/  ISETP.NE.U32.AND P1, PT, RZ, UR9, PT ;  /* 0x00000009ff007c0c */ /* 0x000fc4000bf25070 */
        /* <DEDUP_REMOVED lines=26> */
.L_x_481:
        /* <DEDUP_REMOVED lines=50> */
.L_x_480:
[----:B------:R-:W0:Y:S01]  /*06d0*/  I2F.U32.RP R3, UR8 ;  /* 0x0000000800037d06 */ /* 0x000e220008209000 */
[----:B------:R-:W-:Y:S01]  /*06e0*/  ULDC.64 UR12, c[0x0][0xbf0] ;  /* 0x0002fc00000c7ab9 */ /* 0x000fe20000000a00 */
[----:B------:R-:W-:Y:S01]  /*06f0*/  IADD3 R9, RZ, -UR8, RZ ;  /* 0x80000008ff097c10 */ /* 0x000fe2000fffe0ff */
[----:B------:R-:W-:Y:S01]  /*0700*/  USEL UR12, UR7, UR12, !UP1 ;  /* 0x0000000c070c7287 */ /* 0x000fe2000c800000 */
[----:B------:R-:W-:Y:S01]  /*0710*/  ISETP.NE.U32.AND P0, PT, RZ, UR8, PT ;  /* 0x00000008ff007c0c */ /* 0x000fe2000bf05070 */
[----:B------:R-:W-:Y:S01]  /*0720*/  USEL UR11, UR7, UR13, !UP0 ;  /* 0x0000000d070b7287 */ /* 0x000fe2000c000000 */
[----:B------:R-:W-:-:S02]  /*0730*/  ISETP.NE.U32.AND P1, PT, RZ, UR9, PT ;  /* 0x00000009ff007c0c */ /* 0x000fc4000bf25070 */
[----:B------:R-:W1:Y:S01]  /*0740*/  I2F.U32.RP R6, UR9 ;  /* 0x0000000900067d06 */ /* 0x000e620008209000 */
[----:B------:R-:W-:Y:S01]  /*0750*/  ULDC UR13, c[0x0][0xbec] ;  /* 0x0002fb00000d7ab9 */ /* 0x000fe20000000800 */
[----:B------:R-:W-:Y:S01]  /*0760*/  ISETP.NE.U32.AND P2, PT, RZ, UR10, PT ;  /* 0x0000000aff007c0c */ /* 0x000fe2000bf45070 */
[----:B------:R-:W-:Y:S01]  /*0770*/  USEL UR7, UR7, UR13, !UP2 ;  /* 0x0000000d07077287 */ /* 0x000fe2000d000000 */
[----:B------:R-:W-:Y:S02]  /*0780*/  ISETP.NE.U32.AND P3, PT, RZ, UR11, PT ;  /* 0x0000000bff007c0c */ /* 0x000fe4000bf65070 */
[----:B------:R-:W-:Y:S02]  /*0790*/  ISETP.NE.U32.AND P4, PT, RZ, UR12, PT ;  /* 0x0000000cff007c0c */ /* 0x000fe4000bf85070 */
[----:B------:R-:W-:Y:S01]  /*07a0*/  I2F.U32.RP R7, UR10 ;  /* 0x0000000a00077d06 */ /* 0x000fe20008209000 */
[----:B------:R-:W-:Y:S01]  /*07b0*/  IMAD R17, RZ, RZ, -UR7 ;  /* 0x80000007ff117e24 */ /* 0x000fe2000f8e02ff */
[----:B------:R-:W-:-:S02]  /*07c0*/  ISETP.NE.U32.AND P5, PT, RZ, UR7, PT ;  /* 0x00000007ff007c0c */ /* 0x000fc4000bfa5070 */
[----:B------:R-:W-:Y:S02]  /*07d0*/  LOP3.LUT R16, RZ, UR9, RZ, 0x33, !PT ;  /* 0x00000009ff107c12 */ /* 0x000fe4000f8e33ff */
[----:B------:R-:W-:Y:S02]  /*07e0*/  LOP3.LUT R18, RZ, UR11, RZ, 0x33, !PT ;  /* 0x0000000bff127c12 */ /* 0x000fe4000f8e33ff */
[----:B------:R-:W-:Y:S01]  /*07f0*/  I2F.U32.RP R4, UR12 ;  /* 0x0000000c00047d06 */ /* 0x000fe20008209000 */
[----:B------:R-:W-:-:S07]  /*0800*/  LOP3.LUT R19, RZ, UR12, RZ, 0x33, !PT ;  /* 0x0000000cff137c12 */ /* 0x000fce000f8e33ff */
[----:B0-----:R-:W0:Y:S08]  /*0810*/  MUFU.RCP R3, R3 ;  /* 0x0000000300037308 */ /* 0x001e300000001000 */
[----:B-1----:R-:W1:Y:S08]  /*0820*/  MUFU.RCP R6, R6 ;  /* 0x0000000600067308 */ /* 0x002e700000001000 */
[----:B------:R-:W-:Y:S01]  /*0830*/  I2F.U32.RP R2, UR11 ;  /* 0x0000000b00027d06 */ /* 0x000fe20008209000 */
[----:B0-----:R-:W-:-:S07]  /*0840*/  IADD3 R5, R3, 0xffffffe, RZ ;  /* 0x0ffffffe03057810 */ /* 0x001fce0007ffe0ff */
[----:B------:R-:W-:Y:S01]  /*0850*/  I2F.U32.RP R8, UR7 ;  /* 0x0000000700087d06 */ /* 0x000fe20008209000 */
[----:B-1----:R-:W-:-:S07]  /*0860*/  IADD3 R3, R6, 0xffffffe, RZ ;  /* 0x0ffffffe06037810 */ /* 0x002fce0007ffe0ff */
[----:B------:R-:W0:Y:S08]  /*0870*/  MUFU.RCP R7, R7 ;  /* 0x0000000700077308 */ /* 0x000e300000001000 */
[----:B------:R-:W1:Y:S08]  /*0880*/  MUFU.RCP R4, R4 ;  /* 0x0000000400047308 */ /* 0x000e700000001000 */
[----:B------:R-:W2:Y:S01]  /*0890*/  F2I.FTZ.U32.TRUNC.NTZ R5, R5 ;  /* 0x0000000500057305 */ /* 0x000ea2000021f000 */
[----:B0-----:R-:W-:-:S07]  /*08a0*/  IADD3 R10, R7, 0xffffffe, RZ ;  /* 0x0ffffffe070a7810 */ /* 0x001fce0007ffe0ff */
[----:B------:R-:W0:Y:S01]  /*08b0*/  MUFU.RCP R2, R2 ;  /* 0x0000000200027308 */ /* 0x000e220000001000 */
[----:B-1----:R-:W-:Y:S01]  /*08c0*/  IADD3 R12, R4, 0xffffffe, RZ ;  /* 0x0ffffffe040c7810 */ /* 0x002fe20007ffe0ff */
[----:B------:R-:W-:-:S06]  /*08d0*/  HFMA2.MMA R4, -RZ, RZ, 0, 0 ;  /* 0x00000000ff047435 */ /* 0x000fcc00000001ff */
[----:B------:R-:W1:Y:S01]  /*08e0*/  F2I.FTZ.U32.TRUNC.NTZ R3, R3 ;  /* 0x0000000300037305 */ /* 0x000e62000021f000 */
[----:B--2---:R-:W-:-:S04]  /*08f0*/  IMAD R9, R9, R5, RZ ;  /* 0x0000000509097224 */ /* 0x004fc800078e02ff */
[----:B------:R-:W-:-:S03]  /*0900*/  IMAD.HI.U32 R9, R5, R9, R4 ;  /* 0x0000000905097227 */ /* 0x000fc600078e0004 */
[----:B------:R-:W2:Y:S01]  /*0910*/  MUFU.RCP R8, R8 ;  /* 0x0000000800087308 */ /* 0x000ea20000001000 */
[----:B0-----:R-:W-:Y:S01]  /*0920*/  IADD3 R6, R2, 0xffffffe, RZ ;  /* 0x0ffffffe02067810 */ /* 0x001fe20007ffe0ff */
[----:B------:R-:W-:Y:S02]  /*0930*/  IMAD R2, RZ, RZ, -UR9 ;  /* 0x80000009ff027e24 */ /* 0x000fe4000f8e02ff */
[----:B------:R-:W-:-:S04]  /*0940*/  IMAD R4, RZ, RZ, -UR11 ;  /* 0x8000000bff047e24 */ /* 0x000fc8000f8e02ff */
[----:B------:R0:W3:Y:S01]  /*0950*/  F2I.FTZ.U32.TRUNC.NTZ R11, R10 ;  /* 0x0000000a000b7305 */ /* 0x0000e2000021f000 */
[----:B-1----:R-:W-:Y:S01]  /*0960*/  IMAD R5, R2, R3, RZ ;  /* 0x0000000302057224 */ /* 0x002fe200078e02ff */
[----:B------:R-:W-:-:S06]  /*0970*/  MOV R2, RZ ;  /* 0x000000ff00027202 */ /* 0x000fcc0000000f00 */
[----:B------:R1:W4:Y:S01]  /*0980*/  F2I.FTZ.U32.TRUNC.NTZ R7, R6 ;  /* 0x0000000600077305 */ /* 0x000322000021f000 */
[----:B--2---:R-:W-:Y:S01]  /*0990*/  IADD3 R14, R8, 0xffffffe, RZ ;  /* 0x0ffffffe080e7810 */ /* 0x004fe20007ffe0ff */
[----:B0-----:R-:W-:Y:S02]  /*09a0*/  IMAD R10, RZ, RZ, -UR10 ;  /* 0x8000000aff0a7e24 */ /* 0x001fe4000f8e02ff */
[----:B------:R-:W-:-:S04]  /*09b0*/  IMAD.HI.U32 R8, R3, R5, R2 ;  /* 0x0000000503087227 */ /* 0x000fc800078e0002 */
[----:B------:R0:W2:Y:S01]  /*09c0*/  F2I.FTZ.U32.TRUNC.NTZ R13, R12 ;  /* 0x0000000c000d7305 */ /* 0x0000a2000021f000 */
[----:B---3--:R-:W-:Y:S01]  /*09d0*/  IMAD R5, R10, R11, RZ ;  /* 0x0000000b0a057224 */ /* 0x008fe200078e02ff */
[----:B------:R-:W-:Y:S01]  /*09e0*/  HFMA2.MMA R10, -RZ, RZ, 0, 0 ;  /* 0x00000000ff0a7435 */ /* 0x000fe200000001ff */
[----:B------:R-:W-:Y:S02]  /*09f0*/  IMAD.MOV.U32 R3, RZ, RZ, R4 ;  /* 0x000000ffff037224 */ /* 0x000fe400078e0004 */
[----:B-1----:R-:W-:-:S03]  /*0a00*/  IMAD.MOV.U32 R6, RZ, RZ, RZ ;  /* 0x000000ffff067224 */ /* 0x002fc600078e00ff */
[----:B------:R1:W3:Y:S01]  /*0a10*/  F2I.FTZ.U32.TRUNC.NTZ R15, R14 ;  /* 0x0000000e000f7305 */ /* 0x0002e2000021f000 */
[----:B0-----:R-:W-:Y:S02]  /*0a20*/  IMAD R12, RZ, RZ, -UR12 ;  /* 0x8000000cff0c7e24 */ /* 0x001fe4000f8e02ff */
[----:B----4-:R-:W-:Y:S02]  /*0a30*/  IMAD R3, R3, R7, RZ ;  /* 0x0000000703037224 */ /* 0x010fe400078e02ff */
[----:B------:R-:W-:-:S04]  /*0a40*/  IMAD.HI.U32 R10, R11, R5, R10 ;  /* 0x000000050b0a7227 */ /* 0x000fc800078e000a */
[----:B--2---:R-:W-:Y:S01]  /*0a50*/  IMAD R5, R12, R13, RZ ;  /* 0x0000000d0c057224 */ /* 0x004fe200078e02ff */
[----:B-1----:R-:W-:Y:S01]  /*0a60*/  MOV R14, RZ ;  /* 0x000000ff000e7202 */ /* 0x002fe20000000f00 */
[----:B------:R-:W-:-:S04]  /*0a70*/  IMAD.HI.U32 R11, R7, R3, R6 ;  /* 0x00000003070b7227 */ /* 0x000fc800078e0006 */
[----:B------:R-:W-:Y:S02]  /*0a80*/  IMAD.MOV.U32 R12, RZ, RZ, RZ ;  /* 0x000000ffff0c7224 */ /* 0x000fe400078e00ff */
[----:B---3--:R-:W-:Y:S01]  /*0a90*/  IMAD R3, R17, R15, RZ ;  /* 0x0000000f11037224 */ /* 0x008fe200078e02ff */
[----:B------:R-:W-:Y:S01]  /*0aa0*/  LOP3.LUT R17, RZ, UR10, RZ, 0x33, !PT ;  /* 0x0000000aff117c12 */ /* 0x000fe2000f8e33ff */
[----:B------:R-:W-:Y:S01]  /*0ab0*/  IMAD.HI.U32 R12, R13, R5, R12 ;  /* 0x000000050d0c7227 */ /* 0x000fe200078e000c */
[----:B------:R-:W-:-:S03]  /*0ac0*/  LOP3.LUT R13, RZ, UR7, RZ, 0x33, !PT ;  /* 0x00000007ff0d7c12 */ /* 0x000fc6000f8e33ff */
[----:B------:R-:W-:Y:S01]  /*0ad0*/  IMAD.HI.U32 R14, R15, R3, R14 ;  /* 0x000000030f0e7227 */ /* 0x000fe200078e000e */
[----:B------:R-:W-:-:S03]  /*0ae0*/  LOP3.LUT R15, RZ, UR8, RZ, 0x33, !PT ;  /* 0x00000008ff0f7c12 */ /* 0x000fc6000f8e33ff */
.L_x_482:
        /* <DEDUP_REMOVED lines=32> */
[----:B------:R-:W-:-:S04]  /*0cf0*/  SEL R4, R13, R4, !P5 ;  /* 0x000000040d047207 */ /* 0x000fc80006800000 */
[----:B------:R-:W-:-:S05]  /*0d00*/  IADD3 R6, -R4, RZ, RZ ;  /* 0x000000ff04067210 */ /* 0x000fca0007ffe1ff */
[----:B------:R-:W-:-:S04]  /*0d10*/  IMAD R5, R6, UR7, R5 ;  /* 0x0000000706057c24 */ /* 0x000fc8000f8e0205 */
[----:B------:R-:W-:Y:S02]  /*0d20*/  IMAD R5, R5, c[0x0][0xbfc], R2 ;  /* 0x0002ff0005057a24 */ /* 0x000fe400078e0202 */
[----:B------:R-:W-:Y:S02]  /*0d30*/  IMAD.MOV.U32 R2, RZ, RZ, 0x10 ;  /* 0x00000010ff027424 */ /* 0x000fe400078e00ff */
[----:B------:R-:W-:-:S04]  /*0d40*/  IMAD R5, R4, c[0x0][0xbf8], R5 ;  /* 0x0002fe0004057a24 */ /* 0x000fc800078e0205 */
        /* <DEDUP_REMOVED lines=48> */
[----:B------:R-:W-:Y:S05]  /*1050*/  EXIT ;  /* 0x000000000000794d */ /* 0x000fea0003800000 */
.L_x_483:
        /* <DEDUP_REMOVED lines=10> */
.L_x_1056:


//--------------------- .text._ZN2at6native40_GLOBAL__N__2351210d_8_Shape_cu_49f7391c26CatArrayBatchedCopy_contigINS1_10OpaqueTypeILj16EEEjLi4ELi128ELi1EEEvPT_NS1_25CatArrInputTensorMetadataIS5_T0_XT2_EXT3_EEENS1_16TensorSizeStrideIS8_Lj4EEEiS8_ --------------------------
	.section	.text._ZN2at6native40_GLOBAL__N__2351210d_8_Shape_cu_49f7391c26CatArrayBatchedCopy_contigINS1_10OpaqueTypeILj16EEEjLi4ELi128ELi1EEEvPT_NS1_25CatArrInputTensorMetadataIS5_T0_XT2_EXT3_EEENS1_16TensorSizeStrideIS8_Lj4EEEiS8_,"ax",@progbits
	.sectioninfo	@"SHI_REGISTERS=26"
	.align	128
.text._ZN2at6native40_GLOBAL__N__2351210d_8_Shape_cu_49f7391c26CatArrayBatchedCopy_contigINS1_10OpaqueTypeILj16EEEjLi4ELi128ELi1EEEvPT_NS1_25CatArrInputTensorMetadataIS5_T0_XT2_EXT3_EEENS1_16TensorSizeStrideIS8_Lj4EEEiS8_:
        .type           _ZN2at6native40_GLOBAL__N__2351210d_8_Shape_cu_49f7391c26CatArrayBatchedCopy_contigINS1_10OpaqueTypeILj16EEEjLi4ELi128ELi1EEEvPT_NS1_25CatArrInputTensorMetadataIS5_T0_XT2_EXT3_EEENS1_16TensorSizeStrideIS8_Lj4EEEiS8_,@function
        .size           _ZN2at6native40_GLOBAL__N__2351210d_8_Shape_cu_49f7391c26CatArrayBatchedCopy_contigINS1_10OpaqueTypeILj16EEEjLi4ELi128ELi1EEEvPT_NS1_25CatArrInputTensorMetadataIS5_T0_XT2_EXT3_EEENS1_16TensorSizeStrideIS8_Lj4EEEiS8_,(.L_x_1057 - _ZN2at6native40_GLOBAL__N__2351210d_8_Shape_cu_49f7391c26CatArrayBatchedCopy_contigINS1_10OpaqueTypeILj16EEEjLi4ELi128ELi1EEEvPT_NS1_25CatArrInputTensorMetadataIS5_T0_XT2_EXT3_EEENS1_16TensorSizeStrideIS8_Lj4EEEiS8_)
        .other          _ZN2at6native40_GLOBAL__N__2351210d_8_Shape_cu_49f7391c26CatArrayBatchedCopy_contigINS1_10OpaqueTypeILj16EEEjLi4ELi128ELi1EEEvPT_NS1_25CatArrInputTensorMetadataIS5_T0_XT2_EXT3_EEENS1_16TensorSizeStrideIS8_Lj4EEEiS8_,@"STO_CUDA_ENTRY STV_DEFAULT"
_ZN2at6native40_GLOBAL__N__2351210d_8_Shape_cu_49f7391c26CatArrayBatchedCopy_contigINS1_10OpaqueTypeILj16EEEjLi4ELi128ELi1EEEvPT_NS1_25CatArrInputTensorMetadataIS5_T0_XT2_EXT3_EEENS1_16TensorSizeStrideIS8_Lj4EEEiS8_:
        /* <DEDUP_REMOVED lines=53> */
.L_x_484:
        /* <DEDUP_REMOVED lines=48> */
.L_x_485:
        /* <DEDUP_REMOVED lines=11> */
.L_x_1057:


//--------------------- .text._ZN2at6native40_GLOBAL__N__2351210d_8_Shape_cu_49f7391c35CatArrayBatchedCopy_alignedK_contigINS1_10OpaqueTypeILj16EEEjLi4ELi128ELi1ELi8EEEvPT_NS1_25CatArrInputTensorMetadataIS5_T0_XT2_EXT3_EEENS1_16TensorSizeStrideIS8_Lj4EEEiS8_ --------------------------
	.section	.text._ZN2at6native40_GLOBAL__N__2351210d_8_Shape_cu_49f7391c35CatArrayBatchedCopy_alignedK_contigINS1_10OpaqueTypeILj16EEEjLi4ELi128ELi1ELi8EEEvPT_NS1_25CatArrInputTensorMetadataIS5_T0_XT2_EXT3_EEENS1_16TensorSizeStrideIS8_Lj4EEEiS8_,"ax",@progbits
	.sectioninfo	@"SHI_REGISTERS=32"
	.align	128
.text._ZN2at6native40_GLOBAL__N__2351210d_8_Shape_cu_49f7391c35CatArrayBatchedCopy_alignedK_contigINS1_10OpaqueTypeILj16EEEjLi4ELi128ELi1ELi8EEEvPT_NS1_25CatArrInputTensorMetadataIS5_T0_XT2_EXT3_EEENS1_16TensorSizeStrideIS8_Lj4EEEiS8_:
        .type           _ZN2at6native40_GLOBAL__N__2351210d_8_Shape_cu_49f7391c35CatArrayBatchedCopy_alignedK_contigINS1_10OpaqueTypeILj16EEEjLi4ELi128ELi1ELi8EEEvPT_NS1_25CatArrInputTensorMetadataIS5_T0_XT2_EXT3_EEENS1_16TensorSizeStrideIS8_Lj4EEEiS8_,@function
        .size           _ZN2at6native40_GLOBAL__N__2351210d_8_Shape_cu_49f7391c35CatArrayBatchedCopy_alignedK_contigINS1_10OpaqueTypeILj16EEEjLi4ELi128ELi1ELi8EEEvPT_NS1_25CatArrInputTensorMetadataIS5_T0_XT2_EXT3_EEENS1_16TensorSizeStrideIS8_Lj4EEEiS8_,(.L_x_1058 - _ZN2at6native40_GLOBAL__N__2351210d_8_Shape_cu_49f7391c35CatArrayBatchedCopy_alignedK_contigINS1_10OpaqueTypeILj16EEEjLi4ELi128ELi1ELi8EEEvPT_NS1_25CatArrInputTensorMetadataIS5_T0_XT2_EXT3_EEENS1_16TensorSizeStrideIS8_Lj4EEEiS8_)
        .other          _ZN2at6native40_GLOBAL__N__2351210d_8_Shape_cu_49f7391c35CatArrayBatchedCopy_alignedK_contigINS1_10OpaqueTypeILj16EEEjLi4ELi128ELi1ELi8EEEvPT_NS1_25CatArrInputTensorMetadataIS5_T0_XT2_EXT3_EEENS1_16TensorSizeStrideIS8_Lj4EEEiS8_,@"STO_CUDA_ENTRY STV_DEFAULT"
_ZN2at6native40_GLOBAL__N__2351210d_8_Shape_cu_49f7391c35CatArrayBatchedCopy_alignedK_contigINS1_10OpaqueTypeILj16EEEjLi4ELi128ELi1ELi8EEEvPT_NS1_25CatArrInputTensorMetadataIS5_T0_XT2_EXT3_EEENS1_16TensorSizeStrideIS8_Lj4EEEiS8_:
        /* <DEDUP_REMOVED lines=58> */
.L_x_488:
        /* <DEDUP_REMOVED lines=48> */
.L_x_487:
[----:B0-----:R-:W-:Y:S05]  /*06a0*/  BSYNC B0 ;  /* 0x0000000000007941 */ /* 0x001fea0003800000 */
.L_x_486:
        /* <DEDUP_REMOVED lines=45> */
.L_x_491:
        /* <DEDUP_REMOVED lines=47> */
.L_x_490:
[----:B------:R-:W-:Y:S05]  /*0c70*/  BSYNC B0 ;  /* 0x0000000000007941 */ /* 0x000fea0003800000 */
.L_x_489:
        /* <DEDUP_REMOVED lines=42> */
.L_x_492:
        /* <DEDUP_REMOVED lines=176> */
.L_x_493:
        /* <DEDUP_REMOVED lines=14> */
.L_x_1058:


//--------------------- .text._ZN2at6native40_GLOBAL__N__2351210d_8_Shape_cu_49f7391c35CatArrayBatchedCopy_alignedK_contigINS1_10OpaqueTypeILj16EEEjLi4ELi128ELi1ELi16EEEvPT_NS1_25CatArrInputTensorMetadataIS5_T0_XT2_EXT3_EEENS1_16TensorSizeStrideIS8_Lj4EEEiS8_ --------------------------
	.section	.text._ZN2at6native40_GLOBAL__N__2351210d_8_Shape_cu_49f7391c35CatArrayBatchedCopy_alignedK_contigINS1_10OpaqueTypeILj16EEEjLi4ELi128ELi1ELi16EEEvPT_NS1_25CatArrInputTensorMetadataIS5_T0_XT2_EXT3_EEENS1_16TensorSizeStrideIS8_Lj4EEEiS8_,"ax",@progbits
	.sectioninfo	@"SHI_REGISTERS=32"
	.align	128
.text._ZN2at6native40_GLOBAL__N__2351210d_8_Shape_cu_49f7391c35CatArrayBatchedCopy_alignedK_contigINS1_10OpaqueTypeILj16EEEjLi4ELi128ELi1ELi16EEEvPT_NS1_25CatArrInputTensorMetadataIS5_T0_XT2_EXT3_EEENS1_16TensorSizeStrideIS8_Lj4EEEiS8_:
        .type           _ZN2at6native40_GLOBAL__N__2351210d_8_Shape_cu_49f7391c35CatArrayBatchedCopy_alignedK_contigINS1_10OpaqueTypeILj16EEEjLi4ELi128ELi1ELi16EEEvPT_NS1_25CatArrInputTensorMetadataIS5_T0_XT2_EXT3_EEENS1_16TensorSizeStrideIS8_Lj4EEEiS8_,@function
        .size           _ZN2at6native40_GLOBAL__N__2351210d_8_Shape_cu_49f7391c35CatArrayBatchedCopy_alignedK_contigINS1_10OpaqueTypeILj16EEEjLi4ELi128ELi1ELi16EEEvPT_NS1_25CatArrInputTensorMetadataIS5_T0_XT2_EXT3_EEENS1_16TensorSizeStrideIS8_Lj4EEEiS8_,(.L_x_1059 - _ZN2at6native40_GLOBAL__N__2351210d_8_Shape_cu_49f7391c35CatArrayBatchedCopy_alignedK_contigINS1_10OpaqueTypeILj16EEEjLi4ELi128ELi1ELi16EEEvPT_NS1_25CatArrInputTensorMetadataIS5_T0_XT2_EXT3_EEENS1_16TensorSizeStrideIS8_Lj4EEEiS8_)
        .other          _ZN2at6native40_GLOBAL__N__2351210d_8_Shape_cu_49f7391c35CatArrayBatchedCopy_alignedK_contigINS1_10OpaqueTypeILj16EEEjLi4ELi128ELi1ELi16EEEvPT_NS1_25CatArrInputTensorMetadataIS5_T0_XT2_EXT3_EEENS1_16TensorSizeStrideIS8_Lj4EEEiS8_,@"STO_CUDA_ENTRY STV_DEFAULT"
_ZN2at6native40_GLOBAL__N__2351210d_8_Shape_cu_49f7391c35CatArrayBatchedCopy_alignedK_contigINS1_10OpaqueTypeILj16EEEjLi4ELi128ELi1ELi16EEEvPT_NS1_25CatArrInputTensorMetadataIS5_T0_XT2_EXT3_EEENS1_16TensorSizeStrideIS8_Lj4EEEiS8_:
        /* <DEDUP_REMOVED lines=58> */
.L_x_496:
        /* <DEDUP_REMOVED lines=48> */
.L_x_495:
[----:B0-----:R-:W-:Y:S05]  /*06a0*/  BSYNC B0 ;  /* 0x0000000000007941 */ /* 0x001fea0003800000 */
.L_x_494:
        /* <DEDUP_REMOVED lines=45> */
.L_x_499:
        /* <DEDUP_REMOVED lines=47> */
.L_x_498:
[----:B------:R-:W-:Y:S05]  /*0c70*/  BSYNC B0 ;  /* 0x0000000000007941 */ /* 0x000fea0003800000 */
.L_x_497:
        /* <DEDUP_REMOVED lines=42> */
.L_x_500:
        /* <DEDUP_REMOVED lines=176> */
.L_x_501:
        /* <DEDUP_REMOVED lines=14> */
.L_x_1059:


//--------------------- .text._ZN2at6native40_GLOBAL__N__2351210d_8_Shape_cu_49f7391c30CatArrayBatchedCopy_vectorizedINS1_10OpaqueTypeILj16EEEjLi4ELi128ELi1ELi16ELi1EEEvPcNS1_25CatArrInputTensorMetadataIT_T0_XT2_EXT3_EEENS1_16TensorSizeStrideIS8_Lj4EEEiS8_ --------------------------
	.section	.text._ZN2at6native40_GLOBAL__N__2351210d_8_Shape_cu_49f7391c30CatArrayBatchedCopy_vectorizedINS1_10OpaqueTypeILj16EEEjLi4ELi128ELi1ELi16ELi1EEEvPcNS1_25CatArrInputTensorMetadataIT_T0_XT2_EXT3_EEENS1_16TensorSizeStrideIS8_Lj4EEEiS8_,"ax",@progbits
	.sectioninfo	@"SHI_REGISTERS=26"
	.align	128
.text._ZN2at6native40_GLOBAL__N__2351210d_8_Shape_cu_49f7391c30CatArrayBatchedCopy_vectorizedINS1_10OpaqueTypeILj16EEEjLi4ELi128ELi1ELi16ELi1EEEvPcNS1_25CatArrInputTensorMetadataIT_T0_XT2_EXT3_EEENS1_16TensorSizeStrideIS8_Lj4EEEiS8_:
        .type           _ZN2at6native40_GLOBAL__N__2351210d_8_Shape_cu_49f7391c30CatArrayBatchedCopy_vectorizedINS1_10OpaqueTypeILj16EEEjLi4ELi128ELi1ELi16ELi1EEEvPcNS1_25CatArrInputTensorMetadataIT_T0_XT2_EXT3_EEENS1_16TensorSizeStrideIS8_Lj4EEEiS8_,@function
        .size           _ZN2at6native40_GLOBAL__N__2351210d_8_Shape_cu_49f7391c30CatArrayBatchedCopy_vectorizedINS1_10OpaqueTypeILj16EEEjLi4ELi128ELi1ELi16ELi1EEEvPcNS1_25CatArrInputTensorMetadataIT_T0_XT2_EXT3_EEENS1_16TensorSizeStrideIS8_Lj4EEEiS8_,(.L_x_1060 - _ZN2at6native40_GLOBAL__N__2351210d_8_Shape_cu_49f7391c30CatArrayBatchedCopy_vectorizedINS1_10OpaqueTypeILj16EEEjLi4ELi128ELi1ELi16ELi1EEEvPcNS1_25CatArrInputTensorMetadataIT_T0_XT2_EXT3_EEENS1_16TensorSizeStrideIS8_Lj4EEEiS8_)
        .other          _ZN2at6native40_GLOBAL__N__2351210d_8_Shape_cu_49f7391c30CatArrayBatchedCopy_vectorizedINS1_10OpaqueTypeILj16EEEjLi4ELi128ELi1ELi16ELi1EEEvPcNS1_25CatArrInputTensorMetadataIT_T0_XT2_EXT3_EEENS1_16TensorSizeStrideIS8_Lj4EEEiS8_,@"STO_CUDA_ENTRY STV_DEFAULT"
_ZN2at6native40_GLOBAL__N__2351210d_8_Shape_cu_49f7391c30CatArrayBatchedCopy_vectorizedINS1_10OpaqueTypeILj16EEEjLi4ELi128ELi1ELi16ELi1EEEvPcNS1_25CatArrInputTensorMetadataIT_T0_XT2_EXT3_EEENS1_16TensorSizeStrideIS8_Lj4EEEiS8_:
        /* <DEDUP_REMOVED lines=53> */
.L_x_502:
        /* <DEDUP_REMOVED lines=50> */
.L_x_503:
        /* <DEDUP_REMOVED lines=9> */
.L_x_1060:


//--------------------- .text._ZN2at6native40_GLOBAL__N__2351210d_8_Shape_cu_49f7391c19CatArrayBatchedCopyINS1_10OpaqueTypeILj16EEEjLi3ELi128ELi1EEEvPT_NS1_25CatArrInputTensorMetadataIS5_T0_XT2_EXT3_EEENS1_16TensorSizeStrideIS8_Lj4EEEiS8_ --------------------------
	.section	.text._ZN2at6native40_GLOBAL__N__2351210d_8_Shape_cu_49f7391c19CatArrayBatchedCopyINS1_10OpaqueTypeILj16EEEjLi3ELi128ELi1EEEvPT_NS1_25CatArrInputTensorMetadataIS5_T0_XT2_EXT3_EEENS1_16TensorSizeStrideIS8_Lj4EEEiS8_,"ax",@progbits
	.sectioninfo	@"SHI_REGISTERS=28"
	.align	128
.text._ZN2at6native40_GLOBAL__N__2351210d_8_Shape_cu_49f7391c19CatArrayBatchedCopyINS1_10OpaqueTypeILj16EEEjLi3ELi128ELi1EEEvPT_NS1_25CatArrInputTensorMetadataIS5_T0_XT2_EXT3_EEENS1_16TensorSizeStrideIS8_Lj4EEEiS8_:
        .type           _ZN2at6native40_GLOBAL__N__2351210d_8_Shape_cu_49f7391c19CatArrayBatchedCopyINS1_10OpaqueTypeILj16EEEjLi3ELi128ELi1EEEvPT_NS1_25CatArrInputTensorMetadataIS5_T0_XT2_EXT3_EEENS1_16TensorSizeStrideIS8_Lj4EEEiS8_,@function
        .size           _ZN2at6native40_GLOBAL__N__2351210d_8_Shape_cu_49f7391c19CatArrayBatchedCopyINS1_10OpaqueTypeILj16EEEjLi3ELi128ELi1EEEvPT_NS1_25CatArrInputTensorMetadataIS5_T0_XT2_EXT3_EEENS1_16TensorSizeStrideIS8_Lj4EEEiS8_,(.L_x_1061 - _ZN2at6native40_GLOBAL__N__2351210d_8_Shape_cu_49f7391c19CatArrayBatchedCopyINS1_10OpaqueTypeILj16EEEjLi3ELi128ELi1EEEvPT_NS1_25CatArrInputTensorMetadataIS5_T0_XT2_EXT3_EEENS1_16TensorSizeStrideIS8_Lj4EEEiS8_)
        .other          _ZN2at6native40_GLOBAL__N__2351210d_8_Shape_cu_49f7391c19CatArrayBatchedCopyINS1_10OpaqueTypeILj16EEEjLi3ELi128ELi1EEEvPT_NS1_25CatArrInputTensorMetadataIS5_T0_XT2_EXT3_EEENS1_16TensorSizeStrideIS8_Lj4EEEiS8_,@"STO_CUDA_ENTRY STV_DEFAULT"
_ZN2at6native40_GLOBAL__N__2351210d_8_Shape_cu_49f7391c19CatArrayBatchedCopyINS1_10OpaqueTypeILj16EEEjLi3ELi128ELi1EEEvPT_NS1_25CatArrInputTensorMetadataIS5_T0_XT2_EXT3_EEENS1_16TensorSizeStrideIS8_Lj4EEEiS8_:
        /* <DEDUP_REMOVED lines=36> */
[----:B--2---:R-:W-:Y:S02]  /*0240*/  IMAD R7, R7, R13, RZ ;  /* 0x0000000d07077224 */ /* 0x004fe400078e02ff */
[----:B-1----:R-:W-:Y:S02]  /*0250*/  IMAD.MOV.U32 R14, RZ, RZ, RZ ;  /* 0x000000ffff0e7224 */ /* 0x002fe400078e00ff */
[----:B------:R-:W-:Y:S01]  /*0260*/  IMAD.HI.U32 R12, R13, R7, R12 ;  /* 0x000000070d0c7227 */ /* 0x000fe200078e000c */
[----:B------:R-:W-:-:S03]  /*0270*/  LOP3.LUT R13, RZ, R11, RZ, 0x33, !PT ;  /* 0x0000000bff0d7212 */ /* 0x000fc600078e33ff */
[----:B-----5:R-:W-:-:S04]  /*0280*/  IMAD R5, R17, R15, RZ ;  /* 0x0000000f11057224 */ /* 0x020fc800078e02ff */
[----:B------:R-:W-:Y:S01]  /*0290*/  IMAD.HI.U32 R14, R15, R5, R14 ;  /* 0x000000050f0e7227 */ /* 0x000fe200078e000e */
[----:B------:R-:W-:-:S03]  /*02a0*/  LOP3.LUT R15, RZ, R10, RZ, 0x33, !PT ;  /* 0x0000000aff0f7212 */ /* 0x000fc600078e33ff */
.L_x_505:
[----:B0---4-:R-:W-:-:S06]  /*02b0*/  IMAD.WIDE.U32 R4, R9, 0x10, R2 ;  /* 0x0000001009047825 */ /* 0x011fcc00078e0002 */
        /* <DEDUP_REMOVED lines=25> */
[----:B------:R-:W-:-:S03]  /*0450*/  HFMA2.MMA R16, -RZ, RZ, 0, 9.5367431640625e-07 ;  /* 0x00000010ff107435 */ /* 0x000fc600000001ff */
[----:B------:R-:W-:Y:S02]  /*0460*/  IMAD R17, R18, c[0x0][0xc18], R17 ;  /* 0x0003060012117a24 */ /* 0x000fe400078e0211 */
[----:B------:R-:W-:Y:S02]  /*0470*/  IMAD.MOV.U32 R18, RZ, RZ, c[0x0][0xc] ;  /* 0x00000300ff127624 */ /* 0x000fe400078e00ff */
[----:B---3--:R-:W-:Y:S02]  /*0480*/  IMAD R17, R8, c[0x0][0xc2c], R17 ;  /* 0x00030b0008117a24 */ /* 0x008fe400078e0211 */
[----:B------:R-:W-:Y:S02]  /*0490*/  IMAD R9, R18, c[0x0][0x0], R9 ;  /* 0x0000000012097a24 */ /* 0x000fe400078e0209 */
[----:B------:R-:W-:-:S03]  /*04a0*/  IMAD.WIDE.U32 R16, R17, R16, c[0x0][0x160] ;  /* 0x0000580011107625 */ /* 0x000fc600078e0010 */
[----:B------:R-:W-:Y:S02]  /*04b0*/  ISETP.GE.U32.AND P2, PT, R9, R0, PT ;  /* 0x000000000900720c */ /* 0x000fe40003f46070 */
[----:B--2---:R0:W-:Y:S11]  /*04c0*/  STG.E.128 [R16.64], R4 ;  /* 0x0000000410007986 */ /* 0x0041f6000c101d04 */
[----:B------:R-:W-:Y:S05]  /*04d0*/  @!P2 BRA `(.L_x_505) ;  /* 0xfffffdd00000a947 */ /* 0x000fea000383ffff */
[----:B------:R-:W-:Y:S05]  /*04e0*/  EXIT ;  /* 0x000000000000794d */ /* 0x000fea0003800000 */
.L_x_504:
[----:B--2---:R-:W0:Y:S01]  /*04f0*/  I2F.U32.RP R6, R10 ;  /* 0x0000000a00067306 */ /* 0x004e220000209000 */
[C---:B------:R-:W-:Y:S01]  /*0500*/  SEL R14, R15.reuse, c[0x0][0xbf0], !P0 ;  /* 0x0002fc000f0e7a07 */ /* 0x040fe20004000000 */
[----:B------:R-:W-:Y:S01]  /*0510*/  IMAD.MOV R13, RZ, RZ, -R10 ;  /* 0x000000ffff0d7224 */ /* 0x000fe200078e0a0a */
[----:B------:R-:W-:-:S02]  /*0520*/  SEL R15, R15, c[0x0][0xbec], !P1 ;  /* 0x0002fb000f0f7a07 */ /* 0x000fc40004800000 */
[----:B------:R-:W-:Y:S01]  /*0530*/  ISETP.NE.U32.AND P0, PT, R10, RZ, PT ;  /* 0x000000ff0a00720c */ /* 0x000fe20003f05070 */
[----:B------:R-:W-:Y:S01]  /*0540*/  IMAD.MOV R21, RZ, RZ, -R14 ;  /* 0x000000ffff157224 */ /* 0x000fe200078e0a0e */
[----:B------:R-:W-:Y:S01]  /*0550*/  ISETP.NE.U32.AND P1, PT, R11, RZ, PT ;  /* 0x000000ff0b00720c */ /* 0x000fe20003f25070 */
[----:B------:R-:W1:Y:S01]  /*0560*/  I2F.U32.RP R12, R11 ;  /* 0x0000000b000c7306 */ /* 0x000e620000209000 */
[----:B------:R-:W-:Y:S02]  /*0570*/  ISETP.NE.U32.AND P2, PT, R14, RZ, PT ;  /* 0x000000ff0e00720c */ /* 0x000fe40003f45070 */
[----:B------:R-:W-:Y:S02]  /*0580*/  ISETP.NE.U32.AND P3, PT, R15, RZ, PT ;  /* 0x000000ff0f00720c */ /* 0x000fe40003f65070 */
[----:B------:R-:W-:Y:S02]  /*0590*/  LOP3.LUT R22, RZ, R11, RZ, 0x33, !PT ;  /* 0x0000000bff167212 */ /* 0x000fe400078e33ff */
[----:B------:R-:W-:Y:S01]  /*05a0*/  LOP3.LUT R23, RZ, R14, RZ, 0x33, !PT ;  /* 0x0000000eff177212 */ /* 0x000fe200078e33ff */
[----:B------:R-:W-:Y:S08]  /*05b0*/  I2F.U32.RP R4, R14 ;  /* 0x0000000e00047306 */ /* 0x000ff00000209000 */
[----:B0-----:R-:W0:Y:S08]  /*05c0*/  MUFU.RCP R6, R6 ;  /* 0x0000000600067308 */ /* 0x001e300000001000 */
[----:B------:R-:W2:Y:S08]  /*05d0*/  I2F.U32.RP R5, R15 ;  /* 0x0000000f00057306 */ /* 0x000eb00000209000 */
[----:B-1----:R-:W1:Y:S01]  /*05e0*/  MUFU.RCP R12, R12 ;  /* 0x0000000c000c7308 */ /* 0x002e620000001000 */
[----:B0-----:R-:W-:-:S02]  /*05f0*/  IADD3 R16, R6, 0xffffffe, RZ ;  /* 0x0ffffffe06107810 */ /* 0x001fc40007ffe0ff */
[----:B------:R-:W-:-:S05]  /*0600*/  IADD3 R6, RZ, -R11, RZ ;  /* 0x8000000bff067210 */ /* 0x000fca0007ffe0ff */
[----:B------:R-:W0:Y:S08]  /*0610*/  MUFU.RCP R4, R4 ;  /* 0x0000000400047308 */ /* 0x000e300000001000 */
[----:B--2---:R-:W2:Y:S01]  /*0620*/  MUFU.RCP R5, R5 ;  /* 0x0000000500057308 */ /* 0x004ea20000001000 */
[----:B-1----:R-:W-:Y:S02]  /*0630*/  IADD3 R7, R12, 0xffffffe, RZ ;  /* 0x0ffffffe0c077810 */ /* 0x002fe40007ffe0ff */
[----:B------:R-:W-:-:S05]  /*0640*/  IADD3 R12, RZ, -R15, RZ ;  /* 0x8000000fff0c7210 */ /* 0x000fca0007ffe0ff */
[----:B------:R1:W5:Y:S01]  /*0650*/  F2I.FTZ.U32.TRUNC.NTZ R17, R16 ;  /* 0x0000001000117305 */ /* 0x000362000021f000 */
[----:B0-----:R-:W-:-:S07]  /*0660*/  IADD3 R18, R4, 0xffffffe, RZ ;  /* 0x0ffffffe04127810 */ /* 0x001fce0007ffe0ff */
[----:B------:R-:W0:Y:S01]  /*0670*/  F2I.FTZ.U32.TRUNC.NTZ R7, R7 ;  /* 0x0000000700077305 */ /* 0x000e22000021f000 */
[----:B--2---:R-:W-:Y:S01]  /*0680*/  IADD3 R4, R5, 0xffffffe, RZ ;  /* 0x0ffffffe05047810 */ /* 0x004fe20007ffe0ff */
[----:B-1----:R-:W-:-:S06]  /*0690*/  IMAD.MOV.U32 R16, RZ, RZ, RZ ;  /* 0x000000ffff107224 */ /* 0x002fcc00078e00ff */
[----:B------:R1:W2:Y:S01]  /*06a0*/  F2I.FTZ.U32.TRUNC.NTZ R19, R18 ;  /* 0x0000001200137305 */ /* 0x0002a2000021f000 */
[----:B-----5:R-:W-:-:S04]  /*06b0*/  IMAD R13, R13, R17, RZ ;  /* 0x000000110d0d7224 */ /* 0x020fc800078e02ff */
[----:B------:R-:W-:-:S03]  /*06c0*/  IMAD.HI.U32 R16, R17, R13, R16 ;  /* 0x0000000d11107227 */ /* 0x000fc600078e0010 */
[----:B------:R5:W4:Y:S01]  /*06d0*/  F2I.FTZ.U32.TRUNC.NTZ R5, R4 ;  /* 0x0000000400057305 */ /* 0x000b22000021f000 */
[----:B0-----:R-:W-:Y:S02]  /*06e0*/  IMAD R17, R6, R7, RZ ;  /* 0x0000000706117224 */ /* 0x001fe400078e02ff */
[----:B------:R-:W-:Y:S02]  /*06f0*/  IMAD.MOV.U32 R6, RZ, RZ, RZ ;  /* 0x000000ffff067224 */ /* 0x000fe400078e00ff */
[----:B-1----:R-:W-:Y:S02]  /*0700*/  IMAD.MOV.U32 R18, RZ, RZ, RZ ;  /* 0x000000ffff127224 */ /* 0x002fe400078e00ff */
[----:B------:R-:W-:Y:S01]  /*0710*/  IMAD.HI.U32 R17, R7, R17, R6 ;  /* 0x0000001107117227 */ /* 0x000fe200078e0006 */
[----:B------:R-:W-:Y:S01]  /*0720*/  MOV R7, R12 ;  /* 0x0000000c00077202 */ /* 0x000fe20000000f00 */
[----:B-----5:R-:W-:Y:S02]  /*0730*/  HFMA2.MMA R4, -RZ, RZ, 0, 0 ;  /* 0x00000000ff047435 */ /* 0x020fe400000001ff */
[----:B--2---:R-:W-:Y:S01]  /*0740*/  IMAD R13, R21, R19, RZ ;  /* 0x00000013150d7224 */ /* 0x004fe200078e02ff */
[----:B------:R-:W-:-:S03]  /*0750*/  LOP3.LUT R21, RZ, R10, RZ, 0x33, !PT ;  /* 0x0000000aff157212 */ /* 0x000fc600078e33ff */
[----:B------:R-:W-:Y:S01]  /*0760*/  IMAD.HI.U32 R18, R19, R13, R18 ;  /* 0x0000000d13127227 */ /* 0x000fe200078e0012 */
[----:B------:R-:W-:-:S03]  /*0770*/  LOP3.LUT R19, RZ, R15, RZ, 0x33, !PT ;  /* 0x0000000fff137212 */ /* 0x000fc600078e33ff */
[----:B----4-:R-:W-:-:S04]  /*0780*/  IMAD R7, R7, R5, RZ ;  /* 0x0000000507077224 */ /* 0x010fc800078e02ff */
[----:B------:R-:W-:-:S04]  /*0790*/  IMAD.HI.U32 R20, R5, R7, R4 ;  /* 0x0000000705147227 */ /* 0x000fc800078e0004 */
.L_x_506:
        /* <DEDUP_REMOVED lines=25> */
[----:B------:R-:W-:-:S06]  /*0930*/  IMAD.WIDE.U32 R4, R5, 0x10, R2 ;  /* 0x0000001005047825 */ /* 0x000fcc00078e0002 */
        /* <DEDUP_REMOVED lines=19> */
[----:B------:R-:W-:-:S03]  /*0a70*/  IMAD.MOV R13, RZ, RZ, -R12 ;  /* 0x000000ffff0d7224 */ /* 0x000fc600078e0a0c */
[----:B------:R-:W-:Y:S01]  /*0a80*/  IADD3 R25, -R24, RZ, RZ ;  /* 0x000000ff18197210 */ /* 0x000fe20007ffe1ff */
[----:B------:R-:W-:-:S04]  /*0a90*/  IMAD R13, R10, R13, R9 ;  /* 0x0000000d0a0d7224 */ /* 0x000fc800078e0209 */
[----:B------:R-:W-:Y:S02]  /*0aa0*/  IMAD R12, R11, R25, R12 ;  /* 0x000000190b0c7224 */ /* 0x000fe400078e020c */
[----:B------:R-:W-:-:S04]  /*0ab0*/  IMAD R13, R13, c[0x0][0xc20], RZ ;  /* 0x000308000d0d7a24 */ /* 0x000fc800078e02ff */
[----:B------:R-:W-:Y:S02]  /*0ac0*/  IMAD R13, R12, c[0x0][0xc1c], R13 ;  /* 0x000307000c0d7a24 */ /* 0x000fe400078e020d */
[----:B------:R-:W-:Y:S02]  /*0ad0*/  IMAD.MOV.U32 R12, RZ, RZ, 0x10 ;  /* 0x00000010ff0c7424 */ /* 0x000fe400078e00ff */
[----:B------:R-:W-:Y:S01]  /*0ae0*/  IMAD R13, R24, c[0x0][0xc18], R13 ;  /* 0x00030600180d7a24 */ /* 0x000fe200078e020d */
[----:B------:R-:W-:-:S03]  /*0af0*/  MOV R24, c[0x0][0xc] ;  /* 0x0000030000187a02 */ /* 0x000fc60000000f00 */
[----:B---3--:R-:W-:Y:S02]  /*0b00*/  IMAD R13, R8, c[0x0][0xc2c], R13 ;  /* 0x00030b00080d7a24 */ /* 0x008fe400078e020d */
[----:B------:R-:W-:Y:S02]  /*0b10*/  IMAD R9, R24, c[0x0][0x0], R9 ;  /* 0x0000000018097a24 */ /* 0x000fe400078e0209 */
[----:B------:R-:W-:-:S03]  /*0b20*/  IMAD.WIDE.U32 R12, R13, R12, c[0x0][0x160] ;  /* 0x000058000d0c7625 */ /* 0x000fc600078e000c */
[----:B------:R-:W-:Y:S02]  /*0b30*/  ISETP.GE.U32.AND P4, PT, R9, R0, PT ;  /* 0x000000000900720c */ /* 0x000fe40003f86070 */
[----:B--2---:R0:W-:Y:S11]  /*0b40*/  STG.E.128 [R12.64], R4 ;  /* 0x000000040c007986 */ /* 0x0041f6000c101d04 */
[----:B------:R-:W-:Y:S05]  /*0b50*/  @!P4 BRA `(.L_x_506) ;  /* 0xfffffc400000c947 */ /* 0x000fea000383ffff */
[----:B------:R-:W-:Y:S05]  /*0b60*/  EXIT ;  /* 0x000000000000794d */ /* 0x000fea0003800000 */
.L_x_507:
        /* <DEDUP_REMOVED lines=9> */
.L_x_1061:


//--------------------- .text._ZN2at6native40_GLOBAL__N__2351210d_8_Shape_cu_49f7391c26CatArrayBatchedCopy_contigINS1_10OpaqueTypeILj16EEEjLi3ELi128ELi1EEEvPT_NS1_25CatArrInputTensorMetadataIS5_T0_XT2_EXT3_EEENS1_16TensorSizeStrideIS8_Lj4EEEiS8_ --------------------------
	.section	.text._ZN2at6native40_GLOBAL__N__2351210d_8_Shape_cu_49f7391c26CatArrayBatchedCopy_contigINS1_10OpaqueTypeILj16EEEjLi3ELi128ELi1EEEvPT_NS1_25CatArrInputTensorMetadataIS5_T0_XT2_EXT3_EEENS1_16TensorSizeStrideIS8_Lj4EEEiS8_,"ax",@progbits
	.sectioninfo	@"SHI_REGISTERS=23"
	.align	128
.text._ZN2at6native40_GLOBAL__N__2351210d_8_Shape_cu_49f7391c26CatArrayBatchedCopy_contigINS1_10OpaqueTypeILj16EEEjLi3ELi128ELi1EEEvPT_NS1_25CatArrInputTensorMetadataIS5_T0_XT2_EXT3_EEENS1_16TensorSizeStrideIS8_Lj4EEEiS8_:
        .type           _ZN2at6native40_GLOBAL__N__2351210d_8_Shape_cu_49f7391c26CatArrayBatchedCopy_contigINS1_10OpaqueTypeILj16EEEjLi3ELi128ELi1EEEvPT_NS1_25CatArrInputTensorMetadataIS5_T0_XT2_EXT3_EEENS1_16TensorSizeStrideIS8_Lj4EEEiS8_,@function
        .size           _ZN2at6native40_GLOBAL__N__2351210d_8_Shape_cu_49f7391c26CatArrayBatchedCopy_contigINS1_10OpaqueTypeILj16EEEjLi3ELi128ELi1EEEvPT_NS1_25CatArrInputTensorMetadataIS5_T0_XT2_EXT3_EEENS1_16TensorSizeStrideIS8_Lj4EEEiS8_,(.L_x_1062 - _ZN2at6native40_GLOBAL__N__2351210d_8_Shape_cu_49f7391c26CatArrayBatchedCopy_contigINS1_10OpaqueTypeILj16EEEjLi3ELi128ELi1EEEvPT_NS1_25CatArrInputTensorMetadataIS5_T0_XT2_EXT3_EEENS1_16TensorSizeStrideIS8_Lj4EEEiS8_)
        .other          _ZN2at6native40_GLOBAL__N__2351210d_8_Shape_cu_49f7391c26CatArrayBatchedCopy_contigINS1_10OpaqueTypeILj16EEEjLi3ELi128ELi1EEEvPT_NS1_25CatArrInputTensorMetadataIS5_T0_XT2_EXT3_EEENS1_16TensorSizeStrideIS8_Lj4EEEiS8_,@"STO_CUDA_ENTRY STV_DEFAULT"
_ZN2at6native40_GLOBAL__N__2351210d_8_Shape_cu_49f7391c26CatArrayBatchedCopy_contigINS1_10OpaqueTypeILj16EEEjLi3ELi128ELi1EEEvPT_NS1_25CatArrInputTensorMetadataIS5_T0_XT2_EXT3_EEENS1_16TensorSizeStrideIS8_Lj4EEEiS8_:
        /* <DEDUP_REMOVED lines=40> */
.L_x_508:
        /* <DEDUP_REMOVED lines=36> */
.L_x_509:
        /* <DEDUP_REMOVED lines=12> */
.L_x_1062:


//--------------------- .text._ZN2at6native40_GLOBAL__N__2351210d_8_Shape_cu_49f7391c35CatArrayBatchedCopy_alignedK_contigINS1_10OpaqueTypeILj16EEEjLi3ELi128ELi1ELi8EEEvPT_NS1_25CatArrInputTensorMetadataIS5_T0_XT2_EXT3_EEENS1_16TensorSizeStrideIS8_Lj4EEEiS8_ --------------------------
	.section	.text._ZN2at6native40_GLOBAL__N__2351210d_8_Shape_cu_49f7391c35CatArrayBatchedCopy_alignedK_contigINS1_10OpaqueTypeILj16EEEjLi3ELi128ELi1ELi8EEEvPT_NS1_25CatArrInputTensorMetadataIS5_T0_XT2_EXT3_EEENS1_16TensorSizeStrideIS8_Lj4EEEiS8_,"ax",@progbits
	.sectioninfo	@"SHI_REGISTERS=30"
	.align	128
.text._ZN2at6native40_GLOBAL__N__2351210d_8_Shape_cu_49f7391c35CatArrayBatchedCopy_alignedK_contigINS1_10OpaqueTypeILj16EEEjLi3ELi128ELi1ELi8EEEvPT_NS1_25CatArrInputTensorMetadataIS5_T0_XT2_EXT3_EEENS1_16TensorSizeStrideIS8_Lj4EEEiS8_:
        .type           _ZN2at6native40_GLOBAL__N__2351210d_8_Shape_cu_49f7391c35CatArrayBatchedCopy_alignedK_contigINS1_10OpaqueTypeILj16EEEjLi3ELi128ELi1ELi8EEEvPT_NS1_25CatArrInputTensorMetadataIS5_T0_XT2_EXT3_EEENS1_16TensorSizeStrideIS8_Lj4EEEiS8_,@function
        .size           _ZN2at6native40_GLOBAL__N__2351210d_8_Shape_cu_49f7391c35CatArrayBatchedCopy_alignedK_contigINS1_10OpaqueTypeILj16EEEjLi3ELi128ELi1ELi8EEEvPT_NS1_25CatArrInputTensorMetadataIS5_T0_XT2_EXT3_EEENS1_16TensorSizeStrideIS8_Lj4EEEiS8_,(.L_x_1063 - _ZN2at6native40_GLOBAL__N__2351210d_8_Shape_cu_49f7391c35CatArrayBatchedCopy_alignedK_contigINS1_10OpaqueTypeILj16EEEjLi3ELi128ELi1ELi8EEEvPT_NS1_25CatArrInputTensorMetadataIS5_T0_XT2_EXT3_EEENS1_16TensorSizeStrideIS8_Lj4EEEiS8_)
        .other          _ZN2at6native40_GLOBAL__N__2351210d_8_Shape_cu_49f7391c35CatArrayBatchedCopy_alignedK_contigINS1_10OpaqueTypeILj16EEEjLi3ELi128ELi1ELi8EEEvPT_NS1_25CatArrInputTensorMetadataIS5_T0_XT2_EXT3_EEENS1_16TensorSizeStrideIS8_Lj4EEEiS8_,@"STO_CUDA_ENTRY STV_DEFAULT"
_ZN2at6native40_GLOBAL__N__2351210d_8_Shape_cu_49f7391c35CatArrayBatchedCopy_alignedK_contigINS1_10OpaqueTypeILj16EEEjLi3ELi128ELi1ELi8EEEvPT_NS1_25CatArrInputTensorMetadataIS5_T0_XT2_EXT3_EEENS1_16TensorSizeStrideIS8_Lj4EEEiS8_:
        /* <DEDUP_REMOVED lines=44> */
.L_x_512:
        /* <DEDUP_REMOVED lines=36> */
.L_x_511:
[----:B0-----:R-:W-:Y:S05]  /*0500*/  BSYNC B0 ;  /* 0x0000000000007941 */ /* 0x001fea0003800000 */
.L_x_510:
        /* <DEDUP_REMOVED lines=33> */
.L_x_515:
        /* <DEDUP_REMOVED lines=35> */
.L_x_514:
[----:B------:R-:W-:Y:S05]  /*0950*/  BSYNC B0 ;  /* 0x0000000000007941 */ /* 0x000fea0003800000 */
.L_x_513:
        /* <DEDUP_REMOVED lines=29> */
.L_x_516:
        /* <DEDUP_REMOVED lines=128> */
.L_x_517:
        /* <DEDUP_REMOVED lines=13> */
.L_x_1063:


//--------------------- .text._ZN2at6native40_GLOBAL__N__2351210d_8_Shape_cu_49f7391c35CatArrayBatchedCopy_alignedK_contigINS1_10OpaqueTypeILj16EEEjLi3ELi128ELi1ELi16EEEvPT_NS1_25CatArrInputTensorMetadataIS5_T0_XT2_EXT3_EEENS1_16TensorSizeStrideIS8_Lj4EEEiS8_ --------------------------
	.section	.text._ZN2at6native40_GLOBAL__N__2351210d_8_Shape_cu_49f7391c35CatArrayBatchedCopy_alignedK_contigINS1_10OpaqueTypeILj16EEEjLi3ELi128ELi1ELi16EEEvPT_NS1_25CatArrInputTensorMetadataIS5_T0_XT2_EXT3_EEENS1_16TensorSizeStrideIS8_Lj4EEEiS8_,"ax",@progbits
	.sectioninfo	@"SHI_REGISTERS=30"
	.align	128
.text._ZN2at6native40_GLOBAL__N__2351210d_8_Shape_cu_49f7391c35CatArrayBatchedCopy_alignedK_contigINS1_10OpaqueTypeILj16EEEjLi3ELi128ELi1ELi16EEEvPT_NS1_25CatArrInputTensorMetadataIS5_T0_XT2_EXT3_EEENS1_16TensorSizeStrideIS8_Lj4EEEiS8_:
        .type           _ZN2at6native40_GLOBAL__N__2351210d_8_Shape_cu_49f7391c35CatArrayBatchedCopy_alignedK_contigINS1_10OpaqueTypeILj16EEEjLi3ELi128ELi1ELi16EEEvPT_NS1_25CatArrInputTensorMetadataIS5_T0_XT2_EXT3_EEENS1_16TensorSizeStrideIS8_Lj4EEEiS8_,@function
        .size           _ZN2at6native40_GLOBAL__N__2351210d_8_Shape_cu_49f7391c35CatArrayBatchedCopy_alignedK_contigINS1_10OpaqueTypeILj16EEEjLi3ELi128ELi1ELi16EEEvPT_NS1_25CatArrInputTensorMetadataIS5_T0_XT2_EXT3_EEENS1_16TensorSizeStrideIS8_Lj4EEEiS8_,(.L_x_1064 - _ZN2at6native40_GLOBAL__N__2351210d_8_Shape_cu_49f7391c35CatArrayBatchedCopy_alignedK_contigINS1_10OpaqueTypeILj16EEEjLi3ELi128ELi1ELi16EEEvPT_NS1_25CatArrInputTensorMetadataIS5_T0_XT2_EXT3_EEENS1_16TensorSizeStrideIS8_Lj4EEEiS8_)
        .other          _ZN2at6native40_GLOBAL__N__2351210d_8_Shape_cu_49f7391c35CatArrayBatchedCopy_alignedK_contigINS1_10OpaqueTypeILj16EEEjLi3ELi128ELi1ELi16EEEvPT_NS1_25CatArrInputTensorMetadataIS5_T0_XT2_EXT3_EEENS1_16TensorSizeStrideIS8_Lj4EEEiS8_,@"STO_CUDA_ENTRY STV_DEFAULT"
_ZN2at6native40_GLOBAL__N__2351210d_8_Shape_cu_49f7391c35CatArrayBatchedCopy_alignedK_contigINS1_10OpaqueTypeILj16EEEjLi3ELi128ELi1ELi16EEEvPT_NS1_25CatArrInputTensorMetadataIS5_T0_XT2_EXT3_EEENS1_16TensorSizeStrideIS8_Lj4EEEiS8_:
        /* <DEDUP_REMOVED lines=44> */
.L_x_520:
        /* <DEDUP_REMOVED lines=36> */
.L_x_519:
[----:B0-----:R-:W-:Y:S05]  /*0500*/  BSYNC B0 ;  /* 0x0000000000007941 */ /* 0x001fea0003800000 */
.L_x_518:
        /* <DEDUP_REMOVED lines=33> */
.L_x_523:
        /* <DEDUP_REMOVED lines=35> */
.L_x_522:
[----:B------:R-:W-:Y:S05]  /*0950*/  BSYNC B0 ;  /* 0x0000000000007941 */ /* 0x000fea0003800000 */
.L_x_521:
        /* <DEDUP_REMOVED lines=29> */
.L_x_524:
        /* <DEDUP_REMOVED lines=128> */
.L_x_525:
        /* <DEDUP_REMOVED lines=13> */
.L_x_1064:


//--------------------- .text._ZN2at6native40_GLOBAL__N__2351210d_8_Shape_cu_49f7391c30CatArrayBatchedCopy_vectorizedINS1_10OpaqueTypeILj16EEEjLi3ELi128ELi1ELi16ELi1EEEvPcNS1_25CatArrInputTensorMetadataIT_T0_XT2_EXT3_EEENS1_16TensorSizeStrideIS8_Lj4EEEiS8_ --------------------------
	.section	.text._ZN2at6native40_GLOBAL__N__2351210d_8_Shape_cu_49f7391c30CatArrayBatchedCopy_vectorizedINS1_10OpaqueTypeILj16EEEjLi3ELi128ELi1ELi16ELi1EEEvPcNS1_25CatArrInputTensorMetadataIT_T0_XT2_EXT3_EEENS1_16TensorSizeStrideIS8_Lj4EEEiS8_,"ax",@progbits
	.sectioninfo	@"SHI_REGISTERS=23"
	.align	128
.text._ZN2at6native40_GLOBAL__N__2351210d_8_Shape_cu_49f7391c30CatArrayBatchedCopy_vectorizedINS1_10OpaqueTypeILj16EEEjLi3ELi128ELi1ELi16ELi1EEEvPcNS1_25CatArrInputTensorMetadataIT_T0_XT2_EXT3_EEENS1_16TensorSizeStrideIS8_Lj4EEEiS8_:
        .type           _ZN2at6native40_GLOBAL__N__2351210d_8_Shape_cu_49f7391c30CatArrayBatchedCopy_vectorizedINS1_10OpaqueTypeILj16EEEjLi3ELi128ELi1ELi16ELi1EEEvPcNS1_25CatArrInputTensorMetadataIT_T0_XT2_EXT3_EEENS1_16TensorSizeStrideIS8_Lj4EEEiS8_,@function
        .size           _ZN2at6native40_GLOBAL__N__2351210d_8_Shape_cu_49f7391c30CatArrayBatchedCopy_vectorizedINS1_10OpaqueTypeILj16EEEjLi3ELi128ELi1ELi16ELi1EEEvPcNS1_25CatArrInputTensorMetadataIT_T0_XT2_EXT3_EEENS1_16TensorSizeStrideIS8_Lj4EEEiS8_,(.L_x_1065 - _ZN2at6native40_GLOBAL__N__2351210d_8_Shape_cu_49f7391c30CatArrayBatchedCopy_vectorizedINS1_10OpaqueTypeILj16EEEjLi3ELi128ELi1ELi16ELi1EEEvPcNS1_25CatArrInputTensorMetadataIT_T0_XT2_EXT3_EEENS1_16TensorSizeStrideIS8_Lj4EEEiS8_)
        .other          _ZN2at6native40_GLOBAL__N__2351210d_8_Shape_cu_49f7391c30CatArrayBatchedCopy_vectorizedINS1_10OpaqueTypeILj16EEEjLi3ELi128ELi1ELi16ELi1EEEvPcNS1_25CatArrInputTensorMetadataIT_T0_XT2_EXT3_EEENS1_16TensorSizeStrideIS8_Lj4EEEiS8_,@"STO_CUDA_ENTRY STV_DEFAULT"
_ZN2at6native40_GLOBAL__N__2351210d_8_Shape_cu_49f7391c30CatArrayBatchedCopy_vectorizedINS1_10OpaqueTypeILj16EEEjLi3ELi128ELi1ELi16ELi1EEEvPcNS1_25CatArrInputTensorMetadataIT_T0_XT2_EXT3_EEENS1_16TensorSizeStrideIS8_Lj4EEEiS8_:
        /* <DEDUP_REMOVED lines=41> */
.L_x_526:
        /* <DEDUP_REMOVED lines=38> */
.L_x_527:
        /* <DEDUP_REMOVED lines=9> */
.L_x_1065:


//--------------------- .text._ZN2at6native40_GLOBAL__N__2351210d_8_Shape_cu_49f7391c19CatArrayBatchedCopyINS1_10OpaqueTypeILj16EEEjLi2ELi128ELi1EEEvPT_NS1_25CatArrInputTensorMetadataIS5_T0_XT2_EXT3_EEENS1_16TensorSizeStrideIS8_Lj4EEEiS8_ --------------------------
	.section	.text._ZN2at6native40_GLOBAL__N__2351210d_8_Shape_cu_49f7391c19CatArrayBatchedCopyINS1_10OpaqueTypeILj16EEEjLi2ELi128ELi1EEEvPT_NS1_25CatArrInputTensorMetadataIS5_T0_XT2_EXT3_EEENS1_16TensorSizeStrideIS8_Lj4EEEiS8_,"ax",@progbits
	.sectioninfo	@"SHI_REGISTERS=22"
	.align	128
.text._ZN2at6native40_GLOBAL__N__2351210d_8_Shape_cu_49f7391c19CatArrayBatchedCopyINS1_10OpaqueTypeILj16EEEjLi2ELi128ELi1EEEvPT_NS1_25CatArrInputTensorMetadataIS5_T0_XT2_EXT3_EEENS1_16TensorSizeStrideIS8_Lj4EEEiS8_:
        .type           _ZN2at6native40_GLOBAL__N__2351210d_8_Shape_cu_49f7391c19CatArrayBatchedCopyINS1_10OpaqueTypeILj16EEEjLi2ELi128ELi1EEEvPT_NS1_25CatArrInputTensorMetadataIS5_T0_XT2_EXT3_EEENS1_16TensorSizeStrideIS8_Lj4EEEiS8_,@function
        .size           _ZN2at6native40_GLOBAL__N__2351210d_8_Shape_cu_49f7391c19CatArrayBatchedCopyINS1_10OpaqueTypeILj16EEEjLi2ELi128ELi1EEEvPT_NS1_25CatArrInputTensorMetadataIS5_T0_XT2_EXT3_EEENS1_16TensorSizeStrideIS8_Lj4EEEiS8_,(.L_x_1066 - _ZN2at6native40_GLOBAL__N__2351210d_8_Shape_cu_49f7391c19CatArrayBatchedCopyINS1_10OpaqueTypeILj16EEEjLi2ELi128ELi1EEEvPT_NS1_25CatArrInputTensorMetadataIS5_T0_XT2_EXT3_EEENS1_16TensorSizeStrideIS8_Lj4EEEiS8_)
        .other          _ZN2at6native40_GLOBAL__N__2351210d_8_Shape_cu_49f7391c19CatArrayBatchedCopyINS1_10OpaqueTypeILj16EEEjLi2ELi128ELi1EEEvPT_NS1_25CatArrInputTensorMetadataIS5_T0_XT2_EXT3_EEENS1_16TensorSizeStrideIS8_Lj4EEEiS8_,@"STO_CUDA_ENTRY STV_DEFAULT"
_ZN2at6native40_GLOBAL__N__2351210d_8_Shape_cu_49f7391c19CatArrayBatchedCopyINS1_10OpaqueTypeILj16EEEjLi2ELi128ELi1EEEvPT_NS1_25CatArrInputTensorMetadataIS5_T0_XT2_EXT3_EEENS1_16TensorSizeStrideIS8_Lj4EEEiS8_:
        /* <DEDUP_REMOVED lines=14> */
[----:B------:R-:W-:Y:S02]  /*00e0*/  ISETP.NE.AND P0, PT, R6, 0x1, PT ;  /* 0x000000010600780c */ /* 0x000fe40003f05270 */
        /* <DEDUP_REMOVED lines=16> */
.L_x_529:
[----:B0---4-:R-:W-:-:S06]  /*01f0*/  IMAD.WIDE.U32 R4, R10, 0x10, R2 ;  /* 0x000000100a047825 */ /* 0x011fcc00078e0002 */
[----:B------:R-:W2:Y:S01]  /*0200*/  LDG.E.128 R4, [R4.64] ;  /* 0x0000000404047981 */ /* 0x000ea2000c1e1d00 */
        /* <DEDUP_REMOVED lines=22> */
.L_x_528:
[----:B--2---:R-:W-:Y:S01]  /*0370*/  SEL R11, R11, c[0x0][0xbec], !P0 ;  /* 0x0002fb000b0b7a07 */ /* 0x004fe20004000000 */
[----:B------:R-:W0:Y:S01]  /*0380*/  I2F.U32.RP R13, R9 ;  /* 0x00000009000d7306 */ /* 0x000e220000209000 */
[-C--:B------:R-:W-:Y:S02]  /*0390*/  IADD3 R15, RZ, -R9.reuse, RZ ;  /* 0x80000009ff0f7210 */ /* 0x080fe40007ffe0ff */
[----:B------:R-:W-:Y:S01]  /*03a0*/  ISETP.NE.U32.AND P0, PT, R9, RZ, PT ;  /* 0x000000ff0900720c */ /* 0x000fe20003f05070 */
[----:B------:R-:W-:Y:S01]  /*03b0*/  IMAD.MOV R17, RZ, RZ, -R11 ;  /* 0x000000ffff117224 */ /* 0x000fe200078e0a0b */
[----:B------:R-:W-:Y:S02]  /*03c0*/  ISETP.NE.U32.AND P1, PT, R11, RZ, PT ;  /* 0x000000ff0b00720c */ /* 0x000fe40003f25070 */
[----:B------:R-:W-:Y:S01]  /*03d0*/  LOP3.LUT R14, RZ, R9, RZ, 0x33, !PT ;  /* 0x00000009ff0e7212 */ /* 0x000fe200078e33ff */
        /* <DEDUP_REMOVED lines=8> */
[----:B0-----:R-:W-:Y:S01]  /*0460*/  MOV R4, RZ ;  /* 0x000000ff00047202 */ /* 0x001fe20000000f00 */
[----:B--2---:R-:W-:Y:S02]  /*0470*/  IMAD R13, R15, R5, RZ ;  /* 0x000000050f0d7224 */ /* 0x004fe400078e02ff */
[----:B-1----:R-:W-:Y:S02]  /*0480*/  IMAD.MOV.U32 R6, RZ, RZ, RZ ;  /* 0x000000ffff067224 */ /* 0x002fe400078e00ff */
[----:B------:R-:W-:-:S04]  /*0490*/  IMAD.HI.U32 R13, R5, R13, R4 ;  /* 0x0000000d050d7227 */ /* 0x000fc800078e0004 */
[----:B-----5:R-:W-:-:S04]  /*04a0*/  IMAD R15, R17, R7, RZ ;  /* 0x00000007110f7224 */ /* 0x020fc800078e02ff */
[----:B------:R-:W-:-:S06]  /*04b0*/  IMAD.HI.U32 R15, R7, R15, R6 ;  /* 0x0000000f070f7227 */ /* 0x000fcc00078e0006 */
.L_x_530:
        /* <DEDUP_REMOVED lines=13> */
[----:B----4-:R-:W-:-:S06]  /*0590*/  IMAD.WIDE.U32 R4, R5, 0x10, R2 ;  /* 0x0000001005047825 */ /* 0x010fcc00078e0002 */
        /* <DEDUP_REMOVED lines=17> */
[----:B------:R-:W-:-:S03]  /*06b0*/  HFMA2.MMA R16, -RZ, RZ, 0, 9.5367431640625e-07 ;  /* 0x00000010ff107435 */ /* 0x000fc600000001ff */
[----:B---3--:R-:W-:-:S07]  /*06c0*/  IMAD R17, R8, c[0x0][0xc2c], R17 ;  /* 0x00030b0008117a24 */ /* 0x008fce00078e0211 */
[----:B------:R-:W-:-:S05]  /*06d0*/  IMAD.WIDE.U32 R16, R17, R16, c[0x0][0x160] ;  /* 0x0000580011107625 */ /* 0x000fca00078e0010 */
[----:B--2---:R0:W-:Y:S01]  /*06e0*/  STG.E.128 [R16.64], R4 ;  /* 0x0000000410007986 */ /* 0x0041e2000c101d04 */
[----:B------:R-:W-:Y:S05]  /*06f0*/  @!P2 BRA `(.L_x_530) ;  /* 0xfffffdc00000a947 */ /* 0x000fea000383ffff */
[----:B------:R-:W-:Y:S05]  /*0700*/  EXIT ;  /* 0x000000000000794d */ /* 0x000fea0003800000 */
.L_x_531:
        /* <DEDUP_REMOVED lines=15> */
.L_x_1066:


//--------------------- .text._ZN2at6native40_GLOBAL__N__2351210d_8_Shape_cu_49f7391c26CatArrayBatchedCopy_contigINS1_10OpaqueTypeILj16EEEjLi2ELi128ELi1EEEvPT_NS1_25CatArrInputTensorMetadataIS5_T0_XT2_EXT3_EEENS1_16TensorSizeStrideIS8_Lj4EEEiS8_ --------------------------
	.section	.text._ZN2at6native40_GLOBAL__N__2351210d_8_Shape_cu_49f7391c26CatArrayBatchedCopy_contigINS1_10OpaqueTypeILj16EEEjLi2ELi128ELi1EEEvPT_NS1_25CatArrInputTensorMetadataIS5_T0_XT2_EXT3_EEENS1_16TensorSizeStrideIS8_Lj4EEEiS8_,"ax",@progbits
	.sectioninfo	@"SHI_REGISTERS=19"
	.align	128
.text._ZN2at6native40_GLOBAL__N__2351210d_8_Shape_cu_49f7391c26CatArrayBatchedCopy_contigINS1_10OpaqueTypeILj16EEEjLi2ELi128ELi1EEEvPT_NS1_25CatArrInputTensorMetadataIS5_T0_XT2_EXT3_EEENS1_16TensorSizeStrideIS8_Lj4EEEiS8_:
        .type           _ZN2at6native40_GLOBAL__N__2351210d_8_Shape_cu_49f7391c26CatArrayBatchedCopy_contigINS1_10OpaqueTypeILj16EEEjLi2ELi128ELi1EEEvPT_NS1_25CatArrInputTensorMetadataIS5_T0_XT2_EXT3_EEENS1_16TensorSizeStrideIS8_Lj4EEEiS8_,@function
        .size           _ZN2at6native40_GLOBAL__N__2351210d_8_Shape_cu_49f7391c26CatArrayBatchedCopy_contigINS1_10OpaqueTypeILj16EEEjLi2ELi128ELi1EEEvPT_NS1_25CatArrInputTensorMetadataIS5_T0_XT2_EXT3_EEENS1_16TensorSizeStrideIS8_Lj4EEEiS8_,(.L_x_1067 - _ZN2at6native40_GLOBAL__N__2351210d_8_Shape_cu_49f7391c26CatArrayBatchedCopy_contigINS1_10OpaqueTypeILj16EEEjLi2ELi128ELi1EEEvPT_NS1_25CatArrInputTensorMetadataIS5_T0_XT2_EXT3_EEENS1_16TensorSizeStrideIS8_Lj4EEEiS8_)
        .other          _ZN2at6native40_GLOBAL__N__2351210d_8_Shape_cu_49f7391c26CatArrayBatchedCopy_contigINS1_10OpaqueTypeILj16EEEjLi2ELi128ELi1EEEvPT_NS1_25CatArrInputTensorMetadataIS5_T0_XT2_EXT3_EEENS1_16TensorSizeStrideIS8_Lj4EEEiS8_,@"STO_CUDA_ENTRY STV_DEFAULT"
_ZN2at6native40_GLOBAL__N__2351210d_8_Shape_cu_49f7391c26CatArrayBatchedCopy_contigINS1_10OpaqueTypeILj16EEEjLi2ELi128ELi1EEEvPT_NS1_25CatArrInputTensorMetadataIS5_T0_XT2_EXT3_EEENS1_16TensorSizeStrideIS8_Lj4EEEiS8_:
        /* <DEDUP_REMOVED lines=30> */
.L_x_532:
        /* <DEDUP_REMOVED lines=23> */
.L_x_533:
        /* <DEDUP_REMOVED lines=11> */
.L_x_1067:


//--------------------- .text._ZN2at6native40_GLOBAL__N__2351210d_8_Shape_cu_49f7391c35CatArrayBatchedCopy_alignedK_contigINS1_10OpaqueTypeILj16EEEjLi2ELi128ELi1ELi8EEEvPT_NS1_25CatArrInputTensorMetadataIS5_T0_XT2_EXT3_EEENS1_16TensorSizeStrideIS8_Lj4EEEiS8_ --------------------------
	.section	.text._ZN2at6native40_GLOBAL__N__2351210d_8_Shape_cu_49f7391c35CatArrayBatchedCopy_alignedK_contigINS1_10OpaqueTypeILj16EEEjLi2ELi128ELi1ELi8EEEvPT_NS1_25CatArrInputTensorMetadataIS5_T0_XT2_EXT3_EEENS1_16TensorSizeStrideIS8_Lj4EEEiS8_,"ax",@progbits
	.sectioninfo	@"SHI_REGISTERS=26"
	.align	128
.text._ZN2at6native40_GLOBAL__N__2351210d_8_Shape_cu_49f7391c35CatArrayBatchedCopy_alignedK_contigINS1_10OpaqueTypeILj16EEEjLi2ELi128ELi1ELi8EEEvPT_NS1_25CatArrInputTensorMetadataIS5_T0_XT2_EXT3_EEENS1_16TensorSizeStrideIS8_Lj4EEEiS8_:
        .type           _ZN2at6native40_GLOBAL__N__2351210d_8_Shape_cu_49f7391c35CatArrayBatchedCopy_alignedK_contigINS1_10OpaqueTypeILj16EEEjLi2ELi128ELi1ELi8EEEvPT_NS1_25CatArrInputTensorMetadataIS5_T0_XT2_EXT3_EEENS1_16TensorSizeStrideIS8_Lj4EEEiS8_,@function
        .size           _ZN2at6native40_GLOBAL__N__2351210d_8_Shape_cu_49f7391c35CatArrayBatchedCopy_alignedK_contigINS1_10OpaqueTypeILj16EEEjLi2ELi128ELi1ELi8EEEvPT_NS1_25CatArrInputTensorMetadataIS5_T0_XT2_EXT3_EEENS1_16TensorSizeStrideIS8_Lj4EEEiS8_,(.L_x_1068 - _ZN2at6native40_GLOBAL__N__2351210d_8_Shape_cu_49f7391c35CatArrayBatchedCopy_alignedK_contigINS1_10OpaqueTypeILj16EEEjLi2ELi128ELi1ELi8EEEvPT_NS1_25CatArrInputTensorMetadataIS5_T0_XT2_EXT3_EEENS1_16TensorSizeStrideIS8_Lj4EEEiS8_)
        .other          _ZN2at6native40_GLOBAL__N__2351210d_8_Shape_cu_49f7391c35CatArrayBatchedCopy_alignedK_contigINS1_10OpaqueTypeILj16EEEjLi2ELi128ELi1ELi8EEEvPT_NS1_25CatArrInputTensorMetadataIS5_T0_XT2_EXT3_EEENS1_16TensorSizeStrideIS8_Lj4EEEiS8_,@"STO_CUDA_ENTRY STV_DEFAULT"
_ZN2at6native40_GLOBAL__N__2351210d_8_Shape_cu_49f7391c35CatArrayBatchedCopy_alignedK_contigINS1_10OpaqueTypeILj16EEEjLi2ELi128ELi1ELi8EEEvPT_NS1_25CatArrInputTensorMetadataIS5_T0_XT2_EXT3_EEENS1_16TensorSizeStrideIS8_Lj4EEEiS8_:
        /* <DEDUP_REMOVED lines=33> */
.L_x_536:
        /* <DEDUP_REMOVED lines=24> */
.L_x_535:
[----:B-1----:R-:W-:Y:S05]  /*0390*/  BSYNC B0 ;  /* 0x0000000000007941 */ /* 0x002fea0003800000 */
.L_x_534:
        /* <DEDUP_REMOVED lines=21> */
.L_x_539:
        /* <DEDUP_REMOVED lines=22> */
.L_x_538:
[----:B------:R-:W-:Y:S05]  /*0650*/  BSYNC B0 ;  /* 0x0000000000007941 */ /* 0x000fea0003800000 */
.L_x_537:
        /* <DEDUP_REMOVED lines=17> */
.L_x_540:
        /* <DEDUP_REMOVED lines=76> */
.L_x_541:
        /* <DEDUP_REMOVED lines=13> */
.L_x_1068:


//--------------------- .text._ZN2at6native40_GLOBAL__N__2351210d_8_Shape_cu_49f7391c35CatArrayBatchedCopy_alignedK_contigINS1_10OpaqueTypeILj16EEEjLi2ELi128ELi1ELi16EEEvPT_NS1_25CatArrInputTensorMetadataIS5_T0_XT2_EXT3_EEENS1_16TensorSizeStrideIS8_Lj4EEEiS8_ --------------------------
	.section	.text._ZN2at6native40_GLOBAL__N__2351210d_8_Shape_cu_49f7391c35CatArrayBatchedCopy_alignedK_contigINS1_10OpaqueTypeILj16EEEjLi2ELi128ELi1ELi16EEEvPT_NS1_25CatArrInputTensorMetadataIS5_T0_XT2_EXT3_EEENS1_16TensorSizeStrideIS8_Lj4EEEiS8_,"ax",@progbits
	.sectioninfo	@"SHI_REGISTERS=26"
	.align	128
.text._ZN2at6native40_GLOBAL__N__2351210d_8_Shape_cu_49f7391c35CatArrayBatchedCopy_alignedK_contigINS1_10OpaqueTypeILj16EEEjLi2ELi128ELi1ELi16EEEvPT_NS1_25CatArrInputTensorMetadataIS5_T0_XT2_EXT3_EEENS1_16TensorSizeStrideIS8_Lj4EEEiS8_:
        .type           _ZN2at6native40_GLOBAL__N__2351210d_8_Shape_cu_49f7391c35CatArrayBatchedCopy_alignedK_contigINS1_10OpaqueTypeILj16EEEjLi2ELi128ELi1ELi16EEEvPT_NS1_25CatArrInputTensorMetadataIS5_T0_XT2_EXT3_EEENS1_16TensorSizeStrideIS8_Lj4EEEiS8_,@function
        .size           _ZN2at6native40_GLOBAL__N__2351210d_8_Shape_cu_49f7391c35CatArrayBatchedCopy_alignedK_contigINS1_10OpaqueTypeILj16EEEjLi2ELi128ELi1ELi16EEEvPT_NS1_25CatArrInputTensorMetadataIS5_T0_XT2_EXT3_EEENS1_16TensorSizeStrideIS8_Lj4EEEiS8_,(.L_x_1069 - _ZN2at6native40_GLOBAL__N__2351210d_8_Shape_cu_49f7391c35CatArrayBatchedCopy_alignedK_contigINS1_10OpaqueTypeILj16EEEjLi2ELi128ELi1ELi16EEEvPT_NS1_25CatArrInputTensorMetadataIS5_T0_XT2_EXT3_EEENS1_16TensorSizeStrideIS8_Lj4EEEiS8_)
        .other          _ZN2at6native40_GLOBAL__N__2351210d_8_Shape_cu_49f7391c35CatArrayBatchedCopy_alignedK_contigINS1_10OpaqueTypeILj16EEEjLi2ELi128ELi1ELi16EEEvPT_NS1_25CatArrInputTensorMetadataIS5_T0_XT2_EXT3_EEENS1_16TensorSizeStrideIS8_Lj4EEEiS8_,@"STO_CUDA_ENTRY STV_DEFAULT"
_ZN2at6native40_GLOBAL__N__2351210d_8_Shape_cu_49f7391c35CatArrayBatchedCopy_alignedK_contigINS1_10OpaqueTypeILj16EEEjLi2ELi128ELi1ELi16EEEvPT_NS1_25CatArrInputTensorMetadataIS5_T0_XT2_EXT3_EEENS1_16TensorSizeStrideIS8_Lj4EEEiS8_:
        /* <DEDUP_REMOVED lines=33> */
.L_x_544:
        /* <DEDUP_REMOVED lines=24> */
.L_x_543:
[----:B-1----:R-:W-:Y:S05]  /*0390*/  BSYNC B0 ;  /* 0x0000000000007941 */ /* 0x002fea0003800000 */
.L_x_542:
        /* <DEDUP_REMOVED lines=21> */
.L_x_547:
        /* <DEDUP_REMOVED lines=22> */
.L_x_546:
[----:B------:R-:W-:Y:S05]  /*0650*/  BSYNC B0 ;  /* 0x0000000000007941 */ /* 0x000fea0003800000 */
.L_x_545:
        /* <DEDUP_REMOVED lines=17> */
.L_x_548:
        /* <DEDUP_REMOVED lines=76> */
.L_x_549:
        /* <DEDUP_REMOVED lines=13> */
.L_x_1069:


//--------------------- .text._ZN2at6native40_GLOBAL__N__2351210d_8_Shape_cu_49f7391c30CatArrayBatchedCopy_vectorizedINS1_10OpaqueTypeILj16EEEjLi2ELi128ELi1ELi16ELi1EEEvPcNS1_25CatArrInputTensorMetadataIT_T0_XT2_EXT3_EEENS1_16TensorSizeStrideIS8_Lj4EEEiS8_ --------------------------
	.section	.text._ZN2at6native40_GLOBAL__N__2351210d_8_Shape_cu_49f7391c30CatArrayBatchedCopy_vectorizedINS1_10OpaqueTypeILj16EEEjLi2ELi128ELi1ELi16ELi1EEEvPcNS1_25CatArrInputTensorMetadataIT_T0_XT2_EXT3_EEENS1_16TensorSizeStrideIS8_Lj4EEEiS8_,"ax",@progbits
	.sectioninfo	@"SHI_REGISTERS=18"
	.align	128
.text._ZN2at6native40_GLOBAL__N__2351210d_8_Shape_cu_49f7391c30CatArrayBatchedCopy_vectorizedINS1_10OpaqueTypeILj16EEEjLi2ELi128ELi1ELi16ELi1EEEvPcNS1_25CatArrInputTensorMetadataIT_T0_XT2_EXT3_EEENS1_16TensorSizeStrideIS8_Lj4EEEiS8_:
        .type           _ZN2at6native40_GLOBAL__N__2351210d_8_Shape_cu_49f7391c30CatArrayBatchedCopy_vectorizedINS1_10OpaqueTypeILj16EEEjLi2ELi128ELi1ELi16ELi1EEEvPcNS1_25CatArrInputTensorMetadataIT_T0_XT2_EXT3_EEENS1_16TensorSizeStrideIS8_Lj4EEEiS8_,@function
        .size           _ZN2at6native40_GLOBAL__N__2351210d_8_Shape_cu_49f7391c30CatArrayBatchedCopy_vectorizedINS1_10OpaqueTypeILj16EEEjLi2ELi128ELi1ELi16ELi1EEEvPcNS1_25CatArrInputTensorMetadataIT_T0_XT2_EXT3_EEENS1_16TensorSizeStrideIS8_Lj4EEEiS8_,(.L_x_1070 - _ZN2at6native40_GLOBAL__N__2351210d_8_Shape_cu_49f7391c30CatArrayBatchedCopy_vectorizedINS1_10OpaqueTypeILj16EEEjLi2ELi128ELi1ELi16ELi1EEEvPcNS1_25CatArrInputTensorMetadataIT_T0_XT2_EXT3_EEENS1_16TensorSizeStrideIS8_Lj4EEEiS8_)
        .other          _ZN2at6native40_GLOBAL__N__2351210d_8_Shape_cu_49f7391c30CatArrayBatchedCopy_vectorizedINS1_10OpaqueTypeILj16EEEjLi2ELi128ELi1ELi16ELi1EEEvPcNS1_25CatArrInputTensorMetadataIT_T0_XT2_EXT3_EEENS1_16TensorSizeStrideIS8_Lj4EEEiS8_,@"STO_CUDA_ENTRY STV_DEFAULT"
_ZN2at6native40_GLOBAL__N__2351210d_8_Shape_cu_49f7391c30CatArrayBatchedCopy_vectorizedINS1_10OpaqueTypeILj16EEEjLi2ELi128ELi1ELi16ELi1EEEvPcNS1_25CatArrInputTensorMetadataIT_T0_XT2_EXT3_EEENS1_16TensorSizeStrideIS8_Lj4EEEiS8_:
        /* <DEDUP_REMOVED lines=30> */
.L_x_550:
        /* <DEDUP_REMOVED lines=26> */
.L_x_551:
        /* <DEDUP_REMOVED lines=16> */
.L_x_1070:


//--------------------- .text._ZN2at6native40_GLOBAL__N__2351210d_8_Shape_cu_49f7391c19CatArrayBatchedCopyINS1_10OpaqueTypeILj16EEEjLi1ELi128ELi1EEEvPT_NS1_25CatArrInputTensorMetadataIS5_T0_XT2_EXT3_EEENS1_16TensorSizeStrideIS8_Lj4EEEiS8_ --------------------------
	.section	.text._ZN2at6native40_GLOBAL__N__2351210d_8_Shape_cu_49f7391c19CatArrayBatchedCopyINS1_10OpaqueTypeILj16EEEjLi1ELi128ELi1EEEvPT_NS1_25CatArrInputTensorMetadataIS5_T0_XT2_EXT3_EEENS1_16TensorSizeStrideIS8_Lj4EEEiS8_,"ax",@progbits
	.sectioninfo	@"SHI_REGISTERS=15"
	.align	128
.text._ZN2at6native40_GLOBAL__N__2351210d_8_Shape_cu_49f7391c19CatArrayBatchedCopyINS1_10OpaqueTypeILj16EEEjLi1ELi128ELi1EEEvPT_NS1_25CatArrInputTensorMetadataIS5_T0_XT2_EXT3_EEENS1_16TensorSizeStrideIS8_Lj4EEEiS8_:
        .type           _ZN2at6native40_GLOBAL__N__2351210d_8_Shape_cu_49f7391c19CatArrayBatchedCopyINS1_10OpaqueTypeILj16EEEjLi1ELi128ELi1EEEvPT_NS1_25CatArrInputTensorMetadataIS5_T0_XT2_EXT3_EEENS1_16TensorSizeStrideIS8_Lj4EEEiS8_,@function
        .size           _ZN2at6native40_GLOBAL__N__2351210d_8_Shape_cu_49f7391c19CatArrayBatchedCopyINS1_10OpaqueTypeILj16EEEjLi1ELi128ELi1EEEvPT_NS1_25CatArrInputTensorMetadataIS5_T0_XT2_EXT3_EEENS1_16TensorSizeStrideIS8_Lj4EEEiS8_,(.L_x_1071 - _ZN2at6native40_GLOBAL__N__2351210d_8_Shape_cu_49f7391c19CatArrayBatchedCopyINS1_10OpaqueTypeILj16EEEjLi1ELi128ELi1EEEvPT_NS1_25CatArrInputTensorMetadataIS5_T0_XT2_EXT3_EEENS1_16TensorSizeStrideIS8_Lj4EEEiS8_)
        .other          _ZN2at6native40_GLOBAL__N__2351210d_8_Shape_cu_49f7391c19CatArrayBatchedCopyINS1_10OpaqueTypeILj16EEEjLi1ELi128ELi1EEEvPT_NS1_25CatArrInputTensorMetadataIS5_T0_XT2_EXT3_EEENS1_16TensorSizeStrideIS8_Lj4EEEiS8_,@"STO_CUDA_ENTRY STV_DEFAULT"
_ZN2at6native40_GLOBAL__N__2351210d_8_Shape_cu_49f7391c19CatArrayBatchedCopyINS1_10OpaqueTypeILj16EEEjLi1ELi128ELi1EEEvPT_NS1_25CatArrInputTensorMetadataIS5_T0_XT2_EXT3_EEENS1_16TensorSizeStrideIS8_Lj4EEEiS8_:
        /* <DEDUP_REMOVED lines=11> */
[----:B------:R-:W-:Y:S01]  /*00b0*/  SHF.L.U32 R2, R6, 0x3, RZ ;  /* 0x0000000306027819 */ /* 0x000fe200000006ff */
[----:B------:R-:W-:Y:S01]  /*00c0*/  ULDC.64 UR4, c[0x0][0x118] ;  /* 0x0000460000047ab9 */ /* 0x000fe20000000a00 */
[----:B------:R-:W-:-:S05]  /*00d0*/  MOV R11, R5 ;  /* 0x00000005000b7202 */ /* 0x000fca0000000f00 */
[----:B------:R-:W1:Y:S08]  /*00e0*/  LDC R4, c[0x0][R4+0x560] ;  /* 0x0001580004047b82 */ /* 0x000e700000000800 */
[----:B------:R-:W2:Y:S01]  /*00f0*/  LDC.64 R2, c[0x0][R2+0x168] ;  /* 0x00005a0002027b82 */ /* 0x000ea20000000a00 */
[----:B0-----:R-:W-:Y:S01]  /*0100*/  ISETP.NE.AND P0, PT, R7, RZ, PT ;  /* 0x000000ff0700720c */ /* 0x001fe20003f05270 */
[----:B-1----:R-:W-:-:S12]  /*0110*/  IMAD R10, R4, c[0x0][0xc2c], RZ ;  /* 0x00030b00040a7a24 */ /* 0x002fd800078e02ff */
[----:B------:R-:W-:Y:S05]  /*0120*/  @!P0 BRA `(.L_x_552) ;  /* 0x000000b000008947 */ /* 0x000fea0003800000 */
.L_x_553:
[----:B0-2---:R-:W-:-:S06]  /*0130*/  IMAD.WIDE.U32 R4, R11, 0x10, R2 ;  /* 0x000000100b047825 */ /* 0x005fcc00078e0002 */
        /* <DEDUP_REMOVED lines=10> */
.L_x_552:
[----:B0-----:R-:W-:-:S04]  /*01e0*/  IMAD R5, R11, c[0x0][0xbf8], RZ ;  /* 0x0002fe000b057a24 */ /* 0x001fc800078e02ff */
[----:B--2---:R-:W-:-:S06]  /*01f0*/  IMAD.WIDE.U32 R4, R5, 0x10, R2 ;  /* 0x0000001005047825 */ /* 0x004fcc00078e0002 */
        /* <DEDUP_REMOVED lines=10> */
.L_x_554:
        /* <DEDUP_REMOVED lines=14> */
.L_x_1071:


//--------------------- .text._ZN2at6native40_GLOBAL__N__2351210d_8_Shape_cu_49f7391c26CatArrayBatchedCopy_contigINS1_10OpaqueTypeILj16EEEjLi1ELi128ELi1EEEvPT_NS1_25CatArrInputTensorMetadataIS5_T0_XT2_EXT3_EEENS1_16TensorSizeStrideIS8_Lj4EEEiS8_ --------------------------
	.section	.text._ZN2at6native40_GLOBAL__N__2351210d_8_Shape_cu_49f7391c26CatArrayBatchedCopy_contigINS1_10OpaqueTypeILj16EEEjLi1ELi128ELi1EEEvPT_NS1_25CatArrInputTensorMetadataIS5_T0_XT2_EXT3_EEENS1_16TensorSizeStrideIS8_Lj4EEEiS8_,"ax",@progbits
	.sectioninfo	@"SHI_REGISTERS=18"
	.align	128
.text._ZN2at6native40_GLOBAL__N__2351210d_8_Shape_cu_49f7391c26CatArrayBatchedCopy_contigINS1_10OpaqueTypeILj16EEEjLi1ELi128ELi1EEEvPT_NS1_25CatArrInputTensorMetadataIS5_T0_XT2_EXT3_EEENS1_16TensorSizeStrideIS8_Lj4EEEiS8_:
        .type           _ZN2at6native40_GLOBAL__N__2351210d_8_Shape_cu_49f7391c26CatArrayBatchedCopy_contigINS1_10OpaqueTypeILj16EEEjLi1ELi128ELi1EEEvPT_NS1_25CatArrInputTensorMetadataIS5_T0_XT2_EXT3_EEENS1_16TensorSizeStrideIS8_Lj4EEEiS8_,@function
        .size           _ZN2at6native40_GLOBAL__N__2351210d_8_Shape_cu_49f7391c26CatArrayBatchedCopy_contigINS1_10OpaqueTypeILj16EEEjLi1ELi128ELi1EEEvPT_NS1_25CatArrInputTensorMetadataIS5_T0_XT2_EXT3_EEENS1_16TensorSizeStrideIS8_Lj4EEEiS8_,(.L_x_1072 - _ZN2at6native40_GLOBAL__N__2351210d_8_Shape_cu_49f7391c26CatArrayBatchedCopy_contigINS1_10OpaqueTypeILj16EEEjLi1ELi128ELi1EEEvPT_NS1_25CatArrInputTensorMetadataIS5_T0_XT2_EXT3_EEENS1_16TensorSizeStrideIS8_Lj4EEEiS8_)
        .other          _ZN2at6native40_GLOBAL__N__2351210d_8_Shape_cu_49f7391c26CatArrayBatchedCopy_contigINS1_10OpaqueTypeILj16EEEjLi1ELi128ELi1EEEvPT_NS1_25CatArrInputTensorMetadataIS5_T0_XT2_EXT3_EEENS1_16TensorSizeStrideIS8_Lj4EEEiS8_,@"STO_CUDA_ENTRY STV_DEFAULT"
_ZN2at6native40_GLOBAL__N__2351210d_8_Shape_cu_49f7391c26CatArrayBatchedCopy_contigINS1_10OpaqueTypeILj16EEEjLi1ELi128ELi1EEEvPT_NS1_25CatArrInputTensorMetadataIS5_T0_XT2_EXT3_EEENS1_16TensorSizeStrideIS8_Lj4EEEiS8_:
        /* <DEDUP_REMOVED lines=15> */
.L_x_555:
        /* <DEDUP_REMOVED lines=11> */
.L_x_556:
        /* <DEDUP_REMOVED lines=14> */
.L_x_1072:


//--------------------- .text._ZN2at6native40_GLOBAL__N__2351210d_8_Shape_cu_49f7391c35CatArrayBatchedCopy_alignedK_contigINS1_10OpaqueTypeILj16EEEjLi1ELi128ELi1ELi8EEEvPT_NS1_25CatArrInputTensorMetadataIS5_T0_XT2_EXT3_EEENS1_16TensorSizeStrideIS8_Lj4EEEiS8_ --------------------------
	.section	.text._ZN2at6native40_GLOBAL__N__2351210d_8_Shape_cu_49f7391c35CatArrayBatchedCopy_alignedK_contigINS1_10OpaqueTypeILj16EEEjLi1ELi128ELi1ELi8EEEvPT_NS1_25CatArrInputTensorMetadataIS5_T0_XT2_EXT3_EEENS1_16TensorSizeStrideIS8_Lj4EEEiS8_,"ax",@progbits
	.sectioninfo	@"SHI_REGISTERS=32"
	.align	128
.text._ZN2at6native40_GLOBAL__N__2351210d_8_Shape_cu_49f7391c35CatArrayBatchedCopy_alignedK_contigINS1_10OpaqueTypeILj16EEEjLi1ELi128ELi1ELi8EEEvPT_NS1_25CatArrInputTensorMetadataIS5_T0_XT2_EXT3_EEENS1_16TensorSizeStrideIS8_Lj4EEEiS8_:
        .type           _ZN2at6native40_GLOBAL__N__2351210d_8_Shape_cu_49f7391c35CatArrayBatchedCopy_alignedK_contigINS1_10OpaqueTypeILj16EEEjLi1ELi128ELi1ELi8EEEvPT_NS1_25CatArrInputTensorMetadataIS5_T0_XT2_EXT3_EEENS1_16TensorSizeStrideIS8_Lj4EEEiS8_,@function
        .size           _ZN2at6native40_GLOBAL__N__2351210d_8_Shape_cu_49f7391c35CatArrayBatchedCopy_alignedK_contigINS1_10OpaqueTypeILj16EEEjLi1ELi128ELi1ELi8EEEvPT_NS1_25CatArrInputTensorMetadataIS5_T0_XT2_EXT3_EEENS1_16TensorSizeStrideIS8_Lj4EEEiS8_,(.L_x_1073 - _ZN2at6native40_GLOBAL__N__2351210d_8_Shape_cu_49f7391c35CatArrayBatchedCopy_alignedK_contigINS1_10OpaqueTypeILj16EEEjLi1ELi128ELi1ELi8EEEvPT_NS1_25CatArrInputTensorMetadataIS5_T0_XT2_EXT3_EEENS1_16TensorSizeStrideIS8_Lj4EEEiS8_)
        .other          _ZN2at6native40_GLOBAL__N__2351210d_8_Shape_cu_49f7391c35CatArrayBatchedCopy_alignedK_contigINS1_10OpaqueTypeILj16EEEjLi1ELi128ELi1ELi8EEEvPT_NS1_25CatArrInputTensorMetadataIS5_T0_XT2_EXT3_EEENS1_16TensorSizeStrideIS8_Lj4EEEiS8_,@"STO_CUDA_ENTRY STV_DEFAULT"
_ZN2at6native40_GLOBAL__N__2351210d_8_Shape_cu_49f7391c35CatArrayBatchedCopy_alignedK_contigINS1_10OpaqueTypeILj16EEEjLi1ELi128ELi1ELi8EEEvPT_NS1_25CatArrInputTensorMetadataIS5_T0_XT2_EXT3_EEENS1_16TensorSizeStrideIS8_Lj4EEEiS8_:
        /* <DEDUP_REMOVED lines=19> */
.L_x_559:
        /* <DEDUP_REMOVED lines=11> */
.L_x_558:
[----:B------:R-:W-:Y:S05]  /*01e0*/  BSYNC B0 ;  /* 0x0000000000007941 */ /* 0x000fea0003800000 */
.L_x_557:
        /* <DEDUP_REMOVED lines=10> */
.L_x_562:
        /* <DEDUP_REMOVED lines=10> */
.L_x_561:
[----:B------:R-:W-:Y:S05]  /*0330*/  BSYNC B0 ;  /* 0x0000000000007941 */ /* 0x000fea0003800000 */
.L_x_560:
        /* <DEDUP_REMOVED lines=11> */
.L_x_563:
        /* <DEDUP_REMOVED lines=28> */
.L_x_564:
        /* <DEDUP_REMOVED lines=13> */
.L_x_1073:


//--------------------- .text._ZN2at6native40_GLOBAL__N__2351210d_8_Shape_cu_49f7391c35CatArrayBatchedCopy_alignedK_contigINS1_10OpaqueTypeILj16EEEjLi1ELi128ELi1ELi16EEEvPT_NS1_25CatArrInputTensorMetadataIS5_T0_XT2_EXT3_EEENS1_16TensorSizeStrideIS8_Lj4EEEiS8_ --------------------------
	.section	.text._ZN2at6native40_GLOBAL__N__2351210d_8_Shape_cu_49f7391c35CatArrayBatchedCopy_alignedK_contigINS1_10OpaqueTypeILj16EEEjLi1ELi128ELi1ELi16EEEvPT_NS1_25CatArrInputTensorMetadataIS5_T0_XT2_EXT3_EEENS1_16TensorSizeStrideIS8_Lj4EEEiS8_,"ax",@progbits
	.sectioninfo	@"SHI_REGISTERS=32"
	.align	128
.text._ZN2at6native40_GLOBAL__N__2351210d_8_Shape_cu_49f7391c35CatArrayBatchedCopy_alignedK_contigINS1_10OpaqueTypeILj16EEEjLi1ELi128ELi1ELi16EEEvPT_NS1_25CatArrInputTensorMetadataIS5_T0_XT2_EXT3_EEENS1_16TensorSizeStrideIS8_Lj4EEEiS8_:
        .type           _ZN2at6native40_GLOBAL__N__2351210d_8_Shape_cu_49f7391c35CatArrayBatchedCopy_alignedK_contigINS1_10OpaqueTypeILj16EEEjLi1ELi128ELi1ELi16EEEvPT_NS1_25CatArrInputTensorMetadataIS5_T0_XT2_EXT3_EEENS1_16TensorSizeStrideIS8_Lj4EEEiS8_,@function
        .size           _ZN2at6native40_GLOBAL__N__2351210d_8_Shape_cu_49f7391c35CatArrayBatchedCopy_alignedK_contigINS1_10OpaqueTypeILj16EEEjLi1ELi128ELi1ELi16EEEvPT_NS1_25CatArrInputTensorMetadataIS5_T0_XT2_EXT3_EEENS1_16TensorSizeStrideIS8_Lj4EEEiS8_,(.L_x_1074 - _ZN2at6native40_GLOBAL__N__2351210d_8_Shape_cu_49f7391c35CatArrayBatchedCopy_alignedK_contigINS1_10OpaqueTypeILj16EEEjLi1ELi128ELi1ELi16EEEvPT_NS1_25CatArrInputTensorMetadataIS5_T0_XT2_EXT3_EEENS1_16TensorSizeStrideIS8_Lj4EEEiS8_)
        .other          _ZN2at6native40_GLOBAL__N__2351210d_8_Shape_cu_49f7391c35CatArrayBatchedCopy_alignedK_contigINS1_10OpaqueTypeILj16EEEjLi1ELi128ELi1ELi16EEEvPT_NS1_25CatArrInputTensorMetadataIS5_T0_XT2_EXT3_EEENS1_16TensorSizeStrideIS8_Lj4EEEiS8_,@"STO_CUDA_ENTRY STV_DEFAULT"
_ZN2at6native40_GLOBAL__N__2351210d_8_Shape_cu_49f7391c35CatArrayBatchedCopy_alignedK_contigINS1_10OpaqueTypeILj16EEEjLi1ELi128ELi1ELi16EEEvPT_NS1_25CatArrInputTensorMetadataIS5_T0_XT2_EXT3_EEENS1_16TensorSizeStrideIS8_Lj4EEEiS8_:
        /* <DEDUP_REMOVED lines=19> */
.L_x_567:
        /* <DEDUP_REMOVED lines=11> */
.L_x_566:
[----:B------:R-:W-:Y:S05]  /*01e0*/  BSYNC B0 ;  /* 0x0000000000007941 */ /* 0x000fea0003800000 */
.L_x_565:
        /* <DEDUP_REMOVED lines=10> */
.L_x_570:
        /* <DEDUP_REMOVED lines=10> */
.L_x_569:
[----:B------:R-:W-:Y:S05]  /*0330*/  BSYNC B0 ;  /* 0x0000000000007941 */ /* 0x000fea0003800000 */
.L_x_568:
        /* <DEDUP_REMOVED lines=11> */
.L_x_571:
        /* <DEDUP_REMOVED lines=28> */
.L_x_572:
        /* <DEDUP_REMOVED lines=13> */
.L_x_1074:


//--------------------- .text._ZN2at6native40_GLOBAL__N__2351210d_8_Shape_cu_49f7391c30CatArrayBatchedCopy_vectorizedINS1_10OpaqueTypeILj16EEEjLi1ELi128ELi1ELi16ELi1EEEvPcNS1_25CatArrInputTensorMetadataIT_T0_XT2_EXT3_EEENS1_16TensorSizeStrideIS8_Lj4EEEiS8_ --------------------------
	.section	.text._ZN2at6native40_GLOBAL__N__2351210d_8_Shape_cu_49f7391c30CatArrayBatchedCopy_vectorizedINS1_10OpaqueTypeILj16EEEjLi1ELi128ELi1ELi16ELi1EEEvPcNS1_25CatArrInputTensorMetadataIT_T0_XT2_EXT3_EEENS1_16TensorSizeStrideIS8_Lj4EEEiS8_,"ax",@progbits
	.sectioninfo	@"SHI_REGISTERS=16"
	.align	128
.text._ZN2at6native40_GLOBAL__N__2351210d_8_Shape_cu_49f7391c30CatArrayBatchedCopy_vectorizedINS1_10OpaqueTypeILj16EEEjLi1ELi128ELi1ELi16ELi1EEEvPcNS1_25CatArrInputTensorMetadataIT_T0_XT2_EXT3_EEENS1_16TensorSizeStrideIS8_Lj4EEEiS8_:
        .type           _ZN2at6native40_GLOBAL__N__2351210d_8_Shape_cu_49f7391c30CatArrayBatchedCopy_vectorizedINS1_10OpaqueTypeILj16EEEjLi1ELi128ELi1ELi16ELi1EEEvPcNS1_25CatArrInputTensorMetadataIT_T0_XT2_EXT3_EEENS1_16TensorSizeStrideIS8_Lj4EEEiS8_,@function
        .size           _ZN2at6native40_GLOBAL__N__2351210d_8_Shape_cu_49f7391c30CatArrayBatchedCopy_vectorizedINS1_10OpaqueTypeILj16EEEjLi1ELi128ELi1ELi16ELi1EEEvPcNS1_25CatArrInputTensorMetadataIT_T0_XT2_EXT3_EEENS1_16TensorSizeStrideIS8_Lj4EEEiS8_,(.L_x_1075 - _ZN2at6native40_GLOBAL__N__2351210d_8_Shape_cu_49f7391c30CatArrayBatchedCopy_vectorizedINS1_10OpaqueTypeILj16EEEjLi1ELi128ELi1ELi16ELi1EEEvPcNS1_25CatArrInputTensorMetadataIT_T0_XT2_EXT3_EEENS1_16TensorSizeStrideIS8_Lj4EEEiS8_)
        .other          _ZN2at6native40_GLOBAL__N__2351210d_8_Shape_cu_49f7391c30CatArrayBatchedCopy_vectorizedINS1_10OpaqueTypeILj16EEEjLi1ELi128ELi1ELi16ELi1EEEvPcNS1_25CatArrInputTensorMetadataIT_T0_XT2_EXT3_EEENS1_16TensorSizeStrideIS8_Lj4EEEiS8_,@"STO_CUDA_ENTRY STV_DEFAULT"
_ZN2at6native40_GLOBAL__N__2351210d_8_Shape_cu_49f7391c30CatArrayBatchedCopy_vectorizedINS1_10OpaqueTypeILj16EEEjLi1ELi128ELi1ELi16ELi1EEEvPcNS1_25CatArrInputTensorMetadataIT_T0_XT2_EXT3_EEENS1_16TensorSizeStrideIS8_Lj4EEEiS8_:
        /* <DEDUP_REMOVED lines=14> */
.L_x_573:
        /* <DEDUP_REMOVED lines=14> */
.L_x_574:
        /* <DEDUP_REMOVED lines=12> */
.L_x_1075:


//--------------------- .text._ZN2at6native40_GLOBAL__N__2351210d_8_Shape_cu_49f7391c19CatArrayBatchedCopyINS1_10OpaqueTypeILj8EEEjLi4ELi128ELi1EEEvPT_NS1_25CatArrInputTensorMetadataIS5_T0_XT2_EXT3_EEENS1_16TensorSizeStrideIS8_Lj4EEEiS8_ --------------------------
	.section	.text._ZN2at6native40_GLOBAL__N__2351210d_8_Shape_cu_49f7391c19CatArrayBatchedCopyINS1_10OpaqueTypeILj8EEEjLi4ELi128ELi1EEEvPT_NS1_25CatArrInputTensorMetadataIS5_T0_XT2_EXT3_EEENS1_16TensorSizeStrideIS8_Lj4EEEiS8_,"ax",@progbits
	.sectioninfo	@"SHI_REGISTERS=24"
	.align	128
.text._ZN2at6native40_GLOBAL__N__2351210d_8_Shape_cu_49f7391c19CatArrayBatchedCopyINS1_10OpaqueTypeILj8EEEjLi4ELi128ELi1EEEvPT_NS1_25CatArrInputTensorMetadataIS5_T0_XT2_EXT3_EEENS1_16TensorSizeStrideIS8_Lj4EEEiS8_:
        .type           _ZN2at6native40_GLOBAL__N__2351210d_8_Shape_cu_49f7391c19CatArrayBatchedCopyINS1_10OpaqueTypeILj8EEEjLi4ELi128ELi1EEEvPT_NS1_25CatArrInputTensorMetadataIS5_T0_XT2_EXT3_EEENS1_16TensorSizeStrideIS8_Lj4EEEiS8_,@function
        .size           _ZN2at6native40_GLOBAL__N__2351210d_8_Shape_cu_49f7391c19CatArrayBatchedCopyINS1_10OpaqueTypeILj8EEEjLi4ELi128ELi1EEEvPT_NS1_25CatArrInputTensorMetadataIS5_T0_XT2_EXT3_EEENS1_16TensorSizeStrideIS8_Lj4EEEiS8_,(.L_x_1076 - _ZN2at6native40_GLOBAL__N__2351210d_8_Shape_cu_49f7391c19CatArrayBatchedCopyINS1_10OpaqueTypeILj8EEEjLi4ELi128ELi1EEEvPT_NS1_25CatArrInputTensorMetadataIS5_T0_XT2_EXT3_EEENS1_16TensorSizeStrideIS8_Lj4EEEiS8_)
        .other          _ZN2at6native40_GLOBAL__N__2351210d_8_Shape_cu_49f7391c19CatArrayBatchedCopyINS1_10OpaqueTypeILj8EEEjLi4ELi128ELi1EEEvPT_NS1_25CatArrInputTensorMetadataIS5_T0_XT2_EXT3_EEENS1_16TensorSizeStrideIS8_Lj4EEEiS8_,@"STO_CUDA_ENTRY STV_DEFAULT"
_ZN2at6native40_GLOBAL__N__2351210d_8_Shape_cu_49f7391c19CatArrayBatchedCopyINS1_10OpaqueTypeILj8EEEjLi4ELi128ELi1EEEvPT_NS1_25CatArrInputTensorMetadataIS5_T0_XT2_EXT3_EEENS1_16TensorSizeStrideIS8_Lj4EEEiS8_:
        /* <DEDUP_REMOVED lines=59> */
.L_x_576:
        /* <DEDUP_REMOVED lines=50> */
.L_x_575:
[----:B------:R-:W0:Y:S01]  /*06d0*/  I2F.U32.RP R3, UR8 ;  /* 0x0000000800037d06 */ /* 0x000e220008209000 */
[----:B------:R-:W-:Y:S01]  /*06e0*/  ULDC.64 UR12, c[0x0][0xbf0] ;  /* 0x0002fc00000c7ab9 */ /* 0x000fe20000000a00 */
[----:B------:R-:W-:Y:S01]  /*06f0*/  IADD3 R15, RZ, -UR8, RZ ;  /* 0x80000008ff0f7c10 */ /* 0x000fe2000fffe0ff */
[----:B------:R-:W-:Y:S01]  /*0700*/  USEL UR11, UR7, UR13, !UP0 ;  /* 0x0000000d070b7287 */ /* 0x000fe2000c000000 */
[----:B------:R-:W-:Y:S01]  /*0710*/  IMAD R14, RZ, RZ, -UR9 ;  /* 0x80000009ff0e7e24 */ /* 0x000fe2000f8e02ff */
[----:B------:R-:W-:Y:S01]  /*0720*/  USEL UR12, UR7, UR12, !UP1 ;  /* 0x0000000c070c7287 */ /* 0x000fe2000c800000 */
[----:B------:R-:W-:Y:S01]  /*0730*/  ISETP.NE.U32.AND P0, PT, RZ, UR8, PT ;  /* 0x00000008ff007c0c */ /* 0x000fe2000bf05070 */
[----:B------:R-:W-:Y:S01]  /*0740*/  ULDC UR13, c[0x0][0xbec] ;  /* 0x0002fb00000d7ab9 */ /* 0x000fe20000000800 */
[----:B------:R-:W-:Y:S01]  /*0750*/  I2F.U32.RP R7, UR9 ;  /* 0x0000000900077d06 */ /* 0x000fe20008209000 */
[----:B------:R-:W-:Y:S01]  /*0760*/  USEL UR7, UR7, UR13, !UP2 ;  /* 0x0000000d07077287 */ /* 0x000fe2000d000000 */
[----:B------:R-:W-:-:S02]  /*0770*/  ISETP.NE.U32.AND P1, PT, RZ, UR9, PT ;  /* 0x00000009ff007c0c */ /* 0x000fc4000bf25070 */
[----:B------:R-:W-:Y:S02]  /*0780*/  ISETP.NE.U32.AND P2, PT, RZ, UR10, PT ;  /* 0x0000000aff007c0c */ /* 0x000fe4000bf45070 */
[----:B------:R-:W-:Y:S02]  /*0790*/  ISETP.NE.U32.AND P3, PT, RZ, UR11, PT ;  /* 0x0000000bff007c0c */ /* 0x000fe4000bf65070 */
[----:B0-----:R-:W0:Y:S01]  /*07a0*/  MUFU.RCP R3, R3 ;  /* 0x0000000300037308 */ /* 0x001e220000001000 */
[----:B------:R-:W-:Y:S02]  /*07b0*/  ISETP.NE.U32.AND P4, PT, RZ, UR12, PT ;  /* 0x0000000cff007c0c */ /* 0x000fe4000bf85070 */
[----:B------:R-:W-:Y:S02]  /*07c0*/  ISETP.NE.U32.AND P5, PT, RZ, UR7, PT ;  /* 0x00000007ff007c0c */ /* 0x000fe4000bfa5070 */
[----:B------:R-:W-:Y:S02]  /*07d0*/  LOP3.LUT R16, RZ, UR11, RZ, 0x33, !PT ;  /* 0x0000000bff107c12 */ /* 0x000fe4000f8e33ff */
[----:B------:R-:W-:Y:S01]  /*07e0*/  LOP3.LUT R17, RZ, UR12, RZ, 0x33, !PT ;  /* 0x0000000cff117c12 */ /* 0x000fe2000f8e33ff */
[----:B------:R-:W1:Y:S08]  /*07f0*/  I2F.U32.RP R10, UR10 ;  /* 0x0000000a000a7d06 */ /* 0x000e700008209000 */
[----:B------:R-:W2:Y:S01]  /*0800*/  I2F.U32.RP R2, UR11 ;  /* 0x0000000b00027d06 */ /* 0x000ea20008209000 */
[----:B0-----:R-:W-:-:S07]  /*0810*/  IADD3 R5, R3, 0xffffffe, RZ ;  /* 0x0ffffffe03057810 */ /* 0x001fce0007ffe0ff */
[----:B------:R-:W-:Y:S08]  /*0820*/  I2F.U32.RP R4, UR12 ;  /* 0x0000000c00047d06 */ /* 0x000ff00008209000 */
[----:B------:R-:W-:Y:S08]  /*0830*/  I2F.U32.RP R6, UR7 ;  /* 0x0000000700067d06 */ /* 0x000ff00008209000 */
[----:B------:R-:W0:Y:S08]  /*0840*/  MUFU.RCP R7, R7 ;  /* 0x0000000700077308 */ /* 0x000e300000001000 */
[----:B-1----:R-:W1:Y:S08]  /*0850*/  MUFU.RCP R10, R10 ;  /* 0x0000000a000a7308 */ /* 0x002e700000001000 */
[----:B--2---:R-:W2:Y:S01]  /*0860*/  MUFU.RCP R2, R2 ;  /* 0x0000000200027308 */ /* 0x004ea20000001000 */
[----:B0-----:R-:W-:-:S07]  /*0870*/  IADD3 R7, R7, 0xffffffe, RZ ;  /* 0x0ffffffe07077810 */ /* 0x001fce0007ffe0ff */
[----:B------:R-:W0:Y:S01]  /*0880*/  MUFU.RCP R4, R4 ;  /* 0x0000000400047308 */ /* 0x000e220000001000 */
[----:B-1----:R-:W-:-:S07]  /*0890*/  IADD3 R8, R10, 0xffffffe, RZ ;  /* 0x0ffffffe0a087810 */ /* 0x002fce0007ffe0ff */
[----:B------:R-:W1:Y:S01]  /*08a0*/  F2I.FTZ.U32.TRUNC.NTZ R5, R5 ;  /* 0x0000000500057305 */ /* 0x000e62000021f000 */
[----:B--2---:R-:W-:-:S07]  /*08b0*/  IADD3 R10, R2, 0xffffffe, RZ ;  /* 0x0ffffffe020a7810 */ /* 0x004fce0007ffe0ff */
[----:B------:R-:W2:Y:S01]  /*08c0*/  MUFU.RCP R6, R6 ;  /* 0x0000000600067308 */ /* 0x000ea20000001000 */
[----:B0-----:R-:W-:Y:S01]  /*08d0*/  IADD3 R12, R4, 0xffffffe, RZ ;  /* 0x0ffffffe040c7810 */ /* 0x001fe20007ffe0ff */
[----:B------:R-:W-:-:S06]  /*08e0*/  IMAD.MOV.U32 R4, RZ, RZ, RZ ;  /* 0x000000ffff047224 */ /* 0x000fcc00078e00ff */
[----:B------:R1:W0:Y:S08]  /*08f0*/  F2I.FTZ.U32.TRUNC.NTZ R3, R7 ;  /* 0x0000000700037305 */ /* 0x000230000021f000 */
[----:B------:R3:W4:Y:S01]  /*0900*/  F2I.FTZ.U32.TRUNC.NTZ R9, R8 ;  /* 0x0000000800097305 */ /* 0x000722000021f000 */
[----:B-1----:R-:W-:Y:S01]  /*0910*/  IMAD R7, R15, R5, RZ ;  /* 0x000000050f077224 */ /* 0x002fe200078e02ff */
[----:B------:R-:W-:-:S02]  /*0920*/  MOV R15, R14 ;  /* 0x0000000e000f7202 */ /* 0x000fc40000000f00 */
[----:B--2---:R-:W-:Y:S01]  /*0930*/  IADD3 R2, R6, 0xffffffe, RZ ;  /* 0x0ffffffe06027810 */ /* 0x004fe20007ffe0ff */
[----:B------:R-:W-:Y:S01]  /*0940*/  IMAD.HI.U32 R7, R5, R7, R4 ;  /* 0x0000000705077227 */ /* 0x000fe200078e0004 */
[----:B------:R-:W-:Y:S02]  /*0950*/  LOP3.LUT R14, RZ, UR9, RZ, 0x33, !PT ;  /* 0x00000009ff0e7c12 */ /* 0x000fe4000f8e33ff */
[----:B------:R1:W2:Y:S01]  /*0960*/  F2I.FTZ.U32.TRUNC.NTZ R11, R10 ;  /* 0x0000000a000b7305 */ /* 0x0002a2000021f000 */
[----:B0-----:R-:W-:Y:S02]  /*0970*/  IMAD R15, R15, R3, RZ ;  /* 0x000000030f0f7224 */ /* 0x001fe400078e02ff */
[----:B------:R-:W-:Y:S02]  /*0980*/  IMAD R4, RZ, RZ, -UR11 ;  /* 0x8000000bff047e24 */ /* 0x000fe4000f8e02ff */
[----:B---3--:R-:W-:-:S03]  /*0990*/  IMAD R8, RZ, RZ, -UR10 ;  /* 0x8000000aff087e24 */ /* 0x008fc6000f8e02ff */
[----:B------:R0:W-:Y:S01]  /*09a0*/  F2I.FTZ.U32.TRUNC.NTZ R5, R2 ;  /* 0x0000000200057305 */ /* 0x0001e2000021f000 */
[----:B-1----:R-:W-:-:S07]  /*09b0*/  IMAD R10, RZ, RZ, -UR7 ;  /* 0x80000007ff0a7e24 */ /* 0x002fce000f8e02ff */
[----:B------:R1:W3:Y:S01]  /*09c0*/  F2I.FTZ.U32.TRUNC.NTZ R13, R12 ;  /* 0x0000000c000d7305 */ /* 0x0002e2000021f000 */
[----:B0-----:R-:W-:-:S04]  /*09d0*/  IMAD.MOV.U32 R2, RZ, RZ, RZ ;  /* 0x000000ffff027224 */ /* 0x001fc800078e00ff */
[----:B------:R-:W-:Y:S01]  /*09e0*/  IMAD.HI.U32 R6, R3, R15, R2 ;  /* 0x0000000f03067227 */ /* 0x000fe200078e0002 */
[----:B------:R-:W-:-:S03]  /*09f0*/  MOV R3, R4 ;  /* 0x0000000400037202 */ /* 0x000fc60000000f00 */
[----:B------:R-:W-:Y:S01]  /*0a00*/  IMAD.MOV.U32 R4, RZ, RZ, R10 ;  /* 0x000000ffff047224 */ /* 0x000fe200078e000a */
[----:B------:R-:W-:Y:S01]  /*0a10*/  HFMA2.MMA R10, -RZ, RZ, 0, 0 ;  /* 0x00000000ff0a7435 */ /* 0x000fe200000001ff */
[----:B----4-:R-:W-:Y:S01]  /*0a20*/  IMAD R15, R8, R9, RZ ;  /* 0x00000009080f7224 */ /* 0x010fe200078e02ff */
[----:B-1----:R-:W-:Y:S01]  /*0a30*/  IADD3 R12, RZ, -UR12, RZ ;  /* 0x8000000cff0c7c10 */ /* 0x002fe2000fffe0ff */
[----:B------:R-:W-:Y:S02]  /*0a40*/  IMAD.MOV.U32 R8, RZ, RZ, RZ ;  /* 0x000000ffff087224 */ /* 0x000fe400078e00ff */
[----:B--2---:R-:W-:Y:S02]  /*0a50*/  IMAD R3, R3, R11, RZ ;  /* 0x0000000b03037224 */ /* 0x004fe400078e02ff */
[----:B------:R-:W-:-:S04]  /*0a60*/  IMAD.HI.U32 R8, R9, R15, R8 ;  /* 0x0000000f09087227 */ /* 0x000fc800078e0008 */
[----:B---3--:R-:W-:Y:S02]  /*0a70*/  IMAD R15, R12, R13, RZ ;  /* 0x0000000d0c0f7224 */ /* 0x008fe400078e02ff */
[----:B------:R-:W-:Y:S01]  /*0a80*/  IMAD.HI.U32 R9, R11, R3, R10 ;  /* 0x000000030b097227 */ /* 0x000fe200078e000a */
[----:B------:R-:W-:-:S03]  /*0a90*/  LOP3.LUT R11, RZ, UR7, RZ, 0x33, !PT ;  /* 0x00000007ff0b7c12 */ /* 0x000fc6000f8e33ff */
[----:B------:R-:W-:Y:S02]  /*0aa0*/  IMAD R3, R4, R5, RZ ;  /* 0x0000000504037224 */ /* 0x000fe400078e02ff */
[----:B------:R-:W-:Y:S02]  /*0ab0*/  IMAD.MOV.U32 R12, RZ, RZ, RZ ;  /* 0x000000ffff0c7224 */ /* 0x000fe400078e00ff */
[----:B------:R-:W-:Y:S02]  /*0ac0*/  IMAD.MOV.U32 R4, RZ, RZ, RZ ;  /* 0x000000ffff047224 */ /* 0x000fe400078e00ff */
[----:B------:R-:W-:Y:S01]  /*0ad0*/  IMAD.HI.U32 R10, R13, R15, R12 ;  /* 0x0000000f0d0a7227 */ /* 0x000fe200078e000c */
[----:B------:R-:W-:Y:S02]  /*0ae0*/  LOP3.LUT R13, RZ, UR8, RZ, 0x33, !PT ;  /* 0x00000008ff0d7c12 */ /* 0x000fe4000f8e33ff */
[----:B------:R-:W-:Y:S01]  /*0af0*/  LOP3.LUT R15, RZ, UR10, RZ, 0x33, !PT ;  /* 0x0000000aff0f7c12 */ /* 0x000fe2000f8e33ff */
[----:B------:R-:W-:-:S04]  /*0b00*/  IMAD.HI.U32 R12, R5, R3, R4 ;  /* 0x00000003050c7227 */ /* 0x000fc800078e0004 */
.L_x_577:
        /* <DEDUP_REMOVED lines=34> */
[----:B------:R-:W-:-:S04]  /*0d30*/  IMAD R5, R18, UR7, R5 ;  /* 0x0000000712057c24 */ /* 0x000fc8000f8e0205 */
[----:B------:R-:W-:Y:S01]  /*0d40*/  IMAD R5, R5, c[0x0][0xbfc], R2 ;  /* 0x0002ff0005057a24 */ /* 0x000fe200078e0202 */
[----:B------:R-:W-:-:S03]  /*0d50*/  MOV R2, 0x8 ;  /* 0x0000000800027802 */ /* 0x000fc60000000f00 */
[----:B------:R-:W-:-:S04]  /*0d60*/  IMAD R5, R4, c[0x0][0xbf8], R5 ;  /* 0x0002fe0004057a24 */ /* 0x000fc800078e0205 */
        /* <DEDUP_REMOVED lines=22> */
[----:B------:R-:W-:Y:S01]  /*0ed0*/  IMAD R19, R19, UR8, R0 ;  /* 0x0000000813137c24 */ /* 0x000fe2000f8e0200 */
[----:B------:R-:W-:-:S03]  /*0ee0*/  IADD3 R2, -R18, RZ, RZ ;  /* 0x000000ff12027210 */ /* 0x000fc60007ffe1ff */
[----:B------:R-:W-:Y:S02]  /*0ef0*/  IMAD R19, R19, c[0x0][0xc24], RZ ;  /* 0x0003090013137a24 */ /* 0x000fe400078e02ff */
[----:B------:R-:W-:-:S05]  /*0f00*/  IMAD R2, R2, UR10, R21 ;  /* 0x0000000a02027c24 */ /* 0x000fca000f8e0215 */
[----:B------:R-:W-:-:S13]  /*0f10*/  ISETP.GE.U32.AND P6, PT, R2, UR10, PT ;  /* 0x0000000a02007c0c */ /* 0x000fda000bfc6070 */
[----:B------:R-:W-:Y:S02]  /*0f20*/  @P6 IADD3 R2, R2, -UR10, RZ ;  /* 0x8000000a02026c10 */ /* 0x000fe4000fffe0ff */
[----:B------:R-:W-:Y:S02]  /*0f30*/  @P6 IADD3 R18, R18, 0x1, RZ ;  /* 0x0000000112126810 */ /* 0x000fe40007ffe0ff */
[----:B------:R-:W-:Y:S01]  /*0f40*/  ISETP.GE.U32.AND P6, PT, R2, UR10, PT ;  /* 0x0000000a02007c0c */ /* 0x000fe2000bfc6070 */
[----:B------:R-:W-:-:S04]  /*0f50*/  IMAD.MOV R2, RZ, RZ, -R21 ;  /* 0x000000ffff027224 */ /* 0x000fc800078e0a15 */
[----:B------:R-:W-:Y:S02]  /*0f60*/  IMAD R2, R2, UR9, R3 ;  /* 0x0000000902027c24 */ /* 0x000fe4000f8e0203 */
[----:B------:R-:W-:Y:S02]  /*0f70*/  IMAD.MOV.U32 R3, RZ, RZ, 0x8 ;  /* 0x00000008ff037424 */ /* 0x000fe400078e00ff */
[----:B------:R-:W-:Y:S01]  /*0f80*/  IMAD R2, R2, c[0x0][0xc20], R19 ;  /* 0x0003080002027a24 */ /* 0x000fe200078e0213 */
[----:B------:R-:W-:-:S03]  /*0f90*/  MOV R19, c[0x0][0xc] ;  /* 0x0000030000137a02 */ /* 0x000fc60000000f00 */
[----:B------:R-:W-:Y:S02]  /*0fa0*/  @P6 IADD3 R18, R18, 0x1, RZ ;  /* 0x0000000112126810 */ /* 0x000fe40007ffe0ff */
[----:B------:R-:W-:Y:S02]  /*0fb0*/  IMAD R0, R19, c[0x0][0x0], R0 ;  /* 0x0000000013007a24 */ /* 0x000fe400078e0200 */
[----:B------:R-:W-:-:S03]  /*0fc0*/  SEL R18, R15, R18, !P2 ;  /* 0x000000120f127207 */ /* 0x000fc60005000000 */
        /* <DEDUP_REMOVED lines=10> */
[----:B------:R-:W-:Y:S05]  /*1070*/  EXIT ;  /* 0x000000000000794d */ /* 0x000fea0003800000 */
.L_x_578:
        /* <DEDUP_REMOVED lines=16> */
.L_x_1076:


//--------------------- .text._ZN2at6native40_GLOBAL__N__2351210d_8_Shape_cu_49f7391c26CatArrayBatchedCopy_contigINS1_10OpaqueTypeILj8EEEjLi4ELi128ELi1EEEvPT_NS1_25CatArrInputTensorMetadataIS5_T0_XT2_EXT3_EEENS1_16TensorSizeStrideIS8_Lj4EEEiS8_ --------------------------
	.section	.text._ZN2at6native40_GLOBAL__N__2351210d_8_Shape_cu_49f7391c26CatArrayBatchedCopy_contigINS1_10OpaqueTypeILj8EEEjLi4ELi128ELi1EEEvPT_NS1_25CatArrInputTensorMetadataIS5_T0_XT2_EXT3_EEENS1_16TensorSizeStrideIS8_Lj4EEEiS8_,"ax",@progbits
	.sectioninfo	@"SHI_REGISTERS=24"
	.align	128
.text._ZN2at6native40_GLOBAL__N__2351210d_8_Shape_cu_49f7391c26CatArrayBatchedCopy_contigINS1_10OpaqueTypeILj8EEEjLi4ELi128ELi1EEEvPT_NS1_25CatArrInputTensorMetadataIS5_T0_XT2_EXT3_EEENS1_16TensorSizeStrideIS8_Lj4EEEiS8_:
        .type           _ZN2at6native40_GLOBAL__N__2351210d_8_Shape_cu_49f7391c26CatArrayBatchedCopy_contigINS1_10OpaqueTypeILj8EEEjLi4ELi128ELi1EEEvPT_NS1_25CatArrInputTensorMetadataIS5_T0_XT2_EXT3_EEENS1_16TensorSizeStrideIS8_Lj4EEEiS8_,@function
        .size           _ZN2at6native40_GLOBAL__N__2351210d_8_Shape_cu_49f7391c26CatArrayBatchedCopy_contigINS1_10OpaqueTypeILj8EEEjLi4ELi128ELi1EEEvPT_NS1_25CatArrInputTensorMetadataIS5_T0_XT2_EXT3_EEENS1_16TensorSizeStrideIS8_Lj4EEEiS8_,(.L_x_1077 - _ZN2at6native40_GLOBAL__N__2351210d_8_Shape_cu_49f7391c26CatArrayBatchedCopy_contigINS1_10OpaqueTypeILj8EEEjLi4ELi128ELi1EEEvPT_NS1_25CatArrInputTensorMetadataIS5_T0_XT2_EXT3_EEENS1_16TensorSizeStrideIS8_Lj4EEEiS8_)
        .other          _ZN2at6native40_GLOBAL__N__2351210d_8_Shape_cu_49f7391c26CatArrayBatchedCopy_contigINS1_10OpaqueTypeILj8EEEjLi4ELi128ELi1EEEvPT_NS1_25CatArrInputTensorMetadataIS5_T0_XT2_EXT3_EEENS1_16TensorSizeStrideIS8_Lj4EEEiS8_,@"STO_CUDA_ENTRY STV_DEFAULT"
_ZN2at6native40_GLOBAL__N__2351210d_8_Shape_cu_49f7391c26CatArrayBatchedCopy_contigINS1_10OpaqueTypeILj8EEEjLi4ELi128ELi1EEEvPT_NS1_25CatArrInputTensorMetadataIS5_T0_XT2_EXT3_EEENS1_16TensorSizeStrideIS8_Lj4EEEiS8_:
        /* <DEDUP_REMOVED lines=53> */
.L_x_579:
        /* <DEDUP_REMOVED lines=48> */
.L_x_580:
        /* <DEDUP_REMOVED lines=11> */
.L_x_1077:


//--------------------- .text._ZN2at6native40_GLOBAL__N__2351210d_8_Shape_cu_49f7391c35CatArrayBatchedCopy_alignedK_contigINS1_10OpaqueTypeILj8EEEjLi4ELi128ELi1ELi8EEEvPT_NS1_25CatArrInputTensorMetadataIS5_T0_XT2_EXT3_EEENS1_16TensorSizeStrideIS8_Lj4EEEiS8_ --------------------------
	.section	.text._ZN2at6native40_GLOBAL__N__2351210d_8_Shape_cu_49f7391c35CatArrayBatchedCopy_alignedK_contigINS1_10OpaqueTypeILj8EEEjLi4ELi128ELi1ELi8EEEvPT_NS1_25CatArrInputTensorMetadataIS5_T0_XT2_EXT3_EEENS1_16TensorSizeStrideIS8_Lj4EEEiS8_,"ax",@progbits
	.sectioninfo	@"SHI_REGISTERS=30"
	.align	128
.text._ZN2at6native40_GLOBAL__N__2351210d_8_Shape_cu_49f7391c35CatArrayBatchedCopy_alignedK_contigINS1_10OpaqueTypeILj8EEEjLi4ELi128ELi1ELi8EEEvPT_NS1_25CatArrInputTensorMetadataIS5_T0_XT2_EXT3_EEENS1_16TensorSizeStrideIS8_Lj4EEEiS8_:
        .type           _ZN2at6native40_GLOBAL__N__2351210d_8_Shape_cu_49f7391c35CatArrayBatchedCopy_alignedK_contigINS1_10OpaqueTypeILj8EEEjLi4ELi128ELi1ELi8EEEvPT_NS1_25CatArrInputTensorMetadataIS5_T0_XT2_EXT3_EEENS1_16TensorSizeStrideIS8_Lj4EEEiS8_,@function
        .size           _ZN2at6native40_GLOBAL__N__2351210d_8_Shape_cu_49f7391c35CatArrayBatchedCopy_alignedK_contigINS1_10OpaqueTypeILj8EEEjLi4ELi128ELi1ELi8EEEvPT_NS1_25CatArrInputTensorMetadataIS5_T0_XT2_EXT3_EEENS1_16TensorSizeStrideIS8_Lj4EEEiS8_,(.L_x_1078 - _ZN2at6native40_GLOBAL__N__2351210d_8_Shape_cu_49f7391c35CatArrayBatchedCopy_alignedK_contigINS1_10OpaqueTypeILj8EEEjLi4ELi128ELi1ELi8EEEvPT_NS1_25CatArrInputTensorMetadataIS5_T0_XT2_EXT3_EEENS1_16TensorSizeStrideIS8_Lj4EEEiS8_)
        .other          _ZN2at6native40_GLOBAL__N__2351210d_8_Shape_cu_49f7391c35CatArrayBatchedCopy_alignedK_contigINS1_10OpaqueTypeILj8EEEjLi4ELi128ELi1ELi8EEEvPT_NS1_25CatArrInputTensorMetadataIS5_T0_XT2_EXT3_EEENS1_16TensorSizeStrideIS8_Lj4EEEiS8_,@"STO_CUDA_ENTRY STV_DEFAULT"
_ZN2at6native40_GLOBAL__N__2351210d_8_Shape_cu_49f7391c35CatArrayBatchedCopy_alignedK_contigINS1_10OpaqueTypeILj8EEEjLi4ELi128ELi1ELi8EEEvPT_NS1_25CatArrInputTensorMetadataIS5_T0_XT2_EXT3_EEENS1_16TensorSizeStrideIS8_Lj4EEEiS8_:
        /* <DEDUP_REMOVED lines=58> */
.L_x_583:
        /* <DEDUP_REMOVED lines=48> */
.L_x_582:
[----:B0-----:R-:W-:Y:S05]  /*06a0*/  BSYNC B0 ;  /* 0x0000000000007941 */ /* 0x001fea0003800000 */
.L_x_581:
        /* <DEDUP_REMOVED lines=45> */
.L_x_586:
        /* <DEDUP_REMOVED lines=47> */
.L_x_585:
[----:B------:R-:W-:Y:S05]  /*0c70*/  BSYNC B0 ;  /* 0x0000000000007941 */ /* 0x000fea0003800000 */
.L_x_584:
        /* <DEDUP_REMOVED lines=42> */
.L_x_587:
        /* <DEDUP_REMOVED lines=176> */
.L_x_588:
        /* <DEDUP_REMOVED lines=14> */
.L_x_1078:


//--------------------- .text._ZN2at6native40_GLOBAL__N__2351210d_8_Shape_cu_49f7391c35CatArrayBatchedCopy_alignedK_contigINS1_10OpaqueTypeILj8EEEjLi4ELi128ELi1ELi16EEEvPT_NS1_25CatArrInputTensorMetadataIS5_T0_XT2_EXT3_EEENS1_16TensorSizeStrideIS8_Lj4EEEiS8_ --------------------------
	.section	.text._ZN2at6native40_GLOBAL__N__2351210d_8_Shape_cu_49f7391c35CatArrayBatchedCopy_alignedK_contigINS1_10OpaqueTypeILj8EEEjLi4ELi128ELi1ELi16EEEvPT_NS1_25CatArrInputTensorMetadataIS5_T0_XT2_EXT3_EEENS1_16TensorSizeStrideIS8_Lj4EEEiS8_,"ax",@progbits
	.sectioninfo	@"SHI_REGISTERS=30"
	.align	128
.text._ZN2at6native40_GLOBAL__N__2351210d_8_Shape_cu_49f7391c35CatArrayBatchedCopy_alignedK_contigINS1_10OpaqueTypeILj8EEEjLi4ELi128ELi1ELi16EEEvPT_NS1_25CatArrInputTensorMetadataIS5_T0_XT2_EXT3_EEENS1_16TensorSizeStrideIS8_Lj4EEEiS8_:
        .type           _ZN2at6native40_GLOBAL__N__2351210d_8_Shape_cu_49f7391c35CatArrayBatchedCopy_alignedK_contigINS1_10OpaqueTypeILj8EEEjLi4ELi128ELi1ELi16EEEvPT_NS1_25CatArrInputTensorMetadataIS5_T0_XT2_EXT3_EEENS1_16TensorSizeStrideIS8_Lj4EEEiS8_,@function
        .size           _ZN2at6native40_GLOBAL__N__2351210d_8_Shape_cu_49f7391c35CatArrayBatchedCopy_alignedK_contigINS1_10OpaqueTypeILj8EEEjLi4ELi128ELi1ELi16EEEvPT_NS1_25CatArrInputTensorMetadataIS5_T0_XT2_EXT3_EEENS1_16TensorSizeStrideIS8_Lj4EEEiS8_,(.L_x_1079 - _ZN2at6native40_GLOBAL__N__2351210d_8_Shape_cu_49f7391c35CatArrayBatchedCopy_alignedK_contigINS1_10OpaqueTypeILj8EEEjLi4ELi128ELi1ELi16EEEvPT_NS1_25CatArrInputTensorMetadataIS5_T0_XT2_EXT3_EEENS1_16TensorSizeStrideIS8_Lj4EEEiS8_)
        .other          _ZN2at6native40_GLOBAL__N__2351210d_8_Shape_cu_49f7391c35CatArrayBatchedCopy_alignedK_contigINS1_10OpaqueTypeILj8EEEjLi4ELi128ELi1ELi16EEEvPT_NS1_25CatArrInputTensorMetadataIS5_T0_XT2_EXT3_EEENS1_16TensorSizeStrideIS8_Lj4EEEiS8_,@"STO_CUDA_ENTRY STV_DEFAULT"
_ZN2at6native40_GLOBAL__N__2351210d_8_Shape_cu_49f7391c35CatArrayBatchedCopy_alignedK_contigINS1_10OpaqueTypeILj8EEEjLi4ELi128ELi1ELi16EEEvPT_NS1_25CatArrInputTensorMetadataIS5_T0_XT2_EXT3_EEENS1_16TensorSizeStrideIS8_Lj4EEEiS8_:
        /* <DEDUP_REMOVED lines=29> */
.L_x_591:
        /* <DEDUP_REMOVED lines=120> */
.L_x_590:
[----:B0-----:R-:W-:Y:S05]  /*0950*/  BSYNC B0 ;  /* 0x0000000000007941 */ /* 0x001fea0003800000 */
.L_x_589:
        /* <DEDUP_REMOVED lines=45> */
.L_x_594:
        /* <DEDUP_REMOVED lines=47> */
.L_x_593:
[----:B------:R-:W-:Y:S05]  /*0f20*/  BSYNC B0 ;  /* 0x0000000000007941 */ /* 0x000fea0003800000 */
.L_x_592:
        /* <DEDUP_REMOVED lines=42> */
.L_x_595:
        /* <DEDUP_REMOVED lines=176> */
.L_x_596:
        /* <DEDUP_REMOVED lines=11> */
.L_x_1079:


//--------------------- .text._ZN2at6native40_GLOBAL__N__2351210d_8_Shape_cu_49f7391c30CatArrayBatchedCopy_vectorizedINS1_10OpaqueTypeILj8EEEjLi4ELi128ELi1ELi16ELi2EEEvPcNS1_25CatArrInputTensorMetadataIT_T0_XT2_EXT3_EEENS1_16TensorSizeStrideIS8_Lj4EEEiS8_ --------------------------
	.section	.text._ZN2at6native40_GLOBAL__N__2351210d_8_Shape_cu_49f7391c30CatArrayBatchedCopy_vectorizedINS1_10OpaqueTypeILj8EEEjLi4ELi128ELi1ELi16ELi2EEEvPcNS1_25CatArrInputTensorMetadataIT_T0_XT2_EXT3_EEENS1_16TensorSizeStrideIS8_Lj4EEEiS8_,"ax",@progbits
	.sectioninfo	@"SHI_REGISTERS=26"
	.align	128
.text._ZN2at6native40_GLOBAL__N__2351210d_8_Shape_cu_49f7391c30CatArrayBatchedCopy_vectorizedINS1_10OpaqueTypeILj8EEEjLi4ELi128ELi1ELi16ELi2EEEvPcNS1_25CatArrInputTensorMetadataIT_T0_XT2_EXT3_EEENS1_16TensorSizeStrideIS8_Lj4EEEiS8_:
        .type           _ZN2at6native40_GLOBAL__N__2351210d_8_Shape_cu_49f7391c30CatArrayBatchedCopy_vectorizedINS1_10OpaqueTypeILj8EEEjLi4ELi128ELi1ELi16ELi2EEEvPcNS1_25CatArrInputTensorMetadataIT_T0_XT2_EXT3_EEENS1_16TensorSizeStrideIS8_Lj4EEEiS8_,@function
        .size           _ZN2at6native40_GLOBAL__N__2351210d_8_Shape_cu_49f7391c30CatArrayBatchedCopy_vectorizedINS1_10OpaqueTypeILj8EEEjLi4ELi128ELi1ELi16ELi2EEEvPcNS1_25CatArrInputTensorMetadataIT_T0_XT2_EXT3_EEENS1_16TensorSizeStrideIS8_Lj4EEEiS8_,(.L_x_1080 - _ZN2at6native40_GLOBAL__N__2351210d_8_Shape_cu_49f7391c30CatArrayBatchedCopy_vectorizedINS1_10OpaqueTypeILj8EEEjLi4ELi128ELi1ELi16ELi2EEEvPcNS1_25CatArrInputTensorMetadataIT_T0_XT2_EXT3_EEENS1_16TensorSizeStrideIS8_Lj4EEEiS8_)
        .other          _ZN2at6native40_GLOBAL__N__2351210d_8_Shape_cu_49f7391c30CatArrayBatchedCopy_vectorizedINS1_10OpaqueTypeILj8EEEjLi4ELi128ELi1ELi16ELi2EEEvPcNS1_25CatArrInputTensorMetadataIT_T0_XT2_EXT3_EEENS1_16TensorSizeStrideIS8_Lj4EEEiS8_,@"STO_CUDA_ENTRY STV_DEFAULT"
_ZN2at6native40_GLOBAL__N__2351210d_8_Shape_cu_49f7391c30CatArrayBatchedCopy_vectorizedINS1_10OpaqueTypeILj8EEEjLi4ELi128ELi1ELi16ELi2EEEvPcNS1_25CatArrInputTensorMetadataIT_T0_XT2_EXT3_EEENS1_16TensorSizeStrideIS8_Lj4EEEiS8_:
        /* <DEDUP_REMOVED lines=59> */
.L_x_597:
        /* <DEDUP_REMOVED lines=49> */
.L_x_598:
        /* <DEDUP_REMOVED lines=12> */
.L_x_1080:


//--------------------- .text._ZN2at6native40_GLOBAL__N__2351210d_8_Shape_cu_49f7391c19CatArrayBatchedCopyINS1_10OpaqueTypeILj8EEEjLi3ELi128ELi1EEEvPT_NS1_25CatArrInputTensorMetadataIS5_T0_XT2_EXT3_EEENS1_16TensorSizeStrideIS8_Lj4EEEiS8_ --------------------------
	.section	.text._ZN2at6native40_GLOBAL__N__2351210d_8_Shape_cu_49f7391c19CatArrayBatchedCopyINS1_10OpaqueTypeILj8EEEjLi3ELi128ELi1EEEvPT_NS1_25CatArrInputTensorMetadataIS5_T0_XT2_EXT3_EEENS1_16TensorSizeStrideIS8_Lj4EEEiS8_,"ax",@progbits
	.sectioninfo	@"SHI_REGISTERS=28"
	.align	128
.text._ZN2at6native40_GLOBAL__N__2351210d_8_Shape_cu_49f7391c19CatArrayBatchedCopyINS1_10OpaqueTypeILj8EEEjLi3ELi128ELi1EEEvPT_NS1_25CatArrInputTensorMetadataIS5_T0_XT2_EXT3_EEENS1_16TensorSizeStrideIS8_Lj4EEEiS8_:
        .type           _ZN2at6native40_GLOBAL__N__2351210d_8_Shape_cu_49f7391c19CatArrayBatchedCopyINS1_10OpaqueTypeILj8EEEjLi3ELi128ELi1EEEvPT_NS1_25CatArrInputTensorMetadataIS5_T0_XT2_EXT3_EEENS1_16TensorSizeStrideIS8_Lj4EEEiS8_,@function
        .size           _ZN2at6native40_GLOBAL__N__2351210d_8_Shape_cu_49f7391c19CatArrayBatchedCopyINS1_10OpaqueTypeILj8EEEjLi3ELi128ELi1EEEvPT_NS1_25CatArrInputTensorMetadataIS5_T0_XT2_EXT3_EEENS1_16TensorSizeStrideIS8_Lj4EEEiS8_,(.L_x_1081 - _ZN2at6native40_GLOBAL__N__2351210d_8_Shape_cu_49f7391c19CatArrayBatchedCopyINS1_10OpaqueTypeILj8EEEjLi3ELi128ELi1EEEvPT_NS1_25CatArrInputTensorMetadataIS5_T0_XT2_EXT3_EEENS1_16TensorSizeStrideIS8_Lj4EEEiS8_)
        .other          _ZN2at6native40_GLOBAL__N__2351210d_8_Shape_cu_49f7391c19CatArrayBatchedCopyINS1_10OpaqueTypeILj8EEEjLi3ELi128ELi1EEEvPT_NS1_25CatArrInputTensorMetadataIS5_T0_XT2_EXT3_EEENS1_16TensorSizeStrideIS8_Lj4EEEiS8_,@"STO_CUDA_ENTRY STV_DEFAULT"
_ZN2at6native40_GLOBAL__N__2351210d_8_Shape_cu_49f7391c19CatArrayBatchedCopyINS1_10OpaqueTypeILj8EEEjLi3ELi128ELi1EEEvPT_NS1_25CatArrInputTensorMetadataIS5_T0_XT2_EXT3_EEENS1_16TensorSizeStrideIS8_Lj4EEEiS8_:
        /* <DEDUP_REMOVED lines=39> */
[----:B------:R-:W-:Y:S02]  /*0270*/  LOP3.LUT R13, RZ, R4, RZ, 0x33, !PT ;  /* 0x00000004ff0d7212 */ /* 0x000fe400078e33ff */
[----:B------:R-:W-:Y:S01]  /*0280*/  LOP3.LUT R7, RZ, R0, RZ, 0x33, !PT ;  /* 0x00000000ff077212 */ /* 0x000fe200078e33ff */
[----:B-----5:R-:W-:-:S04]  /*0290*/  IMAD R9, R17, R11, RZ ;  /* 0x0000000b11097224 */ /* 0x020fc800078e02ff */
[----:B------:R-:W-:-:S04]  /*02a0*/  IMAD.HI.U32 R9, R11, R9, R10 ;  /* 0x000000090b097227 */ /* 0x000fc800078e000a */
.L_x_600:
[----:B0---4-:R-:W-:-:S06]  /*02b0*/  IMAD.WIDE.U32 R10, R5, 0x8, R2 ;  /* 0x00000008050a7825 */ /* 0x011fcc00078e0002 */
        /* <DEDUP_REMOVED lines=17> */
[----:B------:R-:W-:-:S12]  /*03d0*/  IMAD.MOV R17, RZ, RZ, -R15 ;  /* 0x000000ffff117224 */ /* 0x000fd800078e0a0f */
[----:B------:R-:W-:-:S04]  /*03e0*/  @P3 IADD3 R14, R14, 0x1, RZ ;  /* 0x000000010e0e3810 */ /* 0x000fc80007ffe0ff */
[----:B------:R-:W-:Y:S01]  /*03f0*/  SEL R16, R7, R14, !P1 ;  /* 0x0000000e07107207 */ /* 0x000fe20004800000 */
[----:B------:R-:W-:-:S04]  /*0400*/  IMAD R14, R4, R17, R5 ;  /* 0x00000011040e7224 */ /* 0x000fc800078e0205 */
[----:B------:R-:W-:Y:S02]  /*0410*/  IMAD.MOV R17, RZ, RZ, -R16 ;  /* 0x000000ffff117224 */ /* 0x000fe400078e0a10 */
[----:B------:R-:W-:Y:S02]  /*0420*/  IMAD R14, R14, c[0x0][0xc20], RZ ;  /* 0x000308000e0e7a24 */ /* 0x000fe400078e02ff */
[----:B------:R-:W-:-:S04]  /*0430*/  IMAD R15, R0, R17, R15 ;  /* 0x00000011000f7224 */ /* 0x000fc800078e020f */
[----:B------:R-:W-:Y:S01]  /*0440*/  IMAD R15, R15, c[0x0][0xc1c], R14 ;  /* 0x000307000f0f7a24 */ /* 0x000fe200078e020e */
[----:B------:R-:W-:-:S03]  /*0450*/  HFMA2.MMA R14, -RZ, RZ, 0, 4.76837158203125e-07 ;  /* 0x00000008ff0e7435 */ /* 0x000fc600000001ff */
[----:B------:R-:W-:Y:S02]  /*0460*/  IMAD R15, R16, c[0x0][0xc18], R15 ;  /* 0x00030600100f7a24 */ /* 0x000fe400078e020f */
[----:B------:R-:W-:Y:S02]  /*0470*/  IMAD.MOV.U32 R16, RZ, RZ, c[0x0][0xc] ;  /* 0x00000300ff107624 */ /* 0x000fe400078e00ff */
[----:B---3--:R-:W-:Y:S02]  /*0480*/  IMAD R15, R6, c[0x0][0xc2c], R15 ;  /* 0x00030b00060f7a24 */ /* 0x008fe400078e020f */
[----:B------:R-:W-:Y:S02]  /*0490*/  IMAD R5, R16, c[0x0][0x0], R5 ;  /* 0x0000000010057a24 */ /* 0x000fe400078e0205 */
[----:B------:R-:W-:-:S03]  /*04a0*/  IMAD.WIDE.U32 R14, R15, R14, c[0x0][0x160] ;  /* 0x000058000f0e7625 */ /* 0x000fc600078e000e */
[----:B------:R-:W-:Y:S02]  /*04b0*/  ISETP.GE.U32.AND P2, PT, R5, R8, PT ;  /* 0x000000080500720c */ /* 0x000fe40003f46070 */
[----:B--2---:R0:W-:Y:S11]  /*04c0*/  STG.E.64 [R14.64], R10 ;  /* 0x0000000a0e007986 */ /* 0x0041f6000c101b04 */
[----:B------:R-:W-:Y:S05]  /*04d0*/  @!P2 BRA `(.L_x_600) ;  /* 0xfffffdd00000a947 */ /* 0x000fea000383ffff */
[----:B------:R-:W-:Y:S05]  /*04e0*/  EXIT ;  /* 0x000000000000794d */ /* 0x000fea0003800000 */
.L_x_599:
[----:B--2---:R-:W0:Y:S01]  /*04f0*/  I2F.U32.RP R11, R4 ;  /* 0x00000004000b7306 */ /* 0x004e220000209000 */
[----:B------:R-:W-:-:S02]  /*0500*/  SEL R14, R9, c[0x0][0xbf0], !P0 ;  /* 0x0002fc00090e7a07 */ /* 0x000fc40004000000 */
[----:B------:R-:W-:Y:S02]  /*0510*/  SEL R7, R9, c[0x0][0xbec], !P1 ;  /* 0x0002fb0009077a07 */ /* 0x000fe40004800000 */
[----:B------:R-:W-:Y:S01]  /*0520*/  IADD3 R21, RZ, -R0, RZ ;  /* 0x80000000ff157210 */ /* 0x000fe20007ffe0ff */
[----:B------:R-:W-:Y:S01]  /*0530*/  IMAD.MOV R20, RZ, RZ, -R14 ;  /* 0x000000ffff147224 */ /* 0x000fe200078e0a0e */
[----:B------:R-:W-:Y:S01]  /*0540*/  ISETP.NE.U32.AND P0, PT, R4, RZ, PT ;  /* 0x000000ff0400720c */ /* 0x000fe20003f05070 */
[----:B------:R-:W1:Y:S01]  /*0550*/  I2F.U32.RP R10, R14 ;  /* 0x0000000e000a7306 */ /* 0x000e620000209000 */
[----:B------:R-:W-:Y:S02]  /*0560*/  ISETP.NE.U32.AND P1, PT, R0, RZ, PT ;  /* 0x000000ff0000720c */ /* 0x000fe40003f25070 */
[----:B------:R-:W-:Y:S02]  /*0570*/  ISETP.NE.U32.AND P2, PT, R14, RZ, PT ;  /* 0x000000ff0e00720c */ /* 0x000fe40003f45070 */
[----:B------:R-:W-:-:S03]  /*0580*/  ISETP.NE.U32.AND P3, PT, R7, RZ, PT ;  /* 0x000000ff0700720c */ /* 0x000fc60003f65070 */
[----:B------:R-:W2:Y:S08]  /*0590*/  I2F.U32.RP R15, R0 ;  /* 0x00000000000f7306 */ /* 0x000eb00000209000 */
[----:B------:R-:W-:Y:S08]  /*05a0*/  I2F.U32.RP R9, R7 ;  /* 0x0000000700097306 */ /* 0x000ff00000209000 */
[----:B0-----:R-:W0:Y:S08]  /*05b0*/  MUFU.RCP R11, R11 ;  /* 0x0000000b000b7308 */ /* 0x001e300000001000 */
[----:B-1----:R-:W1:Y:S08]  /*05c0*/  MUFU.RCP R10, R10 ;  /* 0x0000000a000a7308 */ /* 0x002e700000001000 */
[----:B--2---:R-:W2:Y:S01]  /*05d0*/  MUFU.RCP R15, R15 ;  /* 0x0000000f000f7308 */ /* 0x004ea20000001000 */
[----:B0-----:R-:W-:-:S07]  /*05e0*/  IADD3 R16, R11, 0xffffffe, RZ ;  /* 0x0ffffffe0b107810 */ /* 0x001fce0007ffe0ff */
[----:B------:R-:W0:Y:S01]  /*05f0*/  MUFU.RCP R9, R9 ;  /* 0x0000000900097308 */ /* 0x000e220000001000 */
[----:B-1----:R-:W-:-:S07]  /*0600*/  IADD3 R18, R10, 0xffffffe, RZ ;  /* 0x0ffffffe0a127810 */ /* 0x002fce0007ffe0ff */
[----:B------:R1:W5:Y:S01]  /*0610*/  F2I.FTZ.U32.TRUNC.NTZ R17, R16 ;  /* 0x0000001000117305 */ /* 0x000362000021f000 */
[----:B--2---:R-:W-:Y:S01]  /*0620*/  IADD3 R12, R15, 0xffffffe, RZ ;  /* 0x0ffffffe0f0c7810 */ /* 0x004fe20007ffe0ff */
[----:B------:R-:W-:Y:S01]  /*0630*/  IMAD.MOV R15, RZ, RZ, -R4 ;  /* 0x000000ffff0f7224 */ /* 0x000fe200078e0a04 */
[----:B0-----:R-:W-:-:S05]  /*0640*/  IADD3 R10, R9, 0xffffffe, RZ ;  /* 0x0ffffffe090a7810 */ /* 0x001fca0007ffe0ff */
[----:B------:R-:W0:Y:S01]  /*0650*/  F2I.FTZ.U32.TRUNC.NTZ R19, R18 ;  /* 0x0000001200137305 */ /* 0x000e22000021f000 */
[----:B-1----:R-:W-:Y:S01]  /*0660*/  MOV R16, RZ ;  /* 0x000000ff00107202 */ /* 0x002fe20000000f00 */
[----:B-----5:R-:W-:-:S06]  /*0670*/  IMAD R9, R15, R17, RZ ;  /* 0x000000110f097224 */ /* 0x020fcc00078e02ff */
[----:B------:R1:W2:Y:S01]  /*0680*/  F2I.FTZ.U32.TRUNC.NTZ R13, R12 ;  /* 0x0000000c000d7305 */ /* 0x0002a2000021f000 */
[----:B------:R-:W-:Y:S01]  /*0690*/  IMAD.MOV.U32 R15, RZ, RZ, R20 ;  /* 0x000000ffff0f7224 */ /* 0x000fe200078e0014 */
[----:B------:R-:W-:Y:S01]  /*06a0*/  LOP3.LUT R20, RZ, R0, RZ, 0x33, !PT ;  /* 0x00000000ff147212 */ /* 0x000fe200078e33ff */
[----:B------:R-:W-:-:S04]  /*06b0*/  IMAD.HI.U32 R16, R17, R9, R16 ;  /* 0x0000000911107227 */ /* 0x000fc800078e0010 */
[----:B------:R-:W-:Y:S01]  /*06c0*/  IMAD.MOV R17, RZ, RZ, -R7 ;  /* 0x000000ffff117224 */ /* 0x000fe200078e0a07 */
[----:B------:R5:W4:Y:S01]  /*06d0*/  F2I.FTZ.U32.TRUNC.NTZ R11, R10 ;  /* 0x0000000a000b7305 */ /* 0x000b22000021f000 */
[----:B-1----:R-:W-:Y:S01]  /*06e0*/  HFMA2.MMA R12, -RZ, RZ, 0, 0 ;  /* 0x00000000ff0c7435 */ /* 0x002fe200000001ff */
[----:B0-----:R-:W-:Y:S02]  /*06f0*/  IMAD R15, R15, R19, RZ ;  /* 0x000000130f0f7224 */ /* 0x001fe400078e02ff */
[----:B------:R-:W-:Y:S02]  /*0700*/  IMAD.MOV.U32 R18, RZ, RZ, RZ ;  /* 0x000000ffff127224 */ /* 0x000fe400078e00ff */
[----:B--2---:R-:W-:Y:S01]  /*0710*/  IMAD R9, R21, R13, RZ ;  /* 0x0000000d15097224 */ /* 0x004fe200078e02ff */
[----:B-----5:R-:W-:Y:S01]  /*0720*/  MOV R10, RZ ;  /* 0x000000ff000a7202 */ /* 0x020fe20000000f00 */
[----:B------:R-:W-:Y:S01]  /*0730*/  IMAD.HI.U32 R18, R19, R15, R18 ;  /* 0x0000000f13127227 */ /* 0x000fe200078e0012 */
[----:B------:R-:W-:-:S02]  /*0740*/  LOP3.LUT R19, RZ, R4, RZ, 0x33, !PT ;  /* 0x00000004ff137212 */ /* 0x000fc400078e33ff */
[----:B------:R-:W-:Y:S01]  /*0750*/  LOP3.LUT R21, RZ, R14, RZ, 0x33, !PT ;  /* 0x0000000eff157212 */ /* 0x000fe200078e33ff */
[----:B------:R-:W-:Y:S01]  /*0760*/  IMAD.HI.U32 R9, R13, R9, R12 ;  /* 0x000000090d097227 */ /* 0x000fe200078e000c */
[----:B------:R-:W-:-:S03]  /*0770*/  LOP3.LUT R15, RZ, R7, RZ, 0x33, !PT ;  /* 0x00000007ff0f7212 */ /* 0x000fc600078e33ff */
[----:B----4-:R-:W-:-:S04]  /*0780*/  IMAD R17, R17, R11, RZ ;  /* 0x0000000b11117224 */ /* 0x010fc800078e02ff */
[----:B------:R-:W-:-:S04]  /*0790*/  IMAD.HI.U32 R17, R11, R17, R10 ;  /* 0x000000110b117227 */ /* 0x000fc800078e000a */
.L_x_601:
        /* <DEDUP_REMOVED lines=55> */
[----:B---3--:R-:W-:-:S03]  /*0b10*/  IMAD R10, R6, c[0x0][0xc2c], R23 ;  /* 0x00030b00060a7a24 */ /* 0x008fc600078e0217 */
[----:B------:R-:W-:Y:S01]  /*0b20*/  ISETP.GE.U32.AND P4, PT, R5, R8, PT ;  /* 0x000000080500720c */ /* 0x000fe20003f86070 */
[----:B------:R-:W-:-:S05]  /*0b30*/  IMAD.WIDE.U32 R10, R10, R11, c[0x0][0x160] ;  /* 0x000058000a0a7625 */ /* 0x000fca00078e000b */
[----:B--2---:R0:W-:Y:S07]  /*0b40*/  STG.E.64 [R10.64], R12 ;  /* 0x0000000c0a007986 */ /* 0x0041ee000c101b04 */
[----:B------:R-:W-:Y:S05]  /*0b50*/  @!P4 BRA `(.L_x_601) ;  /* 0xfffffc400000c947 */ /* 0x000fea000383ffff */
[----:B------:R-:W-:Y:S05]  /*0b60*/  EXIT ;  /* 0x000000000000794d */ /* 0x000fea0003800000 */
.L_x_602:
        /* <DEDUP_REMOVED lines=9> */
.L_x_1081:


//--------------------- .text._ZN2at6native40_GLOBAL__N__2351210d_8_Shape_cu_49f7391c26CatArrayBatchedCopy_contigINS1_10OpaqueTypeILj8EEEjLi3ELi128ELi1EEEvPT_NS1_25CatArrInputTensorMetadataIS5_T0_XT2_EXT3_EEENS1_16TensorSizeStrideIS8_Lj4EEEiS8_ --------------------------
	.section	.text._ZN2at6native40_GLOBAL__N__2351210d_8_Shape_cu_49f7391c26CatArrayBatchedCopy_contigINS1_10OpaqueTypeILj8EEEjLi3ELi128ELi1EEEvPT_NS1_25CatArrInputTensorMetadataIS5_T0_XT2_EXT3_EEENS1_16TensorSizeStrideIS8_Lj4EEEiS8_,"ax",@progbits
	.sectioninfo	@"SHI_REGISTERS=21"
	.align	128
.text._ZN2at6native40_GLOBAL__N__2351210d_8_Shape_cu_49f7391c26CatArrayBatchedCopy_contigINS1_10OpaqueTypeILj8EEEjLi3ELi128ELi1EEEvPT_NS1_25CatArrInputTensorMetadataIS5_T0_XT2_EXT3_EEENS1_16TensorSizeStrideIS8_Lj4EEEiS8_:
        .type           _ZN2at6native40_GLOBAL__N__2351210d_8_Shape_cu_49f7391c26CatArrayBatchedCopy_contigINS1_10OpaqueTypeILj8EEEjLi3ELi128ELi1EEEvPT_NS1_25CatArrInputTensorMetadataIS5_T0_XT2_EXT3_EEENS1_16TensorSizeStrideIS8_Lj4EEEiS8_,@function
        .size           _ZN2at6native40_GLOBAL__N__2351210d_8_Shape_cu_49f7391c26CatArrayBatchedCopy_contigINS1_10OpaqueTypeILj8EEEjLi3ELi128ELi1EEEvPT_NS1_25CatArrInputTensorMetadataIS5_T0_XT2_EXT3_EEENS1_16TensorSizeStrideIS8_Lj4EEEiS8_,(.L_x_1082 - _ZN2at6native40_GLOBAL__N__2351210d_8_Shape_cu_49f7391c26CatArrayBatchedCopy_contigINS1_10OpaqueTypeILj8EEEjLi3ELi128ELi1EEEvPT_NS1_25CatArrInputTensorMetadataIS5_T0_XT2_EXT3_EEENS1_16TensorSizeStrideIS8_Lj4EEEiS8_)
        .other          _ZN2at6native40_GLOBAL__N__2351210d_8_Shape_cu_49f7391c26CatArrayBatchedCopy_contigINS1_10OpaqueTypeILj8EEEjLi3ELi128ELi1EEEvPT_NS1_25CatArrInputTensorMetadataIS5_T0_XT2_EXT3_EEENS1_16TensorSizeStrideIS8_Lj4EEEiS8_,@"STO_CUDA_ENTRY STV_DEFAULT"
_ZN2at6native40_GLOBAL__N__2351210d_8_Shape_cu_49f7391c26CatArrayBatchedCopy_contigINS1_10OpaqueTypeILj8EEEjLi3ELi128ELi1EEEvPT_NS1_25CatArrInputTensorMetadataIS5_T0_XT2_EXT3_EEENS1_16TensorSizeStrideIS8_Lj4EEEiS8_:
        /* <DEDUP_REMOVED lines=40> */
.L_x_603:
        /* <DEDUP_REMOVED lines=36> */
.L_x_604:
        /* <DEDUP_REMOVED lines=12> */
.L_x_1082:


//--------------------- .text._ZN2at6native40_GLOBAL__N__2351210d_8_Shape_cu_49f7391c35CatArrayBatchedCopy_alignedK_contigINS1_10OpaqueTypeILj8EEEjLi3ELi128ELi1ELi8EEEvPT_NS1_25CatArrInputTensorMetadataIS5_T0_XT2_EXT3_EEENS1_16TensorSizeStrideIS8_Lj4EEEiS8_ --------------------------
	.section	.text._ZN2at6native40_GLOBAL__N__2351210d_8_Shape_cu_49f7391c35CatArrayBatchedCopy_alignedK_contigINS1_10OpaqueTypeILj8EEEjLi3ELi128ELi1ELi8EEEvPT_NS1_25CatArrInputTensorMetadataIS5_T0_XT2_EXT3_EEENS1_16TensorSizeStrideIS8_Lj4EEEiS8_,"ax",@progbits
	.sectioninfo	@"SHI_REGISTERS=26"
	.align	128
.text._ZN2at6native40_GLOBAL__N__2351210d_8_Shape_cu_49f7391c35CatArrayBatchedCopy_alignedK_contigINS1_10OpaqueTypeILj8EEEjLi3ELi128ELi1ELi8EEEvPT_NS1_25CatArrInputTensorMetadataIS5_T0_XT2_EXT3_EEENS1_16TensorSizeStrideIS8_Lj4EEEiS8_:
        .type           _ZN2at6native40_GLOBAL__N__2351210d_8_Shape_cu_49f7391c35CatArrayBatchedCopy_alignedK_contigINS1_10OpaqueTypeILj8EEEjLi3ELi128ELi1ELi8EEEvPT_NS1_25CatArrInputTensorMetadataIS5_T0_XT2_EXT3_EEENS1_16TensorSizeStrideIS8_Lj4EEEiS8_,@function
        .size           _ZN2at6native40_GLOBAL__N__2351210d_8_Shape_cu_49f7391c35CatArrayBatchedCopy_alignedK_contigINS1_10OpaqueTypeILj8EEEjLi3ELi128ELi1ELi8EEEvPT_NS1_25CatArrInputTensorMetadataIS5_T0_XT2_EXT3_EEENS1_16TensorSizeStrideIS8_Lj4EEEiS8_,(.L_x_1083 - _ZN2at6native40_GLOBAL__N__2351210d_8_Shape_cu_49f7391c35CatArrayBatchedCopy_alignedK_contigINS1_10OpaqueTypeILj8EEEjLi3ELi128ELi1ELi8EEEvPT_NS1_25CatArrInputTensorMetadataIS5_T0_XT2_EXT3_EEENS1_16TensorSizeStrideIS8_Lj4EEEiS8_)
        .other          _ZN2at6native40_GLOBAL__N__2351210d_8_Shape_cu_49f7391c35CatArrayBatchedCopy_alignedK_contigINS1_10OpaqueTypeILj8EEEjLi3ELi128ELi1ELi8EEEvPT_NS1_25CatArrInputTensorMetadataIS5_T0_XT2_EXT3_EEENS1_16TensorSizeStrideIS8_Lj4EEEiS8_,@"STO_CUDA_ENTRY STV_DEFAULT"
_ZN2at6native40_GLOBAL__N__2351210d_8_Shape_cu_49f7391c35CatArrayBatchedCopy_alignedK_contigINS1_10OpaqueTypeILj8EEEjLi3ELi128ELi1ELi8EEEvPT_NS1_25CatArrInputTensorMetadataIS5_T0_XT2_EXT3_EEENS1_16TensorSizeStrideIS8_Lj4EEEiS8_:
        /* <DEDUP_REMOVED lines=44> */
.L_x_607:
        /* <DEDUP_REMOVED lines=38> */
.L_x_606:
[----:B0-----:R-:W-:Y:S05]  /*0520*/  BSYNC B0 ;  /* 0x0000000000007941 */ /* 0x001fea0003800000 */
.L_x_605:
        /* <DEDUP_REMOVED lines=33> */
.L_x_610:
        /* <DEDUP_REMOVED lines=35> */
.L_x_609:
[----:B------:R-:W-:Y:S05]  /*0970*/  BSYNC B0 ;  /* 0x0000000000007941 */ /* 0x000fea0003800000 */
.L_x_608:
        /* <DEDUP_REMOVED lines=29> */
.L_x_611:
        /* <DEDUP_REMOVED lines=130> */
.L_x_612:
        /* <DEDUP_REMOVED lines=9> */
.L_x_1083:


//--------------------- .text._ZN2at6native40_GLOBAL__N__2351210d_8_Shape_cu_49f7391c35CatArrayBatchedCopy_alignedK_contigINS1_10OpaqueTypeILj8EEEjLi3ELi128ELi1ELi16EEEvPT_NS1_25CatArrInputTensorMetadataIS5_T0_XT2_EXT3_EEENS1_16TensorSizeStrideIS8_Lj4EEEiS8_ --------------------------
	.section	.text._ZN2at6native40_GLOBAL__N__2351210d_8_Shape_cu_49f7391c35CatArrayBatchedCopy_alignedK_contigINS1_10OpaqueTypeILj8EEEjLi3ELi128ELi1ELi16EEEvPT_NS1_25CatArrInputTensorMetadataIS5_T0_XT2_EXT3_EEENS1_16TensorSizeStrideIS8_Lj4EEEiS8_,"ax",@progbits
	.sectioninfo	@"SHI_REGISTERS=31"
	.align	128
.text._ZN2at6native40_GLOBAL__N__2351210d_8_Shape_cu_49f7391c35CatArrayBatchedCopy_alignedK_contigINS1_10OpaqueTypeILj8EEEjLi3ELi128ELi1ELi16EEEvPT_NS1_25CatArrInputTensorMetadataIS5_T0_XT2_EXT3_EEENS1_16TensorSizeStrideIS8_Lj4EEEiS8_:
        .type           _ZN2at6native40_GLOBAL__N__2351210d_8_Shape_cu_49f7391c35CatArrayBatchedCopy_alignedK_contigINS1_10OpaqueTypeILj8EEEjLi3ELi128ELi1ELi16EEEvPT_NS1_25CatArrInputTensorMetadataIS5_T0_XT2_EXT3_EEENS1_16TensorSizeStrideIS8_Lj4EEEiS8_,@function
        .size           _ZN2at6native40_GLOBAL__N__2351210d_8_Shape_cu_49f7391c35CatArrayBatchedCopy_alignedK_contigINS1_10OpaqueTypeILj8EEEjLi3ELi128ELi1ELi16EEEvPT_NS1_25CatArrInputTensorMetadataIS5_T0_XT2_EXT3_EEENS1_16TensorSizeStrideIS8_Lj4EEEiS8_,(.L_x_1084 - _ZN2at6native40_GLOBAL__N__2351210d_8_Shape_cu_49f7391c35CatArrayBatchedCopy_alignedK_contigINS1_10OpaqueTypeILj8EEEjLi3ELi128ELi1ELi16EEEvPT_NS1_25CatArrInputTensorMetadataIS5_T0_XT2_EXT3_EEENS1_16TensorSizeStrideIS8_Lj4EEEiS8_)
        .other          _ZN2at6native40_GLOBAL__N__2351210d_8_Shape_cu_49f7391c35CatArrayBatchedCopy_alignedK_contigINS1_10OpaqueTypeILj8EEEjLi3ELi128ELi1ELi16EEEvPT_NS1_25CatArrInputTensorMetadataIS5_T0_XT2_EXT3_EEENS1_16TensorSizeStrideIS8_Lj4EEEiS8_,@"STO_CUDA_ENTRY STV_DEFAULT"
_ZN2at6native40_GLOBAL__N__2351210d_8_Shape_cu_49f7391c35CatArrayBatchedCopy_alignedK_contigINS1_10OpaqueTypeILj8EEEjLi3ELi128ELi1ELi16EEEvPT_NS1_25CatArrInputTensorMetadataIS5_T0_XT2_EXT3_EEENS1_16TensorSizeStrideIS8_Lj4EEEiS8_:
        /* <DEDUP_REMOVED lines=47> */
.L_x_615:
        /* <DEDUP_REMOVED lines=64> */
.L_x_614:
[----:B0-----:R-:W-:Y:S05]  /*06f0*/  BSYNC B0 ;  /* 0x0000000000007941 */ /* 0x001fea0003800000 */
.L_x_613:
        /* <DEDUP_REMOVED lines=33> */
.L_x_618:
        /* <DEDUP_REMOVED lines=35> */
.L_x_617:
[----:B------:R-:W-:Y:S05]  /*0b40*/  BSYNC B0 ;  /* 0x0000000000007941 */ /* 0x000fea0003800000 */
.L_x_616:
        /* <DEDUP_REMOVED lines=29> */
.L_x_619:
        /* <DEDUP_REMOVED lines=130> */
.L_x_620:
        /* <DEDUP_REMOVED lines=12> */
.L_x_1084:


//--------------------- .text._ZN2at6native40_GLOBAL__N__2351210d_8_Shape_cu_49f7391c30CatArrayBatchedCopy_vectorizedINS1_10OpaqueTypeILj8EEEjLi3ELi128ELi1ELi16ELi2EEEvPcNS1_25CatArrInputTensorMetadataIT_T0_XT2_EXT3_EEENS1_16TensorSizeStrideIS8_Lj4EEEiS8_ --------------------------
	.section	.text._ZN2at6native40_GLOBAL__N__2351210d_8_Shape_cu_49f7391c30CatArrayBatchedCopy_vectorizedINS1_10OpaqueTypeILj8EEEjLi3ELi128ELi1ELi16ELi2EEEvPcNS1_25CatArrInputTensorMetadataIT_T0_XT2_EXT3_EEENS1_16TensorSizeStrideIS8_Lj4EEEiS8_,"ax",@progbits
	.sectioninfo	@"SHI_REGISTERS=22"
	.align	128
.text._ZN2at6native40_GLOBAL__N__2351210d_8_Shape_cu_49f7391c30CatArrayBatchedCopy_vectorizedINS1_10OpaqueTypeILj8EEEjLi3ELi128ELi1ELi16ELi2EEEvPcNS1_25CatArrInputTensorMetadataIT_T0_XT2_EXT3_EEENS1_16TensorSizeStrideIS8_Lj4EEEiS8_:
        .type           _ZN2at6native40_GLOBAL__N__2351210d_8_Shape_cu_49f7391c30CatArrayBatchedCopy_vectorizedINS1_10OpaqueTypeILj8EEEjLi3ELi128ELi1ELi16ELi2EEEvPcNS1_25CatArrInputTensorMetadataIT_T0_XT2_EXT3_EEENS1_16TensorSizeStrideIS8_Lj4EEEiS8_,@function
        .size           _ZN2at6native40_GLOBAL__N__2351210d_8_Shape_cu_49f7391c30CatArrayBatchedCopy_vectorizedINS1_10OpaqueTypeILj8EEEjLi3ELi128ELi1ELi16ELi2EEEvPcNS1_25CatArrInputTensorMetadataIT_T0_XT2_EXT3_EEENS1_16TensorSizeStrideIS8_Lj4EEEiS8_,(.L_x_1085 - _ZN2at6native40_GLOBAL__N__2351210d_8_Shape_cu_49f7391c30CatArrayBatchedCopy_vectorizedINS1_10OpaqueTypeILj8EEEjLi3ELi128ELi1ELi16ELi2EEEvPcNS1_25CatArrInputTensorMetadataIT_T0_XT2_EXT3_EEENS1_16TensorSizeStrideIS8_Lj4EEEiS8_)
        .other          _ZN2at6native40_GLOBAL__N__2351210d_8_Shape_cu_49f7391c30CatArrayBatchedCopy_vectorizedINS1_10OpaqueTypeILj8EEEjLi3ELi128ELi1ELi16ELi2EEEvPcNS1_25CatArrInputTensorMetadataIT_T0_XT2_EXT3_EEENS1_16TensorSizeStrideIS8_Lj4EEEiS8_,@"STO_CUDA_ENTRY STV_DEFAULT"
_ZN2at6native40_GLOBAL__N__2351210d_8_Shape_cu_49f7391c30CatArrayBatchedCopy_vectorizedINS1_10OpaqueTypeILj8EEEjLi3ELi128ELi1ELi16ELi2EEEvPcNS1_25CatArrInputTensorMetadataIT_T0_XT2_EXT3_EEENS1_16TensorSizeStrideIS8_Lj4EEEiS8_:
        /* <DEDUP_REMOVED lines=46> */
.L_x_621:
        /* <DEDUP_REMOVED lines=37> */
.L_x_622:
        /* <DEDUP_REMOVED lines=13> */
.L_x_1085:


//--------------------- .text._ZN2at6native40_GLOBAL__N__2351210d_8_Shape_cu_49f7391c19CatArrayBatchedCopyINS1_10OpaqueTypeILj8EEEjLi2ELi128ELi1EEEvPT_NS1_25CatArrInputTensorMetadataIS5_T0_XT2_EXT3_EEENS1_16TensorSizeStrideIS8_Lj4EEEiS8_ --------------------------
	.section	.text._ZN2at6native40_GLOBAL__N__2351210d_8_Shape_cu_49f7391c19CatArrayBatchedCopyINS1_10OpaqueTypeILj8EEEjLi2ELi128ELi1EEEvPT_NS1_25CatArrInputTensorMetadataIS5_T0_XT2_EXT3_EEENS1_16TensorSizeStrideIS8_Lj4EEEiS8_,"ax",@progbits
	.sectioninfo	@"SHI_REGISTERS=21"
	.align	128
.text._ZN2at6native40_GLOBAL__N__2351210d_8_Shape_cu_49f7391c19CatArrayBatchedCopyINS1_10OpaqueTypeILj8EEEjLi2ELi128ELi1EEEvPT_NS1_25CatArrInputTensorMetadataIS5_T0_XT2_EXT3_EEENS1_16TensorSizeStrideIS8_Lj4EEEiS8_:
        .type           _ZN2at6native40_GLOBAL__N__2351210d_8_Shape_cu_49f7391c19CatArrayBatchedCopyINS1_10OpaqueTypeILj8EEEjLi2ELi128ELi1EEEvPT_NS1_25CatArrInputTensorMetadataIS5_T0_XT2_EXT3_EEENS1_16TensorSizeStrideIS8_Lj4EEEiS8_,@function
        .size           _ZN2at6native40_GLOBAL__N__2351210d_8_Shape_cu_49f7391c19CatArrayBatchedCopyINS1_10OpaqueTypeILj8EEEjLi2ELi128ELi1EEEvPT_NS1_25CatArrInputTensorMetadataIS5_T0_XT2_EXT3_EEENS1_16TensorSizeStrideIS8_Lj4EEEiS8_,(.L_x_1086 - _ZN2at6native40_GLOBAL__N__2351210d_8_Shape_cu_49f7391c19CatArrayBatchedCopyINS1_10OpaqueTypeILj8EEEjLi2ELi128ELi1EEEvPT_NS1_25CatArrInputTensorMetadataIS5_T0_XT2_EXT3_EEENS1_16TensorSizeStrideIS8_Lj4EEEiS8_)
        .other          _ZN2at6native40_GLOBAL__N__2351210d_8_Shape_cu_49f7391c19CatArrayBatchedCopyINS1_10OpaqueTypeILj8EEEjLi2ELi128ELi1EEEvPT_NS1_25CatArrInputTensorMetadataIS5_T0_XT2_EXT3_EEENS1_16TensorSizeStrideIS8_Lj4EEEiS8_,@"STO_CUDA_ENTRY STV_DEFAULT"
_ZN2at6native40_GLOBAL__N__2351210d_8_Shape_cu_49f7391c19CatArrayBatchedCopyINS1_10OpaqueTypeILj8EEEjLi2ELi128ELi1EEEvPT_NS1_25CatArrInputTensorMetadataIS5_T0_XT2_EXT3_EEENS1_16TensorSizeStrideIS8_Lj4EEEiS8_:
        /* <DEDUP_REMOVED lines=31> */
.L_x_624:
        /* <DEDUP_REMOVED lines=24> */
.L_x_623:
[----:B--2---:R-:W-:Y:S01]  /*0370*/  SEL R8, R8, c[0x0][0xbec], !P0 ;  /* 0x0002fb0008087a07 */ /* 0x004fe20004000000 */
[----:B------:R-:W0:Y:S01]  /*0380*/  I2F.U32.RP R9, R6 ;  /* 0x0000000600097306 */ /* 0x000e220000209000 */
[----:B------:R-:W-:Y:S02]  /*0390*/  IADD3 R15, RZ, -R6, RZ ;  /* 0x80000006ff0f7210 */ /* 0x000fe40007ffe0ff */
[----:B------:R-:W-:Y:S01]  /*03a0*/  ISETP.NE.U32.AND P0, PT, R6, RZ, PT ;  /* 0x000000ff0600720c */ /* 0x000fe20003f05070 */
[----:B------:R-:W-:Y:S01]  /*03b0*/  IMAD.MOV R17, RZ, RZ, -R8 ;  /* 0x000000ffff117224 */ /* 0x000fe200078e0a08 */
        /* <DEDUP_REMOVED lines=8> */
[----:B0-----:R-:W-:Y:S01]  /*0440*/  MOV R10, RZ ;  /* 0x000000ff000a7202 */ /* 0x001fe20000000f00 */
[----:B--2---:R-:W-:Y:S02]  /*0450*/  IMAD R9, R15, R11, RZ ;  /* 0x0000000b0f097224 */ /* 0x004fe400078e02ff */
[----:B-1----:R-:W-:Y:S02]  /*0460*/  IMAD.MOV.U32 R12, RZ, RZ, RZ ;  /* 0x000000ffff0c7224 */ /* 0x002fe400078e00ff */
[----:B------:R-:W-:Y:S01]  /*0470*/  IMAD.HI.U32 R10, R11, R9, R10 ;  /* 0x000000090b0a7227 */ /* 0x000fe200078e000a */
[----:B------:R-:W-:-:S03]  /*0480*/  LOP3.LUT R9, RZ, R6, RZ, 0x33, !PT ;  /* 0x00000006ff097212 */ /* 0x000fc600078e33ff */
[----:B-----5:R-:W-:-:S04]  /*0490*/  IMAD R7, R17, R13, RZ ;  /* 0x0000000d11077224 */ /* 0x020fc800078e02ff */
[----:B------:R-:W-:Y:S01]  /*04a0*/  IMAD.HI.U32 R12, R13, R7, R12 ;  /* 0x000000070d0c7227 */ /* 0x000fe200078e000c */
[----:B------:R-:W-:-:S05]  /*04b0*/  LOP3.LUT R7, RZ, R8, RZ, 0x33, !PT ;  /* 0x00000008ff077212 */ /* 0x000fca00078e33ff */
.L_x_625:
        /* <DEDUP_REMOVED lines=31> */
[----:B------:R-:W-:-:S03]  /*06b0*/  HFMA2.MMA R16, -RZ, RZ, 0, 4.76837158203125e-07 ;  /* 0x00000008ff107435 */ /* 0x000fc600000001ff */
[----:B---3--:R-:W-:-:S07]  /*06c0*/  IMAD R11, R4, c[0x0][0xc2c], R11 ;  /* 0x00030b00040b7a24 */ /* 0x008fce00078e020b */
[----:B------:R-:W-:-:S05]  /*06d0*/  IMAD.WIDE.U32 R16, R11, R16, c[0x0][0x160] ;  /* 0x000058000b107625 */ /* 0x000fca00078e0010 */
[----:B--2---:R0:W-:Y:S01]  /*06e0*/  STG.E.64 [R16.64], R14 ;  /* 0x0000000e10007986 */ /* 0x0041e2000c101b04 */
[----:B------:R-:W-:Y:S05]  /*06f0*/  @!P2 BRA `(.L_x_625) ;  /* 0xfffffdc00000a947 */ /* 0x000fea000383ffff */
[----:B------:R-:W-:Y:S05]  /*0700*/  EXIT ;  /* 0x000000000000794d */ /* 0x000fea0003800000 */
.L_x_626:
        /* <DEDUP_REMOVED lines=15> */
.L_x_1086:


//--------------------- .text._ZN2at6native40_GLOBAL__N__2351210d_8_Shape_cu_49f7391c26CatArrayBatchedCopy_contigINS1_10OpaqueTypeILj8EEEjLi2ELi128ELi1EEEvPT_NS1_25CatArrInputTensorMetadataIS5_T0_XT2_EXT3_EEENS1_16TensorSizeStrideIS8_Lj4EEEiS8_ --------------------------
	.section	.text._ZN2at6native40_GLOBAL__N__2351210d_8_Shape_cu_49f7391c26CatArrayBatchedCopy_contigINS1_10OpaqueTypeILj8EEEjLi2ELi128ELi1EEEvPT_NS1_25CatArrInputTensorMetadataIS5_T0_XT2_EXT3_EEENS1_16TensorSizeStrideIS8_Lj4EEEiS8_,"ax",@progbits
	.sectioninfo	@"SHI_REGISTERS=17"
	.align	128
.text._ZN2at6native40_GLOBAL__N__2351210d_8_Shape_cu_49f7391c26CatArrayBatchedCopy_contigINS1_10OpaqueTypeILj8EEEjLi2ELi128ELi1EEEvPT_NS1_25CatArrInputTensorMetadataIS5_T0_XT2_EXT3_EEENS1_16TensorSizeStrideIS8_Lj4EEEiS8_:
        .type           _ZN2at6native40_GLOBAL__N__2351210d_8_Shape_cu_49f7391c26CatArrayBatchedCopy_contigINS1_10OpaqueTypeILj8EEEjLi2ELi128ELi1EEEvPT_NS1_25CatArrInputTensorMetadataIS5_T0_XT2_EXT3_EEENS1_16TensorSizeStrideIS8_Lj4EEEiS8_,@function
        .size           _ZN2at6native40_GLOBAL__N__2351210d_8_Shape_cu_49f7391c26CatArrayBatchedCopy_contigINS1_10OpaqueTypeILj8EEEjLi2ELi128ELi1EEEvPT_NS1_25CatArrInputTensorMetadataIS5_T0_XT2_EXT3_EEENS1_16TensorSizeStrideIS8_Lj4EEEiS8_,(.L_x_1087 - _ZN2at6native40_GLOBAL__N__2351210d_8_Shape_cu_49f7391c26CatArrayBatchedCopy_contigINS1_10OpaqueTypeILj8EEEjLi2ELi128ELi1EEEvPT_NS1_25CatArrInputTensorMetadataIS5_T0_XT2_EXT3_EEENS1_16TensorSizeStrideIS8_Lj4EEEiS8_)
        .other          _ZN2at6native40_GLOBAL__N__2351210d_8_Shape_cu_49f7391c26CatArrayBatchedCopy_contigINS1_10OpaqueTypeILj8EEEjLi2ELi128ELi1EEEvPT_NS1_25CatArrInputTensorMetadataIS5_T0_XT2_EXT3_EEENS1_16TensorSizeStrideIS8_Lj4EEEiS8_,@"STO_CUDA_ENTRY STV_DEFAULT"
_ZN2at6native40_GLOBAL__N__2351210d_8_Shape_cu_49f7391c26CatArrayBatchedCopy_contigINS1_10OpaqueTypeILj8EEEjLi2ELi128ELi1EEEvPT_NS1_25CatArrInputTensorMetadataIS5_T0_XT2_EXT3_EEENS1_16TensorSizeStrideIS8_Lj4EEEiS8_:
        /* <DEDUP_REMOVED lines=29> */
.L_x_627:
        /* <DEDUP_REMOVED lines=23> */
.L_x_628:
        /* <DEDUP_REMOVED lines=12> */
.L_x_1087:


//--------------------- .text._ZN2at6native40_GLOBAL__N__2351210d_8_Shape_cu_49f7391c35CatArrayBatchedCopy_alignedK_contigINS1_10OpaqueTypeILj8EEEjLi2ELi128ELi1ELi8EEEvPT_NS1_25CatArrInputTensorMetadataIS5_T0_XT2_EXT3_EEENS1_16TensorSizeStrideIS8_Lj4EEEiS8_ --------------------------
	.section	.text._ZN2at6native40_GLOBAL__N__2351210d_8_Shape_cu_49f7391c35CatArrayBatchedCopy_alignedK_contigINS1_10OpaqueTypeILj8EEEjLi2ELi128ELi1ELi8EEEvPT_NS1_25CatArrInputTensorMetadataIS5_T0_XT2_EXT3_EEENS1_16TensorSizeStrideIS8_Lj4EEEiS8_,"ax",@progbits
	.sectioninfo	@"SHI_REGISTERS=24"
	.align	128
.text._ZN2at6native40_GLOBAL__N__2351210d_8_Shape_cu_49f7391c35CatArrayBatchedCopy_alignedK_contigINS1_10OpaqueTypeILj8EEEjLi2ELi128ELi1ELi8EEEvPT_NS1_25CatArrInputTensorMetadataIS5_T0_XT2_EXT3_EEENS1_16TensorSizeStrideIS8_Lj4EEEiS8_:
        .type           _ZN2at6native40_GLOBAL__N__2351210d_8_Shape_cu_49f7391c35CatArrayBatchedCopy_alignedK_contigINS1_10OpaqueTypeILj8EEEjLi2ELi128ELi1ELi8EEEvPT_NS1_25CatArrInputTensorMetadataIS5_T0_XT2_EXT3_EEENS1_16TensorSizeStrideIS8_Lj4EEEiS8_,@function
        .size           _ZN2at6native40_GLOBAL__N__2351210d_8_Shape_cu_49f7391c35CatArrayBatchedCopy_alignedK_contigINS1_10OpaqueTypeILj8EEEjLi2ELi128ELi1ELi8EEEvPT_NS1_25CatArrInputTensorMetadataIS5_T0_XT2_EXT3_EEENS1_16TensorSizeStrideIS8_Lj4EEEiS8_,(.L_x_1088 - _ZN2at6native40_GLOBAL__N__2351210d_8_Shape_cu_49f7391c35CatArrayBatchedCopy_alignedK_contigINS1_10OpaqueTypeILj8EEEjLi2ELi128ELi1ELi8EEEvPT_NS1_25CatArrInputTensorMetadataIS5_T0_XT2_EXT3_EEENS1_16TensorSizeStrideIS8_Lj4EEEiS8_)
        .other          _ZN2at6native40_GLOBAL__N__2351210d_8_Shape_cu_49f7391c35CatArrayBatchedCopy_alignedK_contigINS1_10OpaqueTypeILj8EEEjLi2ELi128ELi1ELi8EEEvPT_NS1_25CatArrInputTensorMetadataIS5_T0_XT2_EXT3_EEENS1_16TensorSizeStrideIS8_Lj4EEEiS8_,@"STO_CUDA_ENTRY STV_DEFAULT"
_ZN2at6native40_GLOBAL__N__2351210d_8_Shape_cu_49f7391c35CatArrayBatchedCopy_alignedK_contigINS1_10OpaqueTypeILj8EEEjLi2ELi128ELi1ELi8EEEvPT_NS1_25CatArrInputTensorMetadataIS5_T0_XT2_EXT3_EEENS1_16TensorSizeStrideIS8_Lj4EEEiS8_:
        /* <DEDUP_REMOVED lines=33> */
.L_x_631:
        /* <DEDUP_REMOVED lines=24> */
.L_x_630:
[----:B-1----:R-:W-:Y:S05]  /*0390*/  BSYNC B0 ;  /* 0x0000000000007941 */ /* 0x002fea0003800000 */
.L_x_629:
        /* <DEDUP_REMOVED lines=21> */
.L_x_634:
        /* <DEDUP_REMOVED lines=22> */
.L_x_633:
[----:B------:R-:W-:Y:S05]  /*0650*/  BSYNC B0 ;  /* 0x0000000000007941 */ /* 0x000fea0003800000 */
.L_x_632:
        /* <DEDUP_REMOVED lines=17> */
.L_x_635:
        /* <DEDUP_REMOVED lines=82> */
.L_x_636:
        /* <DEDUP_REMOVED lines=15> */
.L_x_1088:


//--------------------- .text._ZN2at6native40_GLOBAL__N__2351210d_8_Shape_cu_49f7391c35CatArrayBatchedCopy_alignedK_contigINS1_10OpaqueTypeILj8EEEjLi2ELi128ELi1ELi16EEEvPT_NS1_25CatArrInputTensorMetadataIS5_T0_XT2_EXT3_EEENS1_16TensorSizeStrideIS8_Lj4EEEiS8_ --------------------------
	.section	.text._ZN2at6native40_GLOBAL__N__2351210d_8_Shape_cu_49f7391c35CatArrayBatchedCopy_alignedK_contigINS1_10OpaqueTypeILj8EEEjLi2ELi128ELi1ELi16EEEvPT_NS1_25CatArrInputTensorMetadataIS5_T0_XT2_EXT3_EEENS1_16TensorSizeStrideIS8_Lj4EEEiS8_,"ax",@progbits
	.sectioninfo	@"SHI_REGISTERS=26"
	.align	128
.text._ZN2at6native40_GLOBAL__N__2351210d_8_Shape_cu_49f7391c35CatArrayBatchedCopy_alignedK_contigINS1_10OpaqueTypeILj8EEEjLi2ELi128ELi1ELi16EEEvPT_NS1_25CatArrInputTensorMetadataIS5_T0_XT2_EXT3_EEENS1_16TensorSizeStrideIS8_Lj4EEEiS8_:
        .type           _ZN2at6native40_GLOBAL__N__2351210d_8_Shape_cu_49f7391c35CatArrayBatchedCopy_alignedK_contigINS1_10OpaqueTypeILj8EEEjLi2ELi128ELi1ELi16EEEvPT_NS1_25CatArrInputTensorMetadataIS5_T0_XT2_EXT3_EEENS1_16TensorSizeStrideIS8_Lj4EEEiS8_,@function
        .size           _ZN2at6native40_GLOBAL__N__2351210d_8_Shape_cu_49f7391c35CatArrayBatchedCopy_alignedK_contigINS1_10OpaqueTypeILj8EEEjLi2ELi128ELi1ELi16EEEvPT_NS1_25CatArrInputTensorMetadataIS5_T0_XT2_EXT3_EEENS1_16TensorSizeStrideIS8_Lj4EEEiS8_,(.L_x_1089 - _ZN2at6native40_GLOBAL__N__2351210d_8_Shape_cu_49f7391c35CatArrayBatchedCopy_alignedK_contigINS1_10OpaqueTypeILj8EEEjLi2ELi128ELi1ELi16EEEvPT_NS1_25CatArrInputTensorMetadataIS5_T0_XT2_EXT3_EEENS1_16TensorSizeStrideIS8_Lj4EEEiS8_)
        .other          _ZN2at6native40_GLOBAL__N__2351210d_8_Shape_cu_49f7391c35CatArrayBatchedCopy_alignedK_contigINS1_10OpaqueTypeILj8EEEjLi2ELi128ELi1ELi16EEEvPT_NS1_25CatArrInputTensorMetadataIS5_T0_XT2_EXT3_EEENS1_16TensorSizeStrideIS8_Lj4EEEiS8_,@"STO_CUDA_ENTRY STV_DEFAULT"
_ZN2at6native40_GLOBAL__N__2351210d_8_Shape_cu_49f7391c35CatArrayBatchedCopy_alignedK_contigINS1_10OpaqueTypeILj8EEEjLi2ELi128ELi1ELi16EEEvPT_NS1_25CatArrInputTensorMetadataIS5_T0_XT2_EXT3_EEENS1_16TensorSizeStrideIS8_Lj4EEEiS8_:
        /* <DEDUP_REMOVED lines=35> */
.L_x_639:
        /* <DEDUP_REMOVED lines=42> */
.L_x_638:
[----:B0-----:R-:W-:Y:S05]  /*04d0*/  BSYNC B0 ;  /* 0x0000000000007941 */ /* 0x001fea0003800000 */
.L_x_637:
        /* <DEDUP_REMOVED lines=21> */
.L_x_642:
        /* <DEDUP_REMOVED lines=23> */
.L_x_641:
[----:B------:R-:W-:Y:S05]  /*07a0*/  BSYNC B0 ;  /* 0x0000000000007941 */ /* 0x000fea0003800000 */
.L_x_640:
        /* <DEDUP_REMOVED lines=17> */
.L_x_643:
        /* <DEDUP_REMOVED lines=86> */
.L_x_644:
        /* <DEDUP_REMOVED lines=14> */
.L_x_1089:


//--------------------- .text._ZN2at6native40_GLOBAL__N__2351210d_8_Shape_cu_49f7391c30CatArrayBatchedCopy_vectorizedINS1_10OpaqueTypeILj8EEEjLi2ELi128ELi1ELi16ELi2EEEvPcNS1_25CatArrInputTensorMetadataIT_T0_XT2_EXT3_EEENS1_16TensorSizeStrideIS8_Lj4EEEiS8_ --------------------------
	.section	.text._ZN2at6native40_GLOBAL__N__2351210d_8_Shape_cu_49f7391c30CatArrayBatchedCopy_vectorizedINS1_10OpaqueTypeILj8EEEjLi2ELi128ELi1ELi16ELi2EEEvPcNS1_25CatArrInputTensorMetadataIT_T0_XT2_EXT3_EEENS1_16TensorSizeStrideIS8_Lj4EEEiS8_,"ax",@progbits
	.sectioninfo	@"SHI_REGISTERS=19"
	.align	128
.text._ZN2at6native40_GLOBAL__N__2351210d_8_Shape_cu_49f7391c30CatArrayBatchedCopy_vectorizedINS1_10OpaqueTypeILj8EEEjLi2ELi128ELi1ELi16ELi2EEEvPcNS1_25CatArrInputTensorMetadataIT_T0_XT2_EXT3_EEENS1_16TensorSizeStrideIS8_Lj4EEEiS8_:
        .type           _ZN2at6native40_GLOBAL__N__2351210d_8_Shape_cu_49f7391c30CatArrayBatchedCopy_vectorizedINS1_10OpaqueTypeILj8EEEjLi2ELi128ELi1ELi16ELi2EEEvPcNS1_25CatArrInputTensorMetadataIT_T0_XT2_EXT3_EEENS1_16TensorSizeStrideIS8_Lj4EEEiS8_,@function
        .size           _ZN2at6native40_GLOBAL__N__2351210d_8_Shape_cu_49f7391c30CatArrayBatchedCopy_vectorizedINS1_10OpaqueTypeILj8EEEjLi2ELi128ELi1ELi16ELi2EEEvPcNS1_25CatArrInputTensorMetadataIT_T0_XT2_EXT3_EEENS1_16TensorSizeStrideIS8_Lj4EEEiS8_,(.L_x_1090 - _ZN2at6native40_GLOBAL__N__2351210d_8_Shape_cu_49f7391c30CatArrayBatchedCopy_vectorizedINS1_10OpaqueTypeILj8EEEjLi2ELi128ELi1ELi16ELi2EEEvPcNS1_25CatArrInputTensorMetadataIT_T0_XT2_EXT3_EEENS1_16TensorSizeStrideIS8_Lj4EEEiS8_)
        .other          _ZN2at6native40_GLOBAL__N__2351210d_8_Shape_cu_49f7391c30CatArrayBatchedCopy_vectorizedINS1_10OpaqueTypeILj8EEEjLi2ELi128ELi1ELi16ELi2EEEvPcNS1_25CatArrInputTensorMetadataIT_T0_XT2_EXT3_EEENS1_16TensorSizeStrideIS8_Lj4EEEiS8_,@"STO_CUDA_ENTRY STV_DEFAULT"
_ZN2at6native40_GLOBAL__N__2351210d_8_Shape_cu_49f7391c30CatArrayBatchedCopy_vectorizedINS1_10OpaqueTypeILj8EEEjLi2ELi128ELi1ELi16ELi2EEEvPcNS1_25CatArrInputTensorMetadataIT_T0_XT2_EXT3_EEENS1_16TensorSizeStrideIS8_Lj4EEEiS8_:
        /* <DEDUP_REMOVED lines=34> */
.L_x_645:
        /* <DEDUP_REMOVED lines=25> */
.L_x_646:
        /* <DEDUP_REMOVED lines=13> */
.L_x_1090:


//--------------------- .text._ZN2at6native40_GLOBAL__N__2351210d_8_Shape_cu_49f7391c19CatArrayBatchedCopyINS1_10OpaqueTypeILj8EEEjLi1ELi128ELi1EEEvPT_NS1_25CatArrInputTensorMetadataIS5_T0_XT2_EXT3_EEENS1_16TensorSizeStrideIS8_Lj4EEEiS8_ --------------------------
	.section	.text._ZN2at6native40_GLOBAL__N__2351210d_8_Shape_cu_49f7391c19CatArrayBatchedCopyINS1_10OpaqueTypeILj8EEEjLi1ELi128ELi1EEEvPT_NS1_25CatArrInputTensorMetadataIS5_T0_XT2_EXT3_EEENS1_16TensorSizeStrideIS8_Lj4EEEiS8_,"ax",@progbits
	.sectioninfo	@"SHI_REGISTERS=13"
	.align	128
.text._ZN2at6native40_GLOBAL__N__2351210d_8_Shape_cu_49f7391c19CatArrayBatchedCopyINS1_10OpaqueTypeILj8EEEjLi1ELi128ELi1EEEvPT_NS1_25CatArrInputTensorMetadataIS5_T0_XT2_EXT3_EEENS1_16TensorSizeStrideIS8_Lj4EEEiS8_:
        .type           _ZN2at6native40_GLOBAL__N__2351210d_8_Shape_cu_49f7391c19CatArrayBatchedCopyINS1_10OpaqueTypeILj8EEEjLi1ELi128ELi1EEEvPT_NS1_25CatArrInputTensorMetadataIS5_T0_XT2_EXT3_EEENS1_16TensorSizeStrideIS8_Lj4EEEiS8_,@function
        .size           _ZN2at6native40_GLOBAL__N__2351210d_8_Shape_cu_49f7391c19CatArrayBatchedCopyINS1_10OpaqueTypeILj8EEEjLi1ELi128ELi1EEEvPT_NS1_25CatArrInputTensorMetadataIS5_T0_XT2_EXT3_EEENS1_16TensorSizeStrideIS8_Lj4EEEiS8_,(.L_x_1091 - _ZN2at6native40_GLOBAL__N__2351210d_8_Shape_cu_49f7391c19CatArrayBatchedCopyINS1_10OpaqueTypeILj8EEEjLi1ELi128ELi1EEEvPT_NS1_25CatArrInputTensorMetadataIS5_T0_XT2_EXT3_EEENS1_16TensorSizeStrideIS8_Lj4EEEiS8_)
        .other          _ZN2at6native40_GLOBAL__N__2351210d_8_Shape_cu_49f7391c19CatArrayBatchedCopyINS1_10OpaqueTypeILj8EEEjLi1ELi128ELi1EEEvPT_NS1_25CatArrInputTensorMetadataIS5_T0_XT2_EXT3_EEENS1_16TensorSizeStrideIS8_Lj4EEEiS8_,@"STO_CUDA_ENTRY STV_DEFAULT"
_ZN2at6native40_GLOBAL__N__2351210d_8_Shape_cu_49f7391c19CatArrayBatchedCopyINS1_10OpaqueTypeILj8EEEjLi1ELi128ELi1EEEvPT_NS1_25CatArrInputTensorMetadataIS5_T0_XT2_EXT3_EEENS1_16TensorSizeStrideIS8_Lj4EEEiS8_:
        /* <DEDUP_REMOVED lines=19> */
.L_x_648:
[----:B0-2---:R-:W-:-:S06]  /*0130*/  IMAD.WIDE.U32 R6, R9, 0x8, R2 ;  /* 0x0000000809067825 */ /* 0x005fcc00078e0002 */
        /* <DEDUP_REMOVED lines=10> */
.L_x_647:
[----:B0-----:R-:W-:-:S04]  /*01e0*/  IMAD R5, R9, c[0x0][0xbf8], RZ ;  /* 0x0002fe0009057a24 */ /* 0x001fc800078e02ff */
[----:B--2---:R-:W-:-:S06]  /*01f0*/  IMAD.WIDE.U32 R4, R5, 0x8, R2 ;  /* 0x0000000805047825 */ /* 0x004fcc00078e0002 */
        /* <DEDUP_REMOVED lines=10> */
.L_x_649:
        /* <DEDUP_REMOVED lines=14> */
.L_x_1091:


//--------------------- .text._ZN2at6native40_GLOBAL__N__2351210d_8_Shape_cu_49f7391c26CatArrayBatchedCopy_contigINS1_10OpaqueTypeILj8EEEjLi1ELi128ELi1EEEvPT_NS1_25CatArrInputTensorMetadataIS5_T0_XT2_EXT3_EEENS1_16TensorSizeStrideIS8_Lj4EEEiS8_ --------------------------
	.section	.text._ZN2at6native40_GLOBAL__N__2351210d_8_Shape_cu_49f7391c26CatArrayBatchedCopy_contigINS1_10OpaqueTypeILj8EEEjLi1ELi128ELi1EEEvPT_NS1_25CatArrInputTensorMetadataIS5_T0_XT2_EXT3_EEENS1_16TensorSizeStrideIS8_Lj4EEEiS8_,"ax",@progbits
	.sectioninfo	@"SHI_REGISTERS=16"
	.align	128
.text._ZN2at6native40_GLOBAL__N__2351210d_8_Shape_cu_49f7391c26CatArrayBatchedCopy_contigINS1_10OpaqueTypeILj8EEEjLi1ELi128ELi1EEEvPT_NS1_25CatArrInputTensorMetadataIS5_T0_XT2_EXT3_EEENS1_16TensorSizeStrideIS8_Lj4EEEiS8_:
        .type           _ZN2at6native40_GLOBAL__N__2351210d_8_Shape_cu_49f7391c26CatArrayBatchedCopy_contigINS1_10OpaqueTypeILj8EEEjLi1ELi128ELi1EEEvPT_NS1_25CatArrInputTensorMetadataIS5_T0_XT2_EXT3_EEENS1_16TensorSizeStrideIS8_Lj4EEEiS8_,@function
        .size           _ZN2at6native40_GLOBAL__N__2351210d_8_Shape_cu_49f7391c26CatArrayBatchedCopy_contigINS1_10OpaqueTypeILj8EEEjLi1ELi128ELi1EEEvPT_NS1_25CatArrInputTensorMetadataIS5_T0_XT2_EXT3_EEENS1_16TensorSizeStrideIS8_Lj4EEEiS8_,(.L_x_1092 - _ZN2at6native40_GLOBAL__N__2351210d_8_Shape_cu_49f7391c26CatArrayBatchedCopy_contigINS1_10OpaqueTypeILj8EEEjLi1ELi128ELi1EEEvPT_NS1_25CatArrInputTensorMetadataIS5_T0_XT2_EXT3_EEENS1_16TensorSizeStrideIS8_Lj4EEEiS8_)
        .other          _ZN2at6native40_GLOBAL__N__2351210d_8_Shape_cu_49f7391c26CatArrayBatchedCopy_contigINS1_10OpaqueTypeILj8EEEjLi1ELi128ELi1EEEvPT_NS1_25CatArrInputTensorMetadataIS5_T0_XT2_EXT3_EEENS1_16TensorSizeStrideIS8_Lj4EEEiS8_,@"STO_CUDA_ENTRY STV_DEFAULT"
_ZN2at6native40_GLOBAL__N__2351210d_8_Shape_cu_49f7391c26CatArrayBatchedCopy_contigINS1_10OpaqueTypeILj8EEEjLi1ELi128ELi1EEEvPT_NS1_25CatArrInputTensorMetadataIS5_T0_XT2_EXT3_EEENS1_16TensorSizeStrideIS8_Lj4EEEiS8_:
        /* <DEDUP_REMOVED lines=15> */
.L_x_650:
        /* <DEDUP_REMOVED lines=11> */
.L_x_651:
        /* <DEDUP_REMOVED lines=14> */
.L_x_1092:


//--------------------- .text._ZN2at6native40_GLOBAL__N__2351210d_8_Shape_cu_49f7391c35CatArrayBatchedCopy_alignedK_contigINS1_10OpaqueTypeILj8EEEjLi1ELi128ELi1ELi8EEEvPT_NS1_25CatArrInputTensorMetadataIS5_T0_XT2_EXT3_EEENS1_16TensorSizeStrideIS8_Lj4EEEiS8_ --------------------------
	.section	.text._ZN2at6native40_GLOBAL__N__2351210d_8_Shape_cu_49f7391c35CatArrayBatchedCopy_alignedK_contigINS1_10OpaqueTypeILj8EEEjLi1ELi128ELi1ELi8EEEvPT_NS1_25CatArrInputTensorMetadataIS5_T0_XT2_EXT3_EEENS1_16TensorSizeStrideIS8_Lj4EEEiS8_,"ax",@progbits
	.sectioninfo	@"SHI_REGISTERS=30"
	.align	128
.text._ZN2at6native40_GLOBAL__N__2351210d_8_Shape_cu_49f7391c35CatArrayBatchedCopy_alignedK_contigINS1_10OpaqueTypeILj8EEEjLi1ELi128ELi1ELi8EEEvPT_NS1_25CatArrInputTensorMetadataIS5_T0_XT2_EXT3_EEENS1_16TensorSizeStrideIS8_Lj4EEEiS8_:
        .type           _ZN2at6native40_GLOBAL__N__2351210d_8_Shape_cu_49f7391c35CatArrayBatchedCopy_alignedK_contigINS1_10OpaqueTypeILj8EEEjLi1ELi128ELi1ELi8EEEvPT_NS1_25CatArrInputTensorMetadataIS5_T0_XT2_EXT3_EEENS1_16TensorSizeStrideIS8_Lj4EEEiS8_,@function
        .size           _ZN2at6native40_GLOBAL__N__2351210d_8_Shape_cu_49f7391c35CatArrayBatchedCopy_alignedK_contigINS1_10OpaqueTypeILj8EEEjLi1ELi128ELi1ELi8EEEvPT_NS1_25CatArrInputTensorMetadataIS5_T0_XT2_EXT3_EEENS1_16TensorSizeStrideIS8_Lj4EEEiS8_,(.L_x_1093 - _ZN2at6native40_GLOBAL__N__2351210d_8_Shape_cu_49f7391c35CatArrayBatchedCopy_alignedK_contigINS1_10OpaqueTypeILj8EEEjLi1ELi128ELi1ELi8EEEvPT_NS1_25CatArrInputTensorMetadataIS5_T0_XT2_EXT3_EEENS1_16TensorSizeStrideIS8_Lj4EEEiS8_)
        .other          _ZN2at6native40_GLOBAL__N__2351210d_8_Shape_cu_49f7391c35CatArrayBatchedCopy_alignedK_contigINS1_10OpaqueTypeILj8EEEjLi1ELi128ELi1ELi8EEEvPT_NS1_25CatArrInputTensorMetadataIS5_T0_XT2_EXT3_EEENS1_16TensorSizeStrideIS8_Lj4EEEiS8_,@"STO_CUDA_ENTRY STV_DEFAULT"
_ZN2at6native40_GLOBAL__N__2351210d_8_Shape_cu_49f7391c35CatArrayBatchedCopy_alignedK_contigINS1_10OpaqueTypeILj8EEEjLi1ELi128ELi1ELi8EEEvPT_NS1_25CatArrInputTensorMetadataIS5_T0_XT2_EXT3_EEENS1_16TensorSizeStrideIS8_Lj4EEEiS8_:
        /* <DEDUP_REMOVED lines=19> */
.L_x_654:
        /* <DEDUP_REMOVED lines=11> */
.L_x_653:
[----:B------:R-:W-:Y:S05]  /*01e0*/  BSYNC B0 ;  /* 0x0000000000007941 */ /* 0x000fea0003800000 */
.L_x_652:
        /* <DEDUP_REMOVED lines=10> */
.L_x_657:
        /* <DEDUP_REMOVED lines=10> */
.L_x_656:
[----:B------:R-:W-:Y:S05]  /*0330*/  BSYNC B0 ;  /* 0x0000000000007941 */ /* 0x000fea0003800000 */
.L_x_655:
        /* <DEDUP_REMOVED lines=11> */
.L_x_658:
        /* <DEDUP_REMOVED lines=34> */
.L_x_659:
        /* <DEDUP_REMOVED lines=15> */
.L_x_1093:


//--------------------- .text._ZN2at6native40_GLOBAL__N__2351210d_8_Shape_cu_49f7391c35CatArrayBatchedCopy_alignedK_contigINS1_10OpaqueTypeILj8EEEjLi1ELi128ELi1ELi16EEEvPT_NS1_25CatArrInputTensorMetadataIS5_T0_XT2_EXT3_EEENS1_16TensorSizeStrideIS8_Lj4EEEiS8_ --------------------------
	.section	.text._ZN2at6native40_GLOBAL__N__2351210d_8_Shape_cu_49f7391c35CatArrayBatchedCopy_alignedK_contigINS1_10OpaqueTypeILj8EEEjLi1ELi128ELi1ELi16EEEvPT_NS1_25CatArrInputTensorMetadataIS5_T0_XT2_EXT3_EEENS1_16TensorSizeStrideIS8_Lj4EEEiS8_,"ax",@progbits
	.sectioninfo	@"SHI_REGISTERS=30"
	.align	128
.text._ZN2at6native40_GLOBAL__N__2351210d_8_Shape_cu_49f7391c35CatArrayBatchedCopy_alignedK_contigINS1_10OpaqueTypeILj8EEEjLi1ELi128ELi1ELi16EEEvPT_NS1_25CatArrInputTensorMetadataIS5_T0_XT2_EXT3_EEENS1_16TensorSizeStrideIS8_Lj4EEEiS8_:
        .type           _ZN2at6native40_GLOBAL__N__2351210d_8_Shape_cu_49f7391c35CatArrayBatchedCopy_alignedK_contigINS1_10OpaqueTypeILj8EEEjLi1ELi128ELi1ELi16EEEvPT_NS1_25CatArrInputTensorMetadataIS5_T0_XT2_EXT3_EEENS1_16TensorSizeStrideIS8_Lj4EEEiS8_,@function
        .size           _ZN2at6native40_GLOBAL__N__2351210d_8_Shape_cu_49f7391c35CatArrayBatchedCopy_alignedK_contigINS1_10OpaqueTypeILj8EEEjLi1ELi128ELi1ELi16EEEvPT_NS1_25CatArrInputTensorMetadataIS5_T0_XT2_EXT3_EEENS1_16TensorSizeStrideIS8_Lj4EEEiS8_,(.L_x_1094 - _ZN2at6native40_GLOBAL__N__2351210d_8_Shape_cu_49f7391c35CatArrayBatchedCopy_alignedK_contigINS1_10OpaqueTypeILj8EEEjLi1ELi128ELi1ELi16EEEvPT_NS1_25CatArrInputTensorMetadataIS5_T0_XT2_EXT3_EEENS1_16TensorSizeStrideIS8_Lj4EEEiS8_)
        .other          _ZN2at6native40_GLOBAL__N__2351210d_8_Shape_cu_49f7391c35CatArrayBatchedCopy_alignedK_contigINS1_10OpaqueTypeILj8EEEjLi1ELi128ELi1ELi16EEEvPT_NS1_25CatArrInputTensorMetadataIS5_T0_XT2_EXT3_EEENS1_16TensorSizeStrideIS8_Lj4EEEiS8_,@"STO_CUDA_ENTRY STV_DEFAULT"
_ZN2at6native40_GLOBAL__N__2351210d_8_Shape_cu_49f7391c35CatArrayBatchedCopy_alignedK_contigINS1_10OpaqueTypeILj8EEEjLi1ELi128ELi1ELi16EEEvPT_NS1_25CatArrInputTensorMetadataIS5_T0_XT2_EXT3_EEENS1_16TensorSizeStrideIS8_Lj4EEEiS8_:
        /* <DEDUP_REMOVED lines=22> */
.L_x_662:
        /* <DEDUP_REMOVED lines=15> */
.L_x_661:
[----:B------:R-:W-:Y:S05]  /*0250*/  BSYNC B0 ;  /* 0x0000000000007941 */ /* 0x000fea0003800000 */
.L_x_660:
        /* <DEDUP_REMOVED lines=9> */
.L_x_665:
        /* <DEDUP_REMOVED lines=10> */
.L_x_664:
[----:B------:R-:W-:Y:S05]  /*0390*/  BSYNC B0 ;  /* 0x0000000000007941 */ /* 0x000fea0003800000 */
.L_x_663:
        /* <DEDUP_REMOVED lines=11> */
.L_x_666:
        /* <DEDUP_REMOVED lines=34> */
.L_x_667:
        /* <DEDUP_REMOVED lines=9> */
.L_x_1094:


//--------------------- .text._ZN2at6native40_GLOBAL__N__2351210d_8_Shape_cu_49f7391c30CatArrayBatchedCopy_vectorizedINS1_10OpaqueTypeILj8EEEjLi1ELi128ELi1ELi16ELi2EEEvPcNS1_25CatArrInputTensorMetadataIT_T0_XT2_EXT3_EEENS1_16TensorSizeStrideIS8_Lj4EEEiS8_ --------------------------
	.section	.text._ZN2at6native40_GLOBAL__N__2351210d_8_Shape_cu_49f7391c30CatArrayBatchedCopy_vectorizedINS1_10OpaqueTypeILj8EEEjLi1ELi128ELi1ELi16ELi2EEEvPcNS1_25CatArrInputTensorMetadataIT_T0_XT2_EXT3_EEENS1_16TensorSizeStrideIS8_Lj4EEEiS8_,"ax",@progbits
	.sectioninfo	@"SHI_REGISTERS=16"
	.align	128
.text._ZN2at6native40_GLOBAL__N__2351210d_8_Shape_cu_49f7391c30CatArrayBatchedCopy_vectorizedINS1_10OpaqueTypeILj8EEEjLi1ELi128ELi1ELi16ELi2EEEvPcNS1_25CatArrInputTensorMetadataIT_T0_XT2_EXT3_EEENS1_16TensorSizeStrideIS8_Lj4EEEiS8_:
        .type           _ZN2at6native40_GLOBAL__N__2351210d_8_Shape_cu_49f7391c30CatArrayBatchedCopy_vectorizedINS1_10OpaqueTypeILj8EEEjLi1ELi128ELi1ELi16ELi2EEEvPcNS1_25CatArrInputTensorMetadataIT_T0_XT2_EXT3_EEENS1_16TensorSizeStrideIS8_Lj4EEEiS8_,@function
        .size           _ZN2at6native40_GLOBAL__N__2351210d_8_Shape_cu_49f7391c30CatArrayBatchedCopy_vectorizedINS1_10OpaqueTypeILj8EEEjLi1ELi128ELi1ELi16ELi2EEEvPcNS1_25CatArrInputTensorMetadataIT_T0_XT2_EXT3_EEENS1_16TensorSizeStrideIS8_Lj4EEEiS8_,(.L_x_1095 - _ZN2at6native40_GLOBAL__N__2351210d_8_Shape_cu_49f7391c30CatArrayBatchedCopy_vectorizedINS1_10OpaqueTypeILj8EEEjLi1ELi128ELi1ELi16ELi2EEEvPcNS1_25CatArrInputTensorMetadataIT_T0_XT2_EXT3_EEENS1_16TensorSizeStrideIS8_Lj4EEEiS8_)
        .other          _ZN2at6native40_GLOBAL__N__2351210d_8_Shape_cu_49f7391c30CatArrayBatchedCopy_vectorizedINS1_10OpaqueTypeILj8EEEjLi1ELi128ELi1ELi16ELi2EEEvPcNS1_25CatArrInputTensorMetadataIT_T0_XT2_EXT3_EEENS1_16TensorSizeStrideIS8_Lj4EEEiS8_,@"STO_CUDA_ENTRY STV_DEFAULT"
_ZN2at6native40_GLOBAL__N__2351210d_8_Shape_cu_49f7391c30CatArrayBatchedCopy_vectorizedINS1_10OpaqueTypeILj8EEEjLi1ELi128ELi1ELi16ELi2EEEvPcNS1_25CatArrInputTensorMetadataIT_T0_XT2_EXT3_EEENS1_16TensorSizeStrideIS8_Lj4EEEiS8_:
        /* <DEDUP_REMOVED lines=17> */
.L_x_668:
        /* <DEDUP_REMOVED lines=13> */
.L_x_669:
        /* <DEDUP_REMOVED lines=10> */
.L_x_1095:


//--------------------- .text._ZN2at6native40_GLOBAL__N__2351210d_8_Shape_cu_49f7391c19CatArrayBatchedCopyINS1_10OpaqueTypeILj4EEEjLi4ELi128ELi1EEEvPT_NS1_25CatArrInputTensorMetadataIS5_T0_XT2_EXT3_EEENS1_16TensorSizeStrideIS8_Lj4EEEiS8_ --------------------------
	.section	.text._ZN2at6native40_GLOBAL__N__2351210d_8_Shape_cu_49f7391c19CatArrayBatchedCopyINS1_10OpaqueTypeILj4EEEjLi4ELi128ELi1EEEvPT_NS1_25CatArrInputTensorMetadataIS5_T0_XT2_EXT3_EEENS1_16TensorSizeStrideIS8_Lj4EEEiS8_,"ax",@progbits
	.sectioninfo	@"SHI_REGISTERS=24"
	.align	128
.text._ZN2at6native40_GLOBAL__N__2351210d_8_Shape_cu_49f7391c19CatArrayBatchedCopyINS1_10OpaqueTypeILj4EEEjLi4ELi128ELi1EEEvPT_NS1_25CatArrInputTensorMetadataIS5_T0_XT2_EXT3_EEENS1_16TensorSizeStrideIS8_Lj4EEEiS8_:
        .type           _ZN2at6native40_GLOBAL__N__2351210d_8_Shape_cu_49f7391c19CatArrayBatchedCopyINS1_10OpaqueTypeILj4EEEjLi4ELi128ELi1EEEvPT_NS1_25CatArrInputTensorMetadataIS5_T0_XT2_EXT3_EEENS1_16TensorSizeStrideIS8_Lj4EEEiS8_,@function
        .size           _ZN2at6native40_GLOBAL__N__2351210d_8_Shape_cu_49f7391c19CatArrayBatchedCopyINS1_10OpaqueTypeILj4EEEjLi4ELi128ELi1EEEvPT_NS1_25CatArrInputTensorMetadataIS5_T0_XT2_EXT3_EEENS1_16TensorSizeStrideIS8_Lj4EEEiS8_,(.L_x_1096 - _ZN2at6native40_GLOBAL__N__2351210d_8_Shape_cu_49f7391c19CatArrayBatchedCopyINS1_10OpaqueTypeILj4EEEjLi4ELi128ELi1EEEvPT_NS1_25CatArrInputTensorMetadataIS5_T0_XT2_EXT3_EEENS1_16TensorSizeStrideIS8_Lj4EEEiS8_)
        .other          _ZN2at6native40_GLOBAL__N__2351210d_8_Shape_cu_49f7391c19CatArrayBatchedCopyINS1_10OpaqueTypeILj4EEEjLi4ELi128ELi1EEEvPT_NS1_25CatArrInputTensorMetadataIS5_T0_XT2_EXT3_EEENS1_16TensorSizeStrideIS8_Lj4EEEiS8_,@"STO_CUDA_ENTRY STV_DEFAULT"
_ZN2at6native40_GLOBAL__N__2351210d_8_Shape_cu_49f7391c19CatArrayBatchedCopyINS1_10OpaqueTypeILj4EEEjLi4ELi128ELi1EEEvPT_NS1_25CatArrInputTensorMetadataIS5_T0_XT2_EXT3_EEENS1_16TensorSizeStrideIS8_Lj4EEEiS8_:
        /* <DEDUP_REMOVED lines=59> */
.L_x_671:
        /* <DEDUP_REMOVED lines=50> */
.L_x_670:
[----:B------:R-:W0:Y:S01]  /*06d0*/  I2F.U32.RP R3, UR8 ;  /* 0x0000000800037d06 */ /* 0x000e220008209000 */
[----:B------:R-:W-:Y:S01]  /*06e0*/  ULDC.64 UR12, c[0x0][0xbf0] ;  /* 0x0002fc00000c7ab9 */ /* 0x000fe20000000a00 */
[----:B------:R-:W-:Y:S01]  /*06f0*/  IADD3 R13, RZ, -UR8, RZ ;  /* 0x80000008ff0d7c10 */ /* 0x000fe2000fffe0ff */
[----:B------:R-:W-:Y:S01]  /*0700*/  USEL UR12, UR7, UR12, !UP1 ;  /* 0x0000000c070c7287 */ /* 0x000fe2000c800000 */
[----:B------:R-:W-:Y:S01]  /*0710*/  IMAD R15, RZ, RZ, -UR9 ;  /* 0x80000009ff0f7e24 */ /* 0x000fe2000f8e02ff */
[----:B------:R-:W-:Y:S01]  /*0720*/  USEL UR11, UR7, UR13, !UP0 ;  /* 0x0000000d070b7287 */ /* 0x000fe2000c000000 */
[----:B------:R-:W-:Y:S01]  /*0730*/  BSSY B0, `(.L_x_672) ;  /* 0x0000093000007945 */ /* 0x000fe20003800000 */
[----:B------:R-:W-:Y:S01]  /*0740*/  ISETP.NE.U32.AND P0, PT, RZ, UR8, PT ;  /* 0x00000008ff007c0c */ /* 0x000fe2000bf05070 */
[----:B------:R-:W-:Y:S01]  /*0750*/  I2F.U32.RP R7, UR9 ;  /* 0x0000000900077d06 */ /* 0x000fe20008209000 */
[----:B------:R-:W-:Y:S01]  /*0760*/  ULDC UR13, c[0x0][0xbec] ;  /* 0x0002fb00000d7ab9 */ /* 0x000fe20000000800 */
[----:B------:R-:W-:Y:S01]  /*0770*/  ISETP.NE.U32.AND P1, PT, RZ, UR9, PT ;  /* 0x00000009ff007c0c */ /* 0x000fe2000bf25070 */
[----:B------:R-:W-:Y:S01]  /*0780*/  USEL UR7, UR7, UR13, !UP2 ;  /* 0x0000000d07077287 */ /* 0x000fe2000d000000 */
[----:B------:R-:W-:-:S02]  /*0790*/  ISETP.NE.U32.AND P2, PT, RZ, UR10, PT ;  /* 0x0000000aff007c0c */ /* 0x000fc4000bf45070 */
[----:B------:R-:W-:Y:S02]  /*07a0*/  ISETP.NE.U32.AND P3, PT, RZ, UR11, PT ;  /* 0x0000000bff007c0c */ /* 0x000fe4000bf65070 */
[----:B------:R-:W-:Y:S01]  /*07b0*/  I2F.U32.RP R8, UR10 ;  /* 0x0000000a00087d06 */ /* 0x000fe20008209000 */
[----:B------:R-:W-:Y:S01]  /*07c0*/  IMAD R12, RZ, RZ, -UR7 ;  /* 0x80000007ff0c7e24 */ /* 0x000fe2000f8e02ff */
[----:B------:R-:W-:Y:S02]  /*07d0*/  ISETP.NE.U32.AND P4, PT, RZ, UR12, PT ;  /* 0x0000000cff007c0c */ /* 0x000fe4000bf85070 */
[----:B------:R-:W-:Y:S02]  /*07e0*/  ISETP.NE.U32.AND P5, PT, RZ, UR7, PT ;  /* 0x00000007ff007c0c */ /* 0x000fe4000bfa5070 */
[----:B------:R-:W-:Y:S02]  /*07f0*/  LOP3.LUT R14, RZ, UR11, RZ, 0x33, !PT ;  /* 0x0000000bff0e7c12 */ /* 0x000fe4000f8e33ff */
[----:B0-----:R-:W0:Y:S08]  /*0800*/  MUFU.RCP R3, R3 ;  /* 0x0000000300037308 */ /* 0x001e300000001000 */
[----:B------:R-:W-:Y:S08]  /*0810*/  I2F.U32.RP R4, UR12 ;  /* 0x0000000c00047d06 */ /* 0x000ff00008209000 */
[----:B------:R-:W-:Y:S01]  /*0820*/  I2F.U32.RP R2, UR11 ;  /* 0x0000000b00027d06 */ /* 0x000fe20008209000 */
[----:B0-----:R-:W-:-:S07]  /*0830*/  IADD3 R5, R3, 0xffffffe, RZ ;  /* 0x0ffffffe03057810 */ /* 0x001fce0007ffe0ff */
[----:B------:R-:W0:Y:S08]  /*0840*/  MUFU.RCP R7, R7 ;  /* 0x0000000700077308 */ /* 0x000e300000001000 */
[----:B------:R-:W-:Y:S08]  /*0850*/  I2F.U32.RP R6, UR7 ;  /* 0x0000000700067d06 */ /* 0x000ff00008209000 */
[----:B------:R-:W1:Y:S01]  /*0860*/  MUFU.RCP R8, R8 ;  /* 0x0000000800087308 */ /* 0x000e620000001000 */
[----:B0-----:R-:W-:-:S07]  /*0870*/  IADD3 R7, R7, 0xffffffe, RZ ;  /* 0x0ffffffe07077810 */ /* 0x001fce0007ffe0ff */
[----:B------:R-:W0:Y:S08]  /*0880*/  MUFU.RCP R4, R4 ;  /* 0x0000000400047308 */ /* 0x000e300000001000 */
[----:B------:R-:W2:Y:S01]  /*0890*/  F2I.FTZ.U32.TRUNC.NTZ R5, R5 ;  /* 0x0000000500057305 */ /* 0x000ea2000021f000 */
[----:B-1----:R-:W-:-:S07]  /*08a0*/  IADD3 R3, R8, 0xffffffe, RZ ;  /* 0x0ffffffe08037810 */ /* 0x002fce0007ffe0ff */
[----:B------:R-:W1:Y:S01]  /*08b0*/  MUFU.RCP R2, R2 ;  /* 0x0000000200027308 */ /* 0x000e620000001000 */
[----:B0-----:R-:W-:Y:S01]  /*08c0*/  IADD3 R10, R4, 0xffffffe, RZ ;  /* 0x0ffffffe040a7810 */ /* 0x001fe20007ffe0ff */
[----:B------:R-:W-:-:S06]  /*08d0*/  HFMA2.MMA R4, -RZ, RZ, 0, 0 ;  /* 0x00000000ff047435 */ /* 0x000fcc00000001ff */
[----:B------:R-:W0:Y:S01]  /*08e0*/  MUFU.RCP R6, R6 ;  /* 0x0000000600067308 */ /* 0x000e220000001000 */
[----:B--2---:R-:W-:-:S04]  /*08f0*/  IMAD R13, R13, R5, RZ ;  /* 0x000000050d0d7224 */ /* 0x004fc800078e02ff */
[----:B------:R-:W-:-:S03]  /*0900*/  IMAD.HI.U32 R5, R5, R13, R4 ;  /* 0x0000000d05057227 */ /* 0x000fc600078e0004 */
[----:B------:R-:W2:Y:S01]  /*0910*/  F2I.FTZ.U32.TRUNC.NTZ R7, R7 ;  /* 0x0000000700077305 */ /* 0x000ea2000021f000 */
[----:B-1----:R-:W-:Y:S01]  /*0920*/  IADD3 R8, R2, 0xffffffe, RZ ;  /* 0x0ffffffe02087810 */ /* 0x002fe20007ffe0ff */
[----:B------:R-:W-:-:S06]  /*0930*/  IMAD R2, RZ, RZ, -UR10 ;  /* 0x8000000aff027e24 */ /* 0x000fcc000f8e02ff */
[----:B------:R-:W1:Y:S01]  /*0940*/  F2I.FTZ.U32.TRUNC.NTZ R3, R3 ;  /* 0x0000000300037305 */ /* 0x000e62000021f000 */
[----:B0-----:R-:W-:-:S07]  /*0950*/  IADD3 R6, R6, 0xffffffe, RZ ;  /* 0x0ffffffe06067810 */ /* 0x001fce0007ffe0ff */
[----:B------:R0:W3:Y:S01]  /*0960*/  F2I.FTZ.U32.TRUNC.NTZ R9, R8 ;  /* 0x0000000800097305 */ /* 0x0000e2000021f000 */
[----:B--2---:R-:W-:-:S07]  /*0970*/  IMAD R15, R15, R7, RZ ;  /* 0x000000070f0f7224 */ /* 0x004fce00078e02ff */
[----:B------:R2:W-:Y:S01]  /*0980*/  F2I.FTZ.U32.TRUNC.NTZ R13, R6 ;  /* 0x00000006000d7305 */ /* 0x0005e2000021f000 */
[----:B0-----:R-:W-:-:S07]  /*0990*/  IMAD R8, RZ, RZ, -UR11 ;  /* 0x8000000bff087e24 */ /* 0x001fce000f8e02ff */
[----:B------:R0:W4:Y:S01]  /*09a0*/  F2I.FTZ.U32.TRUNC.NTZ R11, R10 ;  /* 0x0000000a000b7305 */ /* 0x000122000021f000 */
[----:B--2---:R-:W-:-:S05]  /*09b0*/  MOV R6, RZ ;  /* 0x000000ff00067202 */ /* 0x004fca0000000f00 */
[----:B------:R-:W-:-:S04]  /*09c0*/  IMAD.HI.U32 R4, R7, R15, R6 ;  /* 0x0000000f07047227 */ /* 0x000fc800078e0006 */
[----:B-1----:R-:W-:Y:S01]  /*09d0*/  IMAD R15, R2, R3, RZ ;  /* 0x00000003020f7224 */ /* 0x002fe200078e02ff */
[----:B------:R-:W-:Y:S01]  /*09e0*/  HFMA2.MMA R2, -RZ, RZ, 0, 0 ;  /* 0x00000000ff027435 */ /* 0x000fe200000001ff */
[----:B------:R-:W-:Y:S02]  /*09f0*/  IMAD.MOV.U32 R7, RZ, RZ, R8 ;  /* 0x000000ffff077224 */ /* 0x000fe400078e0008 */
[----:B------:R-:W-:Y:S02]  /*0a00*/  IMAD.MOV.U32 R8, RZ, RZ, RZ ;  /* 0x000000ffff087224 */ /* 0x000fe400078e00ff */
[----:B---3--:R-:W-:Y:S02]  /*0a10*/  IMAD R7, R7, R9, RZ ;  /* 0x0000000907077224 */ /* 0x008fe400078e02ff */
[----:B0-----:R-:W-:Y:S02]  /*0a20*/  IMAD R10, RZ, RZ, -UR12 ;  /* 0x8000000cff0a7e24 */ /* 0x001fe4000f8e02ff */
[----:B------:R-:W-:-:S04]  /*0a30*/  IMAD.HI.U32 R7, R9, R7, R8 ;  /* 0x0000000709077227 */ /* 0x000fc800078e0008 */
[----:B------:R-:W-:Y:S01]  /*0a40*/  IMAD.HI.U32 R6, R3, R15, R2 ;  /* 0x0000000f03067227 */ /* 0x000fe200078e0002 */
[----:B------:R-:W-:-:S03]  /*0a50*/  LOP3.LUT R15, RZ, UR12, RZ, 0x33, !PT ;  /* 0x0000000cff0f7c12 */ /* 0x000fc6000f8e33ff */
[----:B----4-:R-:W-:Y:S02]  /*0a60*/  IMAD R3, R10, R11, RZ ;  /* 0x0000000b0a037224 */ /* 0x010fe400078e02ff */
[----:B------:R-:W-:Y:S01]  /*0a70*/  IMAD R9, R12, R13, RZ ;  /* 0x0000000d0c097224 */ /* 0x000fe200078e02ff */
[----:B------:R-:W-:Y:S01]  /*0a80*/  MOV R12, RZ ;  /* 0x000000ff000c7202 */ /* 0x000fe20000000f00 */
[----:B------:R-:W-:-:S04]  /*0a90*/  IMAD.MOV.U32 R10, RZ, RZ, RZ ;  /* 0x000000ffff0a7224 */ /* 0x000fc800078e00ff */
[----:B------:R-:W-:Y:S01]  /*0aa0*/  IMAD.HI.U32 R8, R11, R3, R10 ;  /* 0x000000030b087227 */ /* 0x000fe200078e000a */
[----:B------:R-:W-:-:S03]  /*0ab0*/  LOP3.LUT R11, RZ, UR8, RZ, 0x33, !PT ;  /* 0x00000008ff0b7c12 */ /* 0x000fc6000f8e33ff */
[----:B------:R-:W-:Y:S01]  /*0ac0*/  IMAD.HI.U32 R10, R13, R9, R12 ;  /* 0x000000090d0a7227 */ /* 0x000fe200078e000c */
[----:B------:R-:W-:Y:S02]  /*0ad0*/  LOP3.LUT R12, RZ, UR9, RZ, 0x33, !PT ;  /* 0x00000009ff0c7c12 */ /* 0x000fe4000f8e33ff */
[----:B------:R-:W-:Y:S02]  /*0ae0*/  LOP3.LUT R13, RZ, UR10, RZ, 0x33, !PT ;  /* 0x0000000aff0d7c12 */ /* 0x000fe4000f8e33ff */
[----:B------:R-:W-:Y:S02]  /*0af0*/  LOP3.LUT R9, RZ, UR7, RZ, 0x33, !PT ;  /* 0x00000007ff097c12 */ /* 0x000fe4000f8e33ff */
.L_x_673:
        /* <DEDUP_REMOVED lines=30> */
[----:B------:R-:W-:Y:S02]  /*0ce0*/  IMAD R2, R3, c[0x0][0xc00], R2 ;  /* 0x0003000003027a24 */ /* 0x000fe400078e0202 */
[----:B------:R-:W-:Y:S02]  /*0cf0*/  IMAD.MOV.U32 R3, RZ, RZ, 0x4 ;  /* 0x00000004ff037424 */ /* 0x000fe400078e00ff */
[----:B------:R-:W-:-:S04]  /*0d00*/  @P6 IADD3 R16, R16, 0x1, RZ ;  /* 0x0000000110106810 */ /* 0x000fc80007ffe0ff */
[----:B------:R-:W-:-:S04]  /*0d10*/  SEL R16, R9, R16, !P5 ;  /* 0x0000001009107207 */ /* 0x000fc80006800000 */
[----:B------:R-:W-:-:S05]  /*0d20*/  IADD3 R18, -R16, RZ, RZ ;  /* 0x000000ff10127210 */ /* 0x000fca0007ffe1ff */
[----:B------:R-:W-:-:S04]  /*0d30*/  IMAD R17, R18, UR7, R17 ;  /* 0x0000000712117c24 */ /* 0x000fc8000f8e0211 */
[----:B------:R-:W-:-:S04]  /*0d40*/  IMAD R17, R17, c[0x0][0xbfc], R2 ;  /* 0x0002ff0011117a24 */ /* 0x000fc800078e0202 */
[----:B------:R-:W-:-:S04]  /*0d50*/  IMAD R2, R16, c[0x0][0xbf8], R17 ;  /* 0x0002fe0010027a24 */ /* 0x000fc800078e0211 */
        /* <DEDUP_REMOVED lines=33> */
[----:B------:R-:W-:Y:S01]  /*0f70*/  IMAD R2, R2, c[0x0][0xc20], R3 ;  /* 0x0003080002027a24 */ /* 0x000fe200078e0203 */
[----:B------:R-:W-:Y:S01]  /*0f80*/  MOV R3, UR15 ;  /* 0x0000000f00037c02 */ /* 0x000fe20008000f00 */
[----:B------:R-:W-:Y:S01]  /*0f90*/  IMAD R0, R19, c[0x0][0x0], R0 ;  /* 0x0000000013007a24 */ /* 0x000fe200078e0200 */
[----:B------:R-:W-:-:S04]  /*0fa0*/  @P6 IADD3 R16, R16, 0x1, RZ ;  /* 0x0000000110106810 */ /* 0x000fc80007ffe0ff */
[----:B------:R-:W-:Y:S02]  /*0fb0*/  SEL R16, R13, R16, !P2 ;  /* 0x000000100d107207 */ /* 0x000fe40005000000 */
[----:B------:R-:W-:-:S03]  /*0fc0*/  ISETP.GE.U32.AND P6, PT, R0, UR14, PT ;  /* 0x0000000e00007c0c */ /* 0x000fc6000bfc6070 */
[----:B------:R-:W-:-:S04]  /*0fd0*/  IMAD.MOV R18, RZ, RZ, -R16 ;  /* 0x000000ffff127224 */ /* 0x000fc800078e0a10 */
        /* <DEDUP_REMOVED lines=9> */
.L_x_672:
[----:B------:R-:W-:Y:S05]  /*1070*/  EXIT ;  /* 0x000000000000794d */ /* 0x000fea0003800000 */
.L_x_674:
        /* <DEDUP_REMOVED lines=16> */
.L_x_1096:


//--------------------- .text._ZN2at6native40_GLOBAL__N__2351210d_8_Shape_cu_49f7391c26CatArrayBatchedCopy_contigINS1_10OpaqueTypeILj4EEEjLi4ELi128ELi1EEEvPT_NS1_25CatArrInputTensorMetadataIS5_T0_XT2_EXT3_EEENS1_16TensorSizeStrideIS8_Lj4EEEiS8_ --------------------------
	.section	.text._ZN2at6native40_GLOBAL__N__2351210d_8_Shape_cu_49f7391c26CatArrayBatchedCopy_contigINS1_10OpaqueTypeILj4EEEjLi4ELi128ELi1EEEvPT_NS1_25CatArrInputTensorMetadataIS5_T0_XT2_EXT3_EEENS1_16TensorSizeStrideIS8_Lj4EEEiS8_,"ax",@progbits
	.sectioninfo	@"SHI_REGISTERS=26"
	.align	128
.text._ZN2at6native40_GLOBAL__N__2351210d_8_Shape_cu_49f7391c26CatArrayBatchedCopy_contigINS1_10OpaqueTypeILj4EEEjLi4ELi128ELi1EEEvPT_NS1_25CatArrInputTensorMetadataIS5_T0_XT2_EXT3_EEENS1_16TensorSizeStrideIS8_Lj4EEEiS8_:
        .type           _ZN2at6native40_GLOBAL__N__2351210d_8_Shape_cu_49f7391c26CatArrayBatchedCopy_contigINS1_10OpaqueTypeILj4EEEjLi4ELi128ELi1EEEvPT_NS1_25CatArrInputTensorMetadataIS5_T0_XT2_EXT3_EEENS1_16TensorSizeStrideIS8_Lj4EEEiS8_,@function
        .size           _ZN2at6native40_GLOBAL__N__2351210d_8_Shape_cu_49f7391c26CatArrayBatchedCopy_contigINS1_10OpaqueTypeILj4EEEjLi4ELi128ELi1EEEvPT_NS1_25CatArrInputTensorMetadataIS5_T0_XT2_EXT3_EEENS1_16TensorSizeStrideIS8_Lj4EEEiS8_,(.L_x_1097 - _ZN2at6native40_GLOBAL__N__2351210d_8_Shape_cu_49f7391c26CatArrayBatchedCopy_contigINS1_10OpaqueTypeILj4EEEjLi4ELi128ELi1EEEvPT_NS1_25CatArrInputTensorMetadataIS5_T0_XT2_EXT3_EEENS1_16TensorSizeStrideIS8_Lj4EEEiS8_)
        .other          _ZN2at6native40_GLOBAL__N__2351210d_8_Shape_cu_49f7391c26CatArrayBatchedCopy_contigINS1_10OpaqueTypeILj4EEEjLi4ELi128ELi1EEEvPT_NS1_25CatArrInputTensorMetadataIS5_T0_XT2_EXT3_EEENS1_16TensorSizeStrideIS8_Lj4EEEiS8_,@"STO_CUDA_ENTRY STV_DEFAULT"
_ZN2at6native40_GLOBAL__N__2351210d_8_Shape_cu_49f7391c26CatArrayBatchedCopy_contigINS1_10OpaqueTypeILj4EEEjLi4ELi128ELi1EEEvPT_NS1_25CatArrInputTensorMetadataIS5_T0_XT2_EXT3_EEENS1_16TensorSizeStrideIS8_Lj4EEEiS8_:
        /* <DEDUP_REMOVED lines=53> */
.L_x_675:
        /* <DEDUP_REMOVED lines=47> */
.L_x_676:
        /* <DEDUP_REMOVED lines=12> */
.L_x_1097:


//--------------------- .text._ZN2at6native40_GLOBAL__N__2351210d_8_Shape_cu_49f7391c35CatArrayBatchedCopy_alignedK_contigINS1_10OpaqueTypeILj4EEEjLi4ELi128ELi1ELi8EEEvPT_NS1_25CatArrInputTensorMetadataIS5_T0_XT2_EXT3_EEENS1_16TensorSizeStrideIS8_Lj4EEEiS8_ --------------------------
	.section	.text._ZN2at6native40_GLOBAL__N__2351210d_8_Shape_cu_49f7391c35CatArrayBatchedCopy_alignedK_contigINS1_10OpaqueTypeILj4EEEjLi4ELi128ELi1ELi8EEEvPT_NS1_25CatArrInputTensorMetadataIS5_T0_XT2_EXT3_EEENS1_16TensorSizeStrideIS8_Lj4EEEiS8_,"ax",@progbits
	.sectioninfo	@"SHI_REGISTERS=30"
	.align	128
.text._ZN2at6native40_GLOBAL__N__2351210d_8_Shape_cu_49f7391c35CatArrayBatchedCopy_alignedK_contigINS1_10OpaqueTypeILj4EEEjLi4ELi128ELi1ELi8EEEvPT_NS1_25CatArrInputTensorMetadataIS5_T0_XT2_EXT3_EEENS1_16TensorSizeStrideIS8_Lj4EEEiS8_:
        .type           _ZN2at6native40_GLOBAL__N__2351210d_8_Shape_cu_49f7391c35CatArrayBatchedCopy_alignedK_contigINS1_10OpaqueTypeILj4EEEjLi4ELi128ELi1ELi8EEEvPT_NS1_25CatArrInputTensorMetadataIS5_T0_XT2_EXT3_EEENS1_16TensorSizeStrideIS8_Lj4EEEiS8_,@function
        .size           _ZN2at6native40_GLOBAL__N__2351210d_8_Shape_cu_49f7391c35CatArrayBatchedCopy_alignedK_contigINS1_10OpaqueTypeILj4EEEjLi4ELi128ELi1ELi8EEEvPT_NS1_25CatArrInputTensorMetadataIS5_T0_XT2_EXT3_EEENS1_16TensorSizeStrideIS8_Lj4EEEiS8_,(.L_x_1098 - _ZN2at6native40_GLOBAL__N__2351210d_8_Shape_cu_49f7391c35CatArrayBatchedCopy_alignedK_contigINS1_10OpaqueTypeILj4EEEjLi4ELi128ELi1ELi8EEEvPT_NS1_25CatArrInputTensorMetadataIS5_T0_XT2_EXT3_EEENS1_16TensorSizeStrideIS8_Lj4EEEiS8_)
        .other          _ZN2at6native40_GLOBAL__N__2351210d_8_Shape_cu_49f7391c35CatArrayBatchedCopy_alignedK_contigINS1_10OpaqueTypeILj4EEEjLi4ELi128ELi1ELi8EEEvPT_NS1_25CatArrInputTensorMetadataIS5_T0_XT2_EXT3_EEENS1_16TensorSizeStrideIS8_Lj4EEEiS8_,@"STO_CUDA_ENTRY STV_DEFAULT"
_ZN2at6native40_GLOBAL__N__2351210d_8_Shape_cu_49f7391c35CatArrayBatchedCopy_alignedK_contigINS1_10OpaqueTypeILj4EEEjLi4ELi128ELi1ELi8EEEvPT_NS1_25CatArrInputTensorMetadataIS5_T0_XT2_EXT3_EEENS1_16TensorSizeStrideIS8_Lj4EEEiS8_:
        /* <DEDUP_REMOVED lines=29> */
.L_x_679:
        /* <DEDUP_REMOVED lines=119> */
.L_x_678:
[----:B0-----:R-:W-:Y:S05]  /*0940*/  BSYNC B0 ;  /* 0x0000000000007941 */ /* 0x001fea0003800000 */
.L_x_677:
        /* <DEDUP_REMOVED lines=45> */
.L_x_682:
        /* <DEDUP_REMOVED lines=46> */
.L_x_681:
[----:B------:R-:W-:Y:S05]  /*0f00*/  BSYNC B0 ;  /* 0x0000000000007941 */ /* 0x000fea0003800000 */
.L_x_680:
        /* <DEDUP_REMOVED lines=42> */
.L_x_683:
        /* <DEDUP_REMOVED lines=175> */
.L_x_684:
        /* <DEDUP_REMOVED lines=14> */
.L_x_1098:


//--------------------- .text._ZN2at6native40_GLOBAL__N__2351210d_8_Shape_cu_49f7391c35CatArrayBatchedCopy_alignedK_contigINS1_10OpaqueTypeILj4EEEjLi4ELi128ELi1ELi16EEEvPT_NS1_25CatArrInputTensorMetadataIS5_T0_XT2_EXT3_EEENS1_16TensorSizeStrideIS8_Lj4EEEiS8_ --------------------------
	.section	.text._ZN2at6native40_GLOBAL__N__2351210d_8_Shape_cu_49f7391c35CatArrayBatchedCopy_alignedK_contigINS1_10OpaqueTypeILj4EEEjLi4ELi128ELi1ELi16EEEvPT_NS1_25CatArrInputTensorMetadataIS5_T0_XT2_EXT3_EEENS1_16TensorSizeStrideIS8_Lj4EEEiS8_,"ax",@progbits
	.sectioninfo	@"SHI_REGISTERS=32"
	.align	128
.text._ZN2at6native40_GLOBAL__N__2351210d_8_Shape_cu_49f7391c35CatArrayBatchedCopy_alignedK_contigINS1_10OpaqueTypeILj4EEEjLi4ELi128ELi1ELi16EEEvPT_NS1_25CatArrInputTensorMetadataIS5_T0_XT2_EXT3_EEENS1_16TensorSizeStrideIS8_Lj4EEEiS8_:
        .type           _ZN2at6native40_GLOBAL__N__2351210d_8_Shape_cu_49f7391c35CatArrayBatchedCopy_alignedK_contigINS1_10OpaqueTypeILj4EEEjLi4ELi128ELi1ELi16EEEvPT_NS1_25CatArrInputTensorMetadataIS5_T0_XT2_EXT3_EEENS1_16TensorSizeStrideIS8_Lj4EEEiS8_,@function
        .size           _ZN2at6native40_GLOBAL__N__2351210d_8_Shape_cu_49f7391c35CatArrayBatchedCopy_alignedK_contigINS1_10OpaqueTypeILj4EEEjLi4ELi128ELi1ELi16EEEvPT_NS1_25CatArrInputTensorMetadataIS5_T0_XT2_EXT3_EEENS1_16TensorSizeStrideIS8_Lj4EEEiS8_,(.L_x_1099 - _ZN2at6native40_GLOBAL__N__2351210d_8_Shape_cu_49f7391c35CatArrayBatchedCopy_alignedK_contigINS1_10OpaqueTypeILj4EEEjLi4ELi128ELi1ELi16EEEvPT_NS1_25CatArrInputTensorMetadataIS5_T0_XT2_EXT3_EEENS1_16TensorSizeStrideIS8_Lj4EEEiS8_)
        .other          _ZN2at6native40_GLOBAL__N__2351210d_8_Shape_cu_49f7391c35CatArrayBatchedCopy_alignedK_contigINS1_10OpaqueTypeILj4EEEjLi4ELi128ELi1ELi16EEEvPT_NS1_25CatArrInputTensorMetadataIS5_T0_XT2_EXT3_EEENS1_16TensorSizeStrideIS8_Lj4EEEiS8_,@"STO_CUDA_ENTRY STV_DEFAULT"
_ZN2at6native40_GLOBAL__N__2351210d_8_Shape_cu_49f7391c35CatArrayBatchedCopy_alignedK_contigINS1_10OpaqueTypeILj4EEEjLi4ELi128ELi1ELi16EEEvPT_NS1_25CatArrInputTensorMetadataIS5_T0_XT2_EXT3_EEENS1_16TensorSizeStrideIS8_Lj4EEEiS8_:
        /* <DEDUP_REMOVED lines=29> */
.L_x_687:
        /* <DEDUP_REMOVED lines=199> */
.L_x_686:
[----:B0-----:R-:W-:Y:S05]  /*0e40*/  BSYNC B0 ;  /* 0x0000000000007941 */ /* 0x001fea0003800000 */
.L_x_685:
        /* <DEDUP_REMOVED lines=45> */
.L_x_690:
        /* <DEDUP_REMOVED lines=46> */
.L_x_689:
[----:B------:R-:W-:Y:S05]  /*1400*/  BSYNC B0 ;  /* 0x0000000000007941 */ /* 0x000fea0003800000 */
.L_x_688:
        /* <DEDUP_REMOVED lines=42> */
.L_x_691:
        /* <DEDUP_REMOVED lines=175> */
.L_x_692:
        /* <DEDUP_REMOVED lines=14> */
.L_x_1099:


//--------------------- .text._ZN2at6native40_GLOBAL__N__2351210d_8_Shape_cu_49f7391c30CatArrayBatchedCopy_vectorizedINS1_10OpaqueTypeILj4EEEjLi4ELi128ELi1ELi16ELi4EEEvPcNS1_25CatArrInputTensorMetadataIT_T0_XT2_EXT3_EEENS1_16TensorSizeStrideIS8_Lj4EEEiS8_ --------------------------
	.section	.text._ZN2at6native40_GLOBAL__N__2351210d_8_Shape_cu_49f7391c30CatArrayBatchedCopy_vectorizedINS1_10OpaqueTypeILj4EEEjLi4ELi128ELi1ELi16ELi4EEEvPcNS1_25CatArrInputTensorMetadataIT_T0_XT2_EXT3_EEENS1_16TensorSizeStrideIS8_Lj4EEEiS8_,"ax",@progbits
	.sectioninfo	@"SHI_REGISTERS=26"
	.align	128
.text._ZN2at6native40_GLOBAL__N__2351210d_8_Shape_cu_49f7391c30CatArrayBatchedCopy_vectorizedINS1_10OpaqueTypeILj4EEEjLi4ELi128ELi1ELi16ELi4EEEvPcNS1_25CatArrInputTensorMetadataIT_T0_XT2_EXT3_EEENS1_16TensorSizeStrideIS8_Lj4EEEiS8_:
        .type           _ZN2at6native40_GLOBAL__N__2351210d_8_Shape_cu_49f7391c30CatArrayBatchedCopy_vectorizedINS1_10OpaqueTypeILj4EEEjLi4ELi128ELi1ELi16ELi4EEEvPcNS1_25CatArrInputTensorMetadataIT_T0_XT2_EXT3_EEENS1_16TensorSizeStrideIS8_Lj4EEEiS8_,@function
        .size           _ZN2at6native40_GLOBAL__N__2351210d_8_Shape_cu_49f7391c30CatArrayBatchedCopy_vectorizedINS1_10OpaqueTypeILj4EEEjLi4ELi128ELi1ELi16ELi4EEEvPcNS1_25CatArrInputTensorMetadataIT_T0_XT2_EXT3_EEENS1_16TensorSizeStrideIS8_Lj4EEEiS8_,(.L_x_1100 - _ZN2at6native40_GLOBAL__N__2351210d_8_Shape_cu_49f7391c30CatArrayBatchedCopy_vectorizedINS1_10OpaqueTypeILj4EEEjLi4ELi128ELi1ELi16ELi4EEEvPcNS1_25CatArrInputTensorMetadataIT_T0_XT2_EXT3_EEENS1_16TensorSizeStrideIS8_Lj4EEEiS8_)
        .other          _ZN2at6native40_GLOBAL__N__2351210d_8_Shape_cu_49f7391c30CatArrayBatchedCopy_vectorizedINS1_10OpaqueTypeILj4EEEjLi4ELi128ELi1ELi16ELi4EEEvPcNS1_25CatArrInputTensorMetadataIT_T0_XT2_EXT3_EEENS1_16TensorSizeStrideIS8_Lj4EEEiS8_,@"STO_CUDA_ENTRY STV_DEFAULT"
_ZN2at6native40_GLOBAL__N__2351210d_8_Shape_cu_49f7391c30CatArrayBatchedCopy_vectorizedINS1_10OpaqueTypeILj4EEEjLi4ELi128ELi1ELi16ELi4EEEvPcNS1_25CatArrInputTensorMetadataIT_T0_XT2_EXT3_EEENS1_16TensorSizeStrideIS8_Lj4EEEiS8_:
        /* <DEDUP_REMOVED lines=56> */
.L_x_693:
        /* <DEDUP_REMOVED lines=49> */
.L_x_694:
        /* <DEDUP_REMOVED lines=15> */
.L_x_1100:


//--------------------- .text._ZN2at6native40_GLOBAL__N__2351210d_8_Shape_cu_49f7391c19CatArrayBatchedCopyINS1_10OpaqueTypeILj4EEEjLi3ELi128ELi1EEEvPT_NS1_25CatArrInputTensorMetadataIS5_T0_XT2_EXT3_EEENS1_16TensorSizeStrideIS8_Lj4EEEiS8_ --------------------------
	.section	.text._ZN2at6native40_GLOBAL__N__2351210d_8_Shape_cu_49f7391c19CatArrayBatchedCopyINS1_10OpaqueTypeILj4EEEjLi3ELi128ELi1EEEvPT_NS1_25CatArrInputTensorMetadataIS5_T0_XT2_EXT3_EEENS1_16TensorSizeStrideIS8_Lj4EEEiS8_,"ax",@progbits
	.sectioninfo	@"SHI_REGISTERS=26"
	.align	128
.text._ZN2at6native40_GLOBAL__N__2351210d_8_Shape_cu_49f7391c19CatArrayBatchedCopyINS1_10OpaqueTypeILj4EEEjLi3ELi128ELi1EEEvPT_NS1_25CatArrInputTensorMetadataIS5_T0_XT2_EXT3_EEENS1_16TensorSizeStrideIS8_Lj4EEEiS8_:
        .type           _ZN2at6native40_GLOBAL__N__2351210d_8_Shape_cu_49f7391c19CatArrayBatchedCopyINS1_10OpaqueTypeILj4EEEjLi3ELi128ELi1EEEvPT_NS1_25CatArrInputTensorMetadataIS5_T0_XT2_EXT3_EEENS1_16TensorSizeStrideIS8_Lj4EEEiS8_,@function
        .size           _ZN2at6native40_GLOBAL__N__2351210d_8_Shape_cu_49f7391c19CatArrayBatchedCopyINS1_10OpaqueTypeILj4EEEjLi3ELi128ELi1EEEvPT_NS1_25CatArrInputTensorMetadataIS5_T0_XT2_EXT3_EEENS1_16TensorSizeStrideIS8_Lj4EEEiS8_,(.L_x_1101 - _ZN2at6native40_GLOBAL__N__2351210d_8_Shape_cu_49f7391c19CatArrayBatchedCopyINS1_10OpaqueTypeILj4EEEjLi3ELi128ELi1EEEvPT_NS1_25CatArrInputTensorMetadataIS5_T0_XT2_EXT3_EEENS1_16TensorSizeStrideIS8_Lj4EEEiS8_)
        .other          _ZN2at6native40_GLOBAL__N__2351210d_8_Shape_cu_49f7391c19CatArrayBatchedCopyINS1_10OpaqueTypeILj4EEEjLi3ELi128ELi1EEEvPT_NS1_25CatArrInputTensorMetadataIS5_T0_XT2_EXT3_EEENS1_16TensorSizeStrideIS8_Lj4EEEiS8_,@"STO_CUDA_ENTRY STV_DEFAULT"
_ZN2at6native40_GLOBAL__N__2351210d_8_Shape_cu_49f7391c19CatArrayBatchedCopyINS1_10OpaqueTypeILj4EEEjLi3ELi128ELi1EEEvPT_NS1_25CatArrInputTensorMetadataIS5_T0_XT2_EXT3_EEENS1_16TensorSizeStrideIS8_Lj4EEEiS8_:
        /* <DEDUP_REMOVED lines=43> */
.L_x_696:
[----:B0---4-:R-:W-:-:S05]  /*02b0*/  IMAD.WIDE.U32 R14, R9, 0x4, R2 ;  /* 0x00000004090e7825 */ /* 0x011fca00078e0002 */
        /* <DEDUP_REMOVED lines=11> */
[----:B0-----:R-:W-:Y:S02]  /*0370*/  IMAD.MOV R15, RZ, RZ, -R16 ;  /* 0x000000ffff0f7224 */ /* 0x001fe400078e0a10 */
        /* <DEDUP_REMOVED lines=14> */
[----:B------:R-:W-:-:S03]  /*0460*/  MOV R16, c[0x0][0xc] ;  /* 0x0000030000107a02 */ /* 0x000fc60000000f00 */
[----:B---3--:R-:W-:Y:S02]  /*0470*/  IMAD R14, R10, c[0x0][0xc2c], R17 ;  /* 0x00030b000a0e7a24 */ /* 0x008fe400078e0211 */
[----:B------:R-:W-:Y:S02]  /*0480*/  IMAD R9, R16, c[0x0][0x0], R9 ;  /* 0x0000000010097a24 */ /* 0x000fe400078e0209 */
[----:B------:R-:W-:-:S03]  /*0490*/  IMAD.WIDE.U32 R14, R14, R11, c[0x0][0x160] ;  /* 0x000058000e0e7625 */ /* 0x000fc600078e000b */
[----:B------:R-:W-:Y:S02]  /*04a0*/  ISETP.GE.U32.AND P2, PT, R9, R12, PT ;  /* 0x0000000c0900720c */ /* 0x000fe40003f46070 */
[----:B--2---:R0:W-:Y:S11]  /*04b0*/  STG.E [R14.64], R13 ;  /* 0x0000000d0e007986 */ /* 0x0041f6000c101904 */
[----:B------:R-:W-:Y:S05]  /*04c0*/  @!P2 BRA `(.L_x_696) ;  /* 0xfffffde00000a947 */ /* 0x000fea000383ffff */
[----:B------:R-:W-:Y:S05]  /*04d0*/  EXIT ;  /* 0x000000000000794d */ /* 0x000fea0003800000 */
.L_x_695:
[----:B--2---:R-:W0:Y:S01]  /*04e0*/  I2F.U32.RP R4, R8 ;  /* 0x0000000800047306 */ /* 0x004e220000209000 */
[C---:B------:R-:W-:Y:S01]  /*04f0*/  SEL R14, R13.reuse, c[0x0][0xbf0], !P0 ;  /* 0x0002fc000d0e7a07 */ /* 0x040fe20004000000 */
[----:B------:R-:W-:Y:S01]  /*0500*/  IMAD.MOV R21, RZ, RZ, -R0 ;  /* 0x000000ffff157224 */ /* 0x000fe200078e0a00 */
[----:B------:R-:W-:-:S02]  /*0510*/  SEL R13, R13, c[0x0][0xbec], !P1 ;  /* 0x0002fb000d0d7a07 */ /* 0x000fc40004800000 */
[----:B------:R-:W-:Y:S02]  /*0520*/  IADD3 R23, RZ, -R14, RZ ;  /* 0x8000000eff177210 */ /* 0x000fe40007ffe0ff */
[----:B------:R-:W-:Y:S01]  /*0530*/  ISETP.NE.U32.AND P0, PT, R8, RZ, PT ;  /* 0x000000ff0800720c */ /* 0x000fe20003f05070 */
[----:B------:R-:W1:Y:S01]  /*0540*/  I2F.U32.RP R15, R0 ;  /* 0x00000000000f7306 */ /* 0x000e620000209000 */
[----:B------:R-:W-:Y:S02]  /*0550*/  ISETP.NE.U32.AND P1, PT, R0, RZ, PT ;  /* 0x000000ff0000720c */ /* 0x000fe40003f25070 */
[----:B------:R-:W-:Y:S02]  /*0560*/  ISETP.NE.U32.AND P2, PT, R14, RZ, PT ;  /* 0x000000ff0e00720c */ /* 0x000fe40003f45070 */
[----:B------:R-:W-:-:S03]  /*0570*/  ISETP.NE.U32.AND P3, PT, R13, RZ, PT ;  /* 0x000000ff0d00720c */ /* 0x000fc60003f65070 */
[----:B------:R-:W-:Y:S08]  /*0580*/  I2F.U32.RP R6, R14 ;  /* 0x0000000e00067306 */ /* 0x000ff00000209000 */
[----:B0-----:R-:W0:Y:S08]  /*0590*/  MUFU.RCP R4, R4 ;  /* 0x0000000400047308 */ /* 0x001e300000001000 */
[----:B------:R-:W2:Y:S08]  /*05a0*/  I2F.U32.RP R7, R13 ;  /* 0x0000000d00077306 */ /* 0x000eb00000209000 */
[----:B-1----:R-:W1:Y:S01]  /*05b0*/  MUFU.RCP R15, R15 ;  /* 0x0000000f000f7308 */ /* 0x002e620000001000 */
[----:B0-----:R-:W-:-:S07]  /*05c0*/  IADD3 R18, R4, 0xffffffe, RZ ;  /* 0x0ffffffe04127810 */ /* 0x001fce0007ffe0ff */
[----:B------:R-:W0:Y:S08]  /*05d0*/  MUFU.RCP R6, R6 ;  /* 0x0000000600067308 */ /* 0x000e300000001000 */
[----:B--2---:R-:W2:Y:S01]  /*05e0*/  MUFU.RCP R7, R7 ;  /* 0x0000000700077308 */ /* 0x004ea20000001000 */
[----:B-1----:R-:W-:Y:S01]  /*05f0*/  IADD3 R16, R15, 0xffffffe, RZ ;  /* 0x0ffffffe0f107810 */ /* 0x002fe20007ffe0ff */
[----:B------:R-:W-:-:S06]  /*0600*/  IMAD.MOV R15, RZ, RZ, -R8 ;  /* 0x000000ffff0f7224 */ /* 0x000fcc00078e0a08 */
[----:B------:R1:W5:Y:S01]  /*0610*/  F2I.FTZ.U32.TRUNC.NTZ R19, R18 ;  /* 0x0000001200137305 */ /* 0x000362000021f000 */
[----:B0-----:R-:W-:-:S07]  /*0620*/  IADD3 R4, R6, 0xffffffe, RZ ;  /* 0x0ffffffe06047810 */ /* 0x001fce0007ffe0ff */
[----:B------:R0:W4:Y:S01]  /*0630*/  F2I.FTZ.U32.TRUNC.NTZ R17, R16 ;  /* 0x0000001000117305 */ /* 0x000122000021f000 */
[----:B--2---:R-:W-:Y:S01]  /*0640*/  IADD3 R6, R7, 0xffffffe, RZ ;  /* 0x0ffffffe07067810 */ /* 0x004fe20007ffe0ff */
[----:B-1----:R-:W-:-:S06]  /*0650*/  IMAD.MOV.U32 R18, RZ, RZ, RZ ;  /* 0x000000ffff127224 */ /* 0x002fcc00078e00ff */
[----:B------:R1:W2:Y:S01]  /*0660*/  F2I.FTZ.U32.TRUNC.NTZ R5, R4 ;  /* 0x0000000400057305 */ /* 0x0002a2000021f000 */
[----:B0-----:R-:W-:Y:S01]  /*0670*/  HFMA2.MMA R16, -RZ, RZ, 0, 0 ;  /* 0x00000000ff107435 */ /* 0x001fe200000001ff */
[----:B-----5:R-:W-:-:S04]  /*0680*/  IMAD R15, R15, R19, RZ ;  /* 0x000000130f0f7224 */ /* 0x020fc800078e02ff */
[----:B------:R-:W-:Y:S02]  /*0690*/  IMAD.HI.U32 R18, R19, R15, R18 ;  /* 0x0000000f13127227 */ /* 0x000fe400078e0012 */
[----:B------:R0:W5:Y:S02]  /*06a0*/  F2I.FTZ.U32.TRUNC.NTZ R7, R6 ;  /* 0x0000000600077305 */ /* 0x000164000021f000 */
[----:B----4-:R-:W-:Y:S02]  /*06b0*/  IMAD R19, R21, R17, RZ ;  /* 0x0000001115137224 */ /* 0x010fe400078e02ff */
[----:B-1----:R-:W-:Y:S02]  /*06c0*/  IMAD.MOV R4, RZ, RZ, -R13 ;  /* 0x000000ffff047224 */ /* 0x002fe400078e0a0d */
[----:B------:R-:W-:Y:S01]  /*06d0*/  IMAD.HI.U32 R16, R17, R19, R16 ;  /* 0x0000001311107227 */ /* 0x000fe200078e0010 */
[----:B------:R-:W-:-:S03]  /*06e0*/  LOP3.LUT R19, RZ, R14, RZ, 0x33, !PT ;  /* 0x0000000eff137212 */ /* 0x000fc600078e33ff */
[----:B------:R-:W-:Y:S01]  /*06f0*/  IMAD.MOV.U32 R17, RZ, RZ, R4 ;  /* 0x000000ffff117224 */ /* 0x000fe200078e0004 */
[----:B------:R-:W-:Y:S01]  /*0700*/  MOV R4, RZ ;  /* 0x000000ff00047202 */ /* 0x000fe20000000f00 */
[----:B--2---:R-:W-:Y:S02]  /*0710*/  IMAD R15, R23, R5, RZ ;  /* 0x00000005170f7224 */ /* 0x004fe400078e02ff */
[----:B0-----:R-:W-:Y:S02]  /*0720*/  IMAD.MOV.U32 R6, RZ, RZ, RZ ;  /* 0x000000ffff067224 */ /* 0x001fe400078e00ff */
[----:B------:R-:W-:Y:S01]  /*0730*/  IMAD.HI.U32 R20, R5, R15, R4 ;  /* 0x0000000f05147227 */ /* 0x000fe200078e0004 */
[----:B------:R-:W-:-:S03]  /*0740*/  LOP3.LUT R15, RZ, R8, RZ, 0x33, !PT ;  /* 0x00000008ff0f7212 */ /* 0x000fc600078e33ff */
[----:B-----5:R-:W-:Y:S01]  /*0750*/  IMAD R5, R17, R7, RZ ;  /* 0x0000000711057224 */ /* 0x020fe200078e02ff */
[----:B------:R-:W-:-:S03]  /*0760*/  LOP3.LUT R17, RZ, R0, RZ, 0x33, !PT ;  /* 0x00000000ff117212 */ /* 0x000fc600078e33ff */
[----:B------:R-:W-:Y:S01]  /*0770*/  IMAD.HI.U32 R7, R7, R5, R6 ;  /* 0x0000000507077227 */ /* 0x000fe200078e0006 */
[----:B------:R-:W-:-:S03]  /*0780*/  LOP3.LUT R6, RZ, R13, RZ, 0x33, !PT ;  /* 0x0000000dff067212 */ /* 0x000fc600078e33ff */
.L_x_697:
        /* <DEDUP_REMOVED lines=22> */
[----:B------:R-:W-:-:S04]  /*08f0*/  IMAD R4, R13, R22, R4 ;  /* 0x000000160d047224 */ /* 0x000fc800078e0204 */
[----:B------:R-:W-:-:S04]  /*0900*/  IMAD R4, R4, c[0x0][0xbfc], R5 ;  /* 0x0002ff0004047a24 */ /* 0x000fc800078e0205 */
[----:B------:R-:W-:-:S04]  /*0910*/  IMAD R5, R21, c[0x0][0xbf8], R4 ;  /* 0x0002fe0015057a24 */ /* 0x000fc800078e0204 */
        /* <DEDUP_REMOVED lines=35> */
.L_x_698:
        /* <DEDUP_REMOVED lines=11> */
.L_x_1101:


//--------------------- .text._ZN2at6native40_GLOBAL__N__2351210d_8_Shape_cu_49f7391c26CatArrayBatchedCopy_contigINS1_10OpaqueTypeILj4EEEjLi3ELi128ELi1EEEvPT_NS1_25CatArrInputTensorMetadataIS5_T0_XT2_EXT3_EEENS1_16TensorSizeStrideIS8_Lj4EEEiS8_ --------------------------
	.section	.text._ZN2at6native40_GLOBAL__N__2351210d_8_Shape_cu_49f7391c26CatArrayBatchedCopy_contigINS1_10OpaqueTypeILj4EEEjLi3ELi128ELi1EEEvPT_NS1_25CatArrInputTensorMetadataIS5_T0_XT2_EXT3_EEENS1_16TensorSizeStrideIS8_Lj4EEEiS8_,"ax",@progbits
	.sectioninfo	@"SHI_REGISTERS=22"
	.align	128
.text._ZN2at6native40_GLOBAL__N__2351210d_8_Shape_cu_49f7391c26CatArrayBatchedCopy_contigINS1_10OpaqueTypeILj4EEEjLi3ELi128ELi1EEEvPT_NS1_25CatArrInputTensorMetadataIS5_T0_XT2_EXT3_EEENS1_16TensorSizeStrideIS8_Lj4EEEiS8_:
        .type           _ZN2at6native40_GLOBAL__N__2351210d_8_Shape_cu_49f7391c26CatArrayBatchedCopy_contigINS1_10OpaqueTypeILj4EEEjLi3ELi128ELi1EEEvPT_NS1_25CatArrInputTensorMetadataIS5_T0_XT2_EXT3_EEENS1_16TensorSizeStrideIS8_Lj4EEEiS8_,@function
        .size           _ZN2at6native40_GLOBAL__N__2351210d_8_Shape_cu_49f7391c26CatArrayBatchedCopy_contigINS1_10OpaqueTypeILj4EEEjLi3ELi128ELi1EEEvPT_NS1_25CatArrInputTensorMetadataIS5_T0_XT2_EXT3_EEENS1_16TensorSizeStrideIS8_Lj4EEEiS8_,(.L_x_1102 - _ZN2at6native40_GLOBAL__N__2351210d_8_Shape_cu_49f7391c26CatArrayBatchedCopy_contigINS1_10OpaqueTypeILj4EEEjLi3ELi128ELi1EEEvPT_NS1_25CatArrInputTensorMetadataIS5_T0_XT2_EXT3_EEENS1_16TensorSizeStrideIS8_Lj4EEEiS8_)
        .other          _ZN2at6native40_GLOBAL__N__2351210d_8_Shape_cu_49f7391c26CatArrayBatchedCopy_contigINS1_10OpaqueTypeILj4EEEjLi3ELi128ELi1EEEvPT_NS1_25CatArrInputTensorMetadataIS5_T0_XT2_EXT3_EEENS1_16TensorSizeStrideIS8_Lj4EEEiS8_,@"STO_CUDA_ENTRY STV_DEFAULT"
_ZN2at6native40_GLOBAL__N__2351210d_8_Shape_cu_49f7391c26CatArrayBatchedCopy_contigINS1_10OpaqueTypeILj4EEEjLi3ELi128ELi1EEEvPT_NS1_25CatArrInputTensorMetadataIS5_T0_XT2_EXT3_EEENS1_16TensorSizeStrideIS8_Lj4EEEiS8_:
        /* <DEDUP_REMOVED lines=40> */
.L_x_699:
        /* <DEDUP_REMOVED lines=35> */
.L_x_700:
        /* <DEDUP_REMOVED lines=13> */
.L_x_1102:


//--------------------- .text._ZN2at6native40_GLOBAL__N__2351210d_8_Shape_cu_49f7391c35CatArrayBatchedCopy_alignedK_contigINS1_10OpaqueTypeILj4EEEjLi3ELi128ELi1ELi8EEEvPT_NS1_25CatArrInputTensorMetadataIS5_T0_XT2_EXT3_EEENS1_16TensorSizeStrideIS8_Lj4EEEiS8_ --------------------------
	.section	.text._ZN2at6native40_GLOBAL__N__2351210d_8_Shape_cu_49f7391c35CatArrayBatchedCopy_alignedK_contigINS1_10OpaqueTypeILj4EEEjLi3ELi128ELi1ELi8EEEvPT_NS1_25CatArrInputTensorMetadataIS5_T0_XT2_EXT3_EEENS1_16TensorSizeStrideIS8_Lj4EEEiS8_,"ax",@progbits
	.sectioninfo	@"SHI_REGISTERS=31"
	.align	128
.text._ZN2at6native40_GLOBAL__N__2351210d_8_Shape_cu_49f7391c35CatArrayBatchedCopy_alignedK_contigINS1_10OpaqueTypeILj4EEEjLi3ELi128ELi1ELi8EEEvPT_NS1_25CatArrInputTensorMetadataIS5_T0_XT2_EXT3_EEENS1_16TensorSizeStrideIS8_Lj4EEEiS8_:
        .type           _ZN2at6native40_GLOBAL__N__2351210d_8_Shape_cu_49f7391c35CatArrayBatchedCopy_alignedK_contigINS1_10OpaqueTypeILj4EEEjLi3ELi128ELi1ELi8EEEvPT_NS1_25CatArrInputTensorMetadataIS5_T0_XT2_EXT3_EEENS1_16TensorSizeStrideIS8_Lj4EEEiS8_,@function
        .size           _ZN2at6native40_GLOBAL__N__2351210d_8_Shape_cu_49f7391c35CatArrayBatchedCopy_alignedK_contigINS1_10OpaqueTypeILj4EEEjLi3ELi128ELi1ELi8EEEvPT_NS1_25CatArrInputTensorMetadataIS5_T0_XT2_EXT3_EEENS1_16TensorSizeStrideIS8_Lj4EEEiS8_,(.L_x_1103 - _ZN2at6native40_GLOBAL__N__2351210d_8_Shape_cu_49f7391c35CatArrayBatchedCopy_alignedK_contigINS1_10OpaqueTypeILj4EEEjLi3ELi128ELi1ELi8EEEvPT_NS1_25CatArrInputTensorMetadataIS5_T0_XT2_EXT3_EEENS1_16TensorSizeStrideIS8_Lj4EEEiS8_)
        .other          _ZN2at6native40_GLOBAL__N__2351210d_8_Shape_cu_49f7391c35CatArrayBatchedCopy_alignedK_contigINS1_10OpaqueTypeILj4EEEjLi3ELi128ELi1ELi8EEEvPT_NS1_25CatArrInputTensorMetadataIS5_T0_XT2_EXT3_EEENS1_16TensorSizeStrideIS8_Lj4EEEiS8_,@"STO_CUDA_ENTRY STV_DEFAULT"
_ZN2at6native40_GLOBAL__N__2351210d_8_Shape_cu_49f7391c35CatArrayBatchedCopy_alignedK_contigINS1_10OpaqueTypeILj4EEEjLi3ELi128ELi1ELi8EEEvPT_NS1_25CatArrInputTensorMetadataIS5_T0_XT2_EXT3_EEENS1_16TensorSizeStrideIS8_Lj4EEEiS8_:
        /* <DEDUP_REMOVED lines=47> */
.L_x_703:
        /* <DEDUP_REMOVED lines=65> */
.L_x_702:
[----:B0-----:R-:W-:Y:S05]  /*0700*/  BSYNC B0 ;  /* 0x0000000000007941 */ /* 0x001fea0003800000 */
.L_x_701:
        /* <DEDUP_REMOVED lines=33> */
.L_x_706:
        /* <DEDUP_REMOVED lines=34> */
.L_x_705:
[----:B------:R-:W-:Y:S05]  /*0b40*/  BSYNC B0 ;  /* 0x0000000000007941 */ /* 0x000fea0003800000 */
.L_x_704:
        /* <DEDUP_REMOVED lines=29> */
.L_x_707:
        /* <DEDUP_REMOVED lines=127> */
.L_x_708:
        /* <DEDUP_REMOVED lines=15> */
.L_x_1103:


//--------------------- .text._ZN2at6native40_GLOBAL__N__2351210d_8_Shape_cu_49f7391c35CatArrayBatchedCopy_alignedK_contigINS1_10OpaqueTypeILj4EEEjLi3ELi128ELi1ELi16EEEvPT_NS1_25CatArrInputTensorMetadataIS5_T0_XT2_EXT3_EEENS1_16TensorSizeStrideIS8_Lj4EEEiS8_ --------------------------
	.section	.text._ZN2at6native40_GLOBAL__N__2351210d_8_Shape_cu_49f7391c35CatArrayBatchedCopy_alignedK_contigINS1_10OpaqueTypeILj4EEEjLi3ELi128ELi1ELi16EEEvPT_NS1_25CatArrInputTensorMetadataIS5_T0_XT2_EXT3_EEENS1_16TensorSizeStrideIS8_Lj4EEEiS8_,"ax",@progbits
	.sectioninfo	@"SHI_REGISTERS=31"
	.align	128
.text._ZN2at6native40_GLOBAL__N__2351210d_8_Shape_cu_49f7391c35CatArrayBatchedCopy_alignedK_contigINS1_10OpaqueTypeILj4EEEjLi3ELi128ELi1ELi16EEEvPT_NS1_25CatArrInputTensorMetadataIS5_T0_XT2_EXT3_EEENS1_16TensorSizeStrideIS8_Lj4EEEiS8_:
        .type           _ZN2at6native40_GLOBAL__N__2351210d_8_Shape_cu_49f7391c35CatArrayBatchedCopy_alignedK_contigINS1_10OpaqueTypeILj4EEEjLi3ELi128ELi1ELi16EEEvPT_NS1_25CatArrInputTensorMetadataIS5_T0_XT2_EXT3_EEENS1_16TensorSizeStrideIS8_Lj4EEEiS8_,@function
        .size           _ZN2at6native40_GLOBAL__N__2351210d_8_Shape_cu_49f7391c35CatArrayBatchedCopy_alignedK_contigINS1_10OpaqueTypeILj4EEEjLi3ELi128ELi1ELi16EEEvPT_NS1_25CatArrInputTensorMetadataIS5_T0_XT2_EXT3_EEENS1_16TensorSizeStrideIS8_Lj4EEEiS8_,(.L_x_1104 - _ZN2at6native40_GLOBAL__N__2351210d_8_Shape_cu_49f7391c35CatArrayBatchedCopy_alignedK_contigINS1_10OpaqueTypeILj4EEEjLi3ELi128ELi1ELi16EEEvPT_NS1_25CatArrInputTensorMetadataIS5_T0_XT2_EXT3_EEENS1_16TensorSizeStrideIS8_Lj4EEEiS8_)
        .other          _ZN2at6native40_GLOBAL__N__2351210d_8_Shape_cu_49f7391c35CatArrayBatchedCopy_alignedK_contigINS1_10OpaqueTypeILj4EEEjLi3ELi128ELi1ELi16EEEvPT_NS1_25CatArrInputTensorMetadataIS5_T0_XT2_EXT3_EEENS1_16TensorSizeStrideIS8_Lj4EEEiS8_,@"STO_CUDA_ENTRY STV_DEFAULT"
_ZN2at6native40_GLOBAL__N__2351210d_8_Shape_cu_49f7391c35CatArrayBatchedCopy_alignedK_contigINS1_10OpaqueTypeILj4EEEjLi3ELi128ELi1ELi16EEEvPT_NS1_25CatArrInputTensorMetadataIS5_T0_XT2_EXT3_EEENS1_16TensorSizeStrideIS8_Lj4EEEiS8_:
        /* <DEDUP_REMOVED lines=27> */
.L_x_711:
        /* <DEDUP_REMOVED lines=141> */
.L_x_710:
[----:B0-----:R-:W-:Y:S05]  /*0a80*/  BSYNC B0 ;  /* 0x0000000000007941 */ /* 0x001fea0003800000 */
.L_x_709:
        /* <DEDUP_REMOVED lines=33> */
.L_x_714:
        /* <DEDUP_REMOVED lines=34> */
.L_x_713:
[----:B------:R-:W-:Y:S05]  /*0ec0*/  BSYNC B0 ;  /* 0x0000000000007941 */ /* 0x000fea0003800000 */
.L_x_712:
        /* <DEDUP_REMOVED lines=29> */
.L_x_715:
        /* <DEDUP_REMOVED lines=127> */
.L_x_716:
        /* <DEDUP_REMOVED lines=15> */
.L_x_1104:


//--------------------- .text._ZN2at6native40_GLOBAL__N__2351210d_8_Shape_cu_49f7391c30CatArrayBatchedCopy_vectorizedINS1_10OpaqueTypeILj4EEEjLi3ELi128ELi1ELi16ELi4EEEvPcNS1_25CatArrInputTensorMetadataIT_T0_XT2_EXT3_EEENS1_16TensorSizeStrideIS8_Lj4EEEiS8_ --------------------------
	.section	.text._ZN2at6native40_GLOBAL__N__2351210d_8_Shape_cu_49f7391c30CatArrayBatchedCopy_vectorizedINS1_10OpaqueTypeILj4EEEjLi3ELi128ELi1ELi16ELi4EEEvPcNS1_25CatArrInputTensorMetadataIT_T0_XT2_EXT3_EEENS1_16TensorSizeStrideIS8_Lj4EEEiS8_,"ax",@progbits
	.sectioninfo	@"SHI_REGISTERS=22"
	.align	128
.text._ZN2at6native40_GLOBAL__N__2351210d_8_Shape_cu_49f7391c30CatArrayBatchedCopy_vectorizedINS1_10OpaqueTypeILj4EEEjLi3ELi128ELi1ELi16ELi4EEEvPcNS1_25CatArrInputTensorMetadataIT_T0_XT2_EXT3_EEENS1_16TensorSizeStrideIS8_Lj4EEEiS8_:
        .type           _ZN2at6native40_GLOBAL__N__2351210d_8_Shape_cu_49f7391c30CatArrayBatchedCopy_vectorizedINS1_10OpaqueTypeILj4EEEjLi3ELi128ELi1ELi16ELi4EEEvPcNS1_25CatArrInputTensorMetadataIT_T0_XT2_EXT3_EEENS1_16TensorSizeStrideIS8_Lj4EEEiS8_,@function
        .size           _ZN2at6native40_GLOBAL__N__2351210d_8_Shape_cu_49f7391c30CatArrayBatchedCopy_vectorizedINS1_10OpaqueTypeILj4EEEjLi3ELi128ELi1ELi16ELi4EEEvPcNS1_25CatArrInputTensorMetadataIT_T0_XT2_EXT3_EEENS1_16TensorSizeStrideIS8_Lj4EEEiS8_,(.L_x_1105 - _ZN2at6native40_GLOBAL__N__2351210d_8_Shape_cu_49f7391c30CatArrayBatchedCopy_vectorizedINS1_10OpaqueTypeILj4EEEjLi3ELi128ELi1ELi16ELi4EEEvPcNS1_25CatArrInputTensorMetadataIT_T0_XT2_EXT3_EEENS1_16TensorSizeStrideIS8_Lj4EEEiS8_)
        .other          _ZN2at6native40_GLOBAL__N__2351210d_8_Shape_cu_49f7391c30CatArrayBatchedCopy_vectorizedINS1_10OpaqueTypeILj4EEEjLi3ELi128ELi1ELi16ELi4EEEvPcNS1_25CatArrInputTensorMetadataIT_T0_XT2_EXT3_EEENS1_16TensorSizeStrideIS8_Lj4EEEiS8_,@"STO_CUDA_ENTRY STV_DEFAULT"
_ZN2at6native40_GLOBAL__N__2351210d_8_Shape_cu_49f7391c30CatArrayBatchedCopy_vectorizedINS1_10OpaqueTypeILj4EEEjLi3ELi128ELi1ELi16ELi4EEEvPcNS1_25CatArrInputTensorMetadataIT_T0_XT2_EXT3_EEENS1_16TensorSizeStrideIS8_Lj4EEEiS8_:
        /* <DEDUP_REMOVED lines=44> */
.L_x_717:
        /* <DEDUP_REMOVED lines=37> */
.L_x_718:
        /* <DEDUP_REMOVED lines=15> */
.L_x_1105:


//--------------------- .text._ZN2at6native40_GLOBAL__N__2351210d_8_Shape_cu_49f7391c19CatArrayBatchedCopyINS1_10OpaqueTypeILj4EEEjLi2ELi128ELi1EEEvPT_NS1_25CatArrInputTensorMetadataIS5_T0_XT2_EXT3_EEENS1_16TensorSizeStrideIS8_Lj4EEEiS8_ --------------------------
	.section	.text._ZN2at6native40_GLOBAL__N__2351210d_8_Shape_cu_49f7391c19CatArrayBatchedCopyINS1_10OpaqueTypeILj4EEEjLi2ELi128ELi1EEEvPT_NS1_25CatArrInputTensorMetadataIS5_T0_XT2_EXT3_EEENS1_16TensorSizeStrideIS8_Lj4EEEiS8_,"ax",@progbits
	.sectioninfo	@"SHI_REGISTERS=20"
	.align	128
.text._ZN2at6native40_GLOBAL__N__2351210d_8_Shape_cu_49f7391c19CatArrayBatchedCopyINS1_10OpaqueTypeILj4EEEjLi2ELi128ELi1EEEvPT_NS1_25CatArrInputTensorMetadataIS5_T0_XT2_EXT3_EEENS1_16TensorSizeStrideIS8_Lj4EEEiS8_:
        .type           _ZN2at6native40_GLOBAL__N__2351210d_8_Shape_cu_49f7391c19CatArrayBatchedCopyINS1_10OpaqueTypeILj4EEEjLi2ELi128ELi1EEEvPT_NS1_25CatArrInputTensorMetadataIS5_T0_XT2_EXT3_EEENS1_16TensorSizeStrideIS8_Lj4EEEiS8_,@function
        .size           _ZN2at6native40_GLOBAL__N__2351210d_8_Shape_cu_49f7391c19CatArrayBatchedCopyINS1_10OpaqueTypeILj4EEEjLi2ELi128ELi1EEEvPT_NS1_25CatArrInputTensorMetadataIS5_T0_XT2_EXT3_EEENS1_16TensorSizeStrideIS8_Lj4EEEiS8_,(.L_x_1106 - _ZN2at6native40_GLOBAL__N__2351210d_8_Shape_cu_49f7391c19CatArrayBatchedCopyINS1_10OpaqueTypeILj4EEEjLi2ELi128ELi1EEEvPT_NS1_25CatArrInputTensorMetadataIS5_T0_XT2_EXT3_EEENS1_16TensorSizeStrideIS8_Lj4EEEiS8_)
        .other          _ZN2at6native40_GLOBAL__N__2351210d_8_Shape_cu_49f7391c19CatArrayBatchedCopyINS1_10OpaqueTypeILj4EEEjLi2ELi128ELi1EEEvPT_NS1_25CatArrInputTensorMetadataIS5_T0_XT2_EXT3_EEENS1_16TensorSizeStrideIS8_Lj4EEEiS8_,@"STO_CUDA_ENTRY STV_DEFAULT"
_ZN2at6native40_GLOBAL__N__2351210d_8_Shape_cu_49f7391c19CatArrayBatchedCopyINS1_10OpaqueTypeILj4EEEjLi2ELi128ELi1EEEvPT_NS1_25CatArrInputTensorMetadataIS5_T0_XT2_EXT3_EEENS1_16TensorSizeStrideIS8_Lj4EEEiS8_:
        /* <DEDUP_REMOVED lines=31> */
.L_x_720:
        /* <DEDUP_REMOVED lines=23> */
.L_x_719:
[----:B--2---:R-:W-:Y:S01]  /*0360*/  SEL R8, R9, c[0x0][0xbec], !P0 ;  /* 0x0002fb0009087a07 */ /* 0x004fe20004000000 */
[----:B------:R-:W0:Y:S01]  /*0370*/  I2F.U32.RP R14, R6 ;  /* 0x00000006000e7306 */ /* 0x000e220000209000 */
[----:B------:R-:W-:Y:S01]  /*0380*/  IMAD.MOV R15, RZ, RZ, -R6 ;  /* 0x000000ffff0f7224 */ /* 0x000fe200078e0a06 */
[----:B------:R-:W-:Y:S02]  /*0390*/  ISETP.NE.U32.AND P0, PT, R6, RZ, PT ;  /* 0x000000ff0600720c */ /* 0x000fe40003f05070 */
[----:B------:R-:W-:Y:S02]  /*03a0*/  IADD3 R17, RZ, -R8, RZ ;  /* 0x80000008ff117210 */ /* 0x000fe40007ffe0ff */
        /* <DEDUP_REMOVED lines=10> */
[----:B-1----:R-:W-:-:S03]  /*0450*/  MOV R12, RZ ;  /* 0x000000ff000c7202 */ /* 0x002fc60000000f00 */
[----:B------:R-:W-:Y:S01]  /*0460*/  IMAD.HI.U32 R10, R11, R15, R10 ;  /* 0x0000000f0b0a7227 */ /* 0x000fe200078e000a */
[----:B------:R-:W-:-:S03]  /*0470*/  LOP3.LUT R11, RZ, R6, RZ, 0x33, !PT ;  /* 0x00000006ff0b7212 */ /* 0x000fc600078e33ff */
[----:B-----5:R-:W-:-:S04]  /*0480*/  IMAD R9, R17, R13, RZ ;  /* 0x0000000d11097224 */ /* 0x020fc800078e02ff */
[----:B------:R-:W-:Y:S01]  /*0490*/  IMAD.HI.U32 R12, R13, R9, R12 ;  /* 0x000000090d0c7227 */ /* 0x000fe200078e000c */
[----:B------:R-:W-:-:S05]  /*04a0*/  LOP3.LUT R9, RZ, R8, RZ, 0x33, !PT ;  /* 0x00000008ff097212 */ /* 0x000fca00078e33ff */
.L_x_721:
        /* <DEDUP_REMOVED lines=13> */
[----:B----4-:R-:W-:-:S05]  /*0580*/  IMAD.WIDE.U32 R14, R13, 0x4, R2 ;  /* 0x000000040d0e7825 */ /* 0x010fca00078e0002 */
        /* <DEDUP_REMOVED lines=14> */
[----:B0--3--:R-:W-:Y:S02]  /*0670*/  IMAD R15, R5, c[0x0][0xc2c], R16 ;  /* 0x00030b00050f7a24 */ /* 0x009fe400078e0210 */
[----:B------:R-:W-:Y:S02]  /*0680*/  IMAD.MOV.U32 R16, RZ, RZ, c[0x0][0xc] ;  /* 0x00000300ff107624 */ /* 0x000fe400078e00ff */
[----:B------:R-:W-:-:S04]  /*0690*/  IMAD.WIDE.U32 R14, R15, R0, c[0x0][0x160] ;  /* 0x000058000f0e7625 */ /* 0x000fc800078e0000 */
[----:B------:R-:W-:-:S05]  /*06a0*/  IMAD R7, R16, c[0x0][0x0], R7 ;  /* 0x0000000010077a24 */ /* 0x000fca00078e0207 */
[----:B------:R-:W-:Y:S01]  /*06b0*/  ISETP.GE.U32.AND P2, PT, R7, R4, PT ;  /* 0x000000040700720c */ /* 0x000fe20003f46070 */
[----:B--2---:R0:W-:-:S12]  /*06c0*/  STG.E [R14.64], R13 ;  /* 0x0000000d0e007986 */ /* 0x0041d8000c101904 */
[----:B------:R-:W-:Y:S05]  /*06d0*/  @!P2 BRA `(.L_x_721) ;  /* 0xfffffdd00000a947 */ /* 0x000fea000383ffff */
[----:B------:R-:W-:Y:S05]  /*06e0*/  EXIT ;  /* 0x000000000000794d */ /* 0x000fea0003800000 */
.L_x_722:
        /* <DEDUP_REMOVED lines=9> */
.L_x_1106:


//--------------------- .text._ZN2at6native40_GLOBAL__N__2351210d_8_Shape_cu_49f7391c26CatArrayBatchedCopy_contigINS1_10OpaqueTypeILj4EEEjLi2ELi128ELi1EEEvPT_NS1_25CatArrInputTensorMetadataIS5_T0_XT2_EXT3_EEENS1_16TensorSizeStrideIS8_Lj4EEEiS8_ --------------------------
	.section	.text._ZN2at6native40_GLOBAL__N__2351210d_8_Shape_cu_49f7391c26CatArrayBatchedCopy_contigINS1_10OpaqueTypeILj4EEEjLi2ELi128ELi1EEEvPT_NS1_25CatArrInputTensorMetadataIS5_T0_XT2_EXT3_EEENS1_16TensorSizeStrideIS8_Lj4EEEiS8_,"ax",@progbits
	.sectioninfo	@"SHI_REGISTERS=17"
	.align	128
.text._ZN2at6native40_GLOBAL__N__2351210d_8_Shape_cu_49f7391c26CatArrayBatchedCopy_contigINS1_10OpaqueTypeILj4EEEjLi2ELi128ELi1EEEvPT_NS1_25CatArrInputTensorMetadataIS5_T0_XT2_EXT3_EEENS1_16TensorSizeStrideIS8_Lj4EEEiS8_:
        .type           _ZN2at6native40_GLOBAL__N__2351210d_8_Shape_cu_49f7391c26CatArrayBatchedCopy_contigINS1_10OpaqueTypeILj4EEEjLi2ELi128ELi1EEEvPT_NS1_25CatArrInputTensorMetadataIS5_T0_XT2_EXT3_EEENS1_16TensorSizeStrideIS8_Lj4EEEiS8_,@function
        .size           _ZN2at6native40_GLOBAL__N__2351210d_8_Shape_cu_49f7391c26CatArrayBatchedCopy_contigINS1_10OpaqueTypeILj4EEEjLi2ELi128ELi1EEEvPT_NS1_25CatArrInputTensorMetadataIS5_T0_XT2_EXT3_EEENS1_16TensorSizeStrideIS8_Lj4EEEiS8_,(.L_x_1107 - _ZN2at6native40_GLOBAL__N__2351210d_8_Shape_cu_49f7391c26CatArrayBatchedCopy_contigINS1_10OpaqueTypeILj4EEEjLi2ELi128ELi1EEEvPT_NS1_25CatArrInputTensorMetadataIS5_T0_XT2_EXT3_EEENS1_16TensorSizeStrideIS8_Lj4EEEiS8_)
        .other          _ZN2at6native40_GLOBAL__N__2351210d_8_Shape_cu_49f7391c26CatArrayBatchedCopy_contigINS1_10OpaqueTypeILj4EEEjLi2ELi128ELi1EEEvPT_NS1_25CatArrInputTensorMetadataIS5_T0_XT2_EXT3_EEENS1_16TensorSizeStrideIS8_Lj4EEEiS8_,@"STO_CUDA_ENTRY STV_DEFAULT"
_ZN2at6native40_GLOBAL__N__2351210d_8_Shape_cu_49f7391c26CatArrayBatchedCopy_contigINS1_10OpaqueTypeILj4EEEjLi2ELi128ELi1EEEvPT_NS1_25CatArrInputTensorMetadataIS5_T0_XT2_EXT3_EEENS1_16TensorSizeStrideIS8_Lj4EEEiS8_:
        /* <DEDUP_REMOVED lines=29> */
.L_x_723:
        /* <DEDUP_REMOVED lines=22> */
.L_x_724:
        /* <DEDUP_REMOVED lines=13> */
.L_x_1107:


//--------------------- .text._ZN2at6native40_GLOBAL__N__2351210d_8_Shape_cu_49f7391c35CatArrayBatchedCopy_alignedK_contigINS1_10OpaqueTypeILj4EEEjLi2ELi128ELi1ELi8EEEvPT_NS1_25CatArrInputTensorMetadataIS5_T0_XT2_EXT3_EEENS1_16TensorSizeStrideIS8_Lj4EEEiS8_ --------------------------
	.section	.text._ZN2at6native40_GLOBAL__N__2351210d_8_Shape_cu_49f7391c35CatArrayBatchedCopy_alignedK_contigINS1_10OpaqueTypeILj4EEEjLi2ELi128ELi1ELi8EEEvPT_NS1_25CatArrInputTensorMetadataIS5_T0_XT2_EXT3_EEENS1_16TensorSizeStrideIS8_Lj4EEEiS8_,"ax",@progbits
	.sectioninfo	@"SHI_REGISTERS=24"
	.align	128
.text._ZN2at6native40_GLOBAL__N__2351210d_8_Shape_cu_49f7391c35CatArrayBatchedCopy_alignedK_contigINS1_10OpaqueTypeILj4EEEjLi2ELi128ELi1ELi8EEEvPT_NS1_25CatArrInputTensorMetadataIS5_T0_XT2_EXT3_EEENS1_16TensorSizeStrideIS8_Lj4EEEiS8_:
        .type           _ZN2at6native40_GLOBAL__N__2351210d_8_Shape_cu_49f7391c35CatArrayBatchedCopy_alignedK_contigINS1_10OpaqueTypeILj4EEEjLi2ELi128ELi1ELi8EEEvPT_NS1_25CatArrInputTensorMetadataIS5_T0_XT2_EXT3_EEENS1_16TensorSizeStrideIS8_Lj4EEEiS8_,@function
        .size           _ZN2at6native40_GLOBAL__N__2351210d_8_Shape_cu_49f7391c35CatArrayBatchedCopy_alignedK_contigINS1_10OpaqueTypeILj4EEEjLi2ELi128ELi1ELi8EEEvPT_NS1_25CatArrInputTensorMetadataIS5_T0_XT2_EXT3_EEENS1_16TensorSizeStrideIS8_Lj4EEEiS8_,(.L_x_1108 - _ZN2at6native40_GLOBAL__N__2351210d_8_Shape_cu_49f7391c35CatArrayBatchedCopy_alignedK_contigINS1_10OpaqueTypeILj4EEEjLi2ELi128ELi1ELi8EEEvPT_NS1_25CatArrInputTensorMetadataIS5_T0_XT2_EXT3_EEENS1_16TensorSizeStrideIS8_Lj4EEEiS8_)
        .other          _ZN2at6native40_GLOBAL__N__2351210d_8_Shape_cu_49f7391c35CatArrayBatchedCopy_alignedK_contigINS1_10OpaqueTypeILj4EEEjLi2ELi128ELi1ELi8EEEvPT_NS1_25CatArrInputTensorMetadataIS5_T0_XT2_EXT3_EEENS1_16TensorSizeStrideIS8_Lj4EEEiS8_,@"STO_CUDA_ENTRY STV_DEFAULT"
_ZN2at6native40_GLOBAL__N__2351210d_8_Shape_cu_49f7391c35CatArrayBatchedCopy_alignedK_contigINS1_10OpaqueTypeILj4EEEjLi2ELi128ELi1ELi8EEEvPT_NS1_25CatArrInputTensorMetadataIS5_T0_XT2_EXT3_EEENS1_16TensorSizeStrideIS8_Lj4EEEiS8_:
        /* <DEDUP_REMOVED lines=35> */
.L_x_727:
        /* <DEDUP_REMOVED lines=41> */
.L_x_726:
[----:B0-----:R-:W-:Y:S05]  /*04c0*/  BSYNC B0 ;  /* 0x0000000000007941 */ /* 0x001fea0003800000 */
.L_x_725:
        /* <DEDUP_REMOVED lines=22> */
.L_x_730:
        /* <DEDUP_REMOVED lines=22> */
.L_x_729:
[----:B------:R-:W-:Y:S05]  /*0790*/  BSYNC B0 ;  /* 0x0000000000007941 */ /* 0x000fea0003800000 */
.L_x_728:
        /* <DEDUP_REMOVED lines=17> */
.L_x_731:
        /* <DEDUP_REMOVED lines=79> */
.L_x_732:
        /* <DEDUP_REMOVED lines=14> */
.L_x_1108:


//--------------------- .text._ZN2at6native40_GLOBAL__N__2351210d_8_Shape_cu_49f7391c35CatArrayBatchedCopy_alignedK_contigINS1_10OpaqueTypeILj4EEEjLi2ELi128ELi1ELi16EEEvPT_NS1_25CatArrInputTensorMetadataIS5_T0_XT2_EXT3_EEENS1_16TensorSizeStrideIS8_Lj4EEEiS8_ --------------------------
	.section	.text._ZN2at6native40_GLOBAL__N__2351210d_8_Shape_cu_49f7391c35CatArrayBatchedCopy_alignedK_contigINS1_10OpaqueTypeILj4EEEjLi2ELi128ELi1ELi16EEEvPT_NS1_25CatArrInputTensorMetadataIS5_T0_XT2_EXT3_EEENS1_16TensorSizeStrideIS8_Lj4EEEiS8_,"ax",@progbits
	.sectioninfo	@"SHI_REGISTERS=32"
	.align	128
.text._ZN2at6native40_GLOBAL__N__2351210d_8_Shape_cu_49f7391c35CatArrayBatchedCopy_alignedK_contigINS1_10OpaqueTypeILj4EEEjLi2ELi128ELi1ELi16EEEvPT_NS1_25CatArrInputTensorMetadataIS5_T0_XT2_EXT3_EEENS1_16TensorSizeStrideIS8_Lj4EEEiS8_:
        .type           _ZN2at6native40_GLOBAL__N__2351210d_8_Shape_cu_49f7391c35CatArrayBatchedCopy_alignedK_contigINS1_10OpaqueTypeILj4EEEjLi2ELi128ELi1ELi16EEEvPT_NS1_25CatArrInputTensorMetadataIS5_T0_XT2_EXT3_EEENS1_16TensorSizeStrideIS8_Lj4EEEiS8_,@function
        .size           _ZN2at6native40_GLOBAL__N__2351210d_8_Shape_cu_49f7391c35CatArrayBatchedCopy_alignedK_contigINS1_10OpaqueTypeILj4EEEjLi2ELi128ELi1ELi16EEEvPT_NS1_25CatArrInputTensorMetadataIS5_T0_XT2_EXT3_EEENS1_16TensorSizeStrideIS8_Lj4EEEiS8_,(.L_x_1109 - _ZN2at6native40_GLOBAL__N__2351210d_8_Shape_cu_49f7391c35CatArrayBatchedCopy_alignedK_contigINS1_10OpaqueTypeILj4EEEjLi2ELi128ELi1ELi16EEEvPT_NS1_25CatArrInputTensorMetadataIS5_T0_XT2_EXT3_EEENS1_16TensorSizeStrideIS8_Lj4EEEiS8_)
        .other          _ZN2at6native40_GLOBAL__N__2351210d_8_Shape_cu_49f7391c35CatArrayBatchedCopy_alignedK_contigINS1_10OpaqueTypeILj4EEEjLi2ELi128ELi1ELi16EEEvPT_NS1_25CatArrInputTensorMetadataIS5_T0_XT2_EXT3_EEENS1_16TensorSizeStrideIS8_Lj4EEEiS8_,@"STO_CUDA_ENTRY STV_DEFAULT"
_ZN2at6native40_GLOBAL__N__2351210d_8_Shape_cu_49f7391c35CatArrayBatchedCopy_alignedK_contigINS1_10OpaqueTypeILj4EEEjLi2ELi128ELi1ELi16EEEvPT_NS1_25CatArrInputTensorMetadataIS5_T0_XT2_EXT3_EEENS1_16TensorSizeStrideIS8_Lj4EEEiS8_:
        /* <DEDUP_REMOVED lines=35> */
.L_x_735:
        /* <DEDUP_REMOVED lines=73> */
.L_x_734:
[----:B0-----:R-:W-:Y:S05]  /*06c0*/  BSYNC B0 ;  /* 0x0000000000007941 */ /* 0x001fea0003800000 */
.L_x_733:
        /* <DEDUP_REMOVED lines=22> */
.L_x_738:
        /* <DEDUP_REMOVED lines=22> */
.L_x_737:
[----:B------:R-:W-:Y:S05]  /*0990*/  BSYNC B0 ;  /* 0x0000000000007941 */ /* 0x000fea0003800000 */
.L_x_736:
        /* <DEDUP_REMOVED lines=17> */
.L_x_739:
        /* <DEDUP_REMOVED lines=79> */
.L_x_740:
        /* <DEDUP_REMOVED lines=14> */
.L_x_1109:


//--------------------- .text._ZN2at6native40_GLOBAL__N__2351210d_8_Shape_cu_49f7391c30CatArrayBatchedCopy_vectorizedINS1_10OpaqueTypeILj4EEEjLi2ELi128ELi1ELi16ELi4EEEvPcNS1_25CatArrInputTensorMetadataIT_T0_XT2_EXT3_EEENS1_16TensorSizeStrideIS8_Lj4EEEiS8_ --------------------------
	.section	.text._ZN2at6native40_GLOBAL__N__2351210d_8_Shape_cu_49f7391c30CatArrayBatchedCopy_vectorizedINS1_10OpaqueTypeILj4EEEjLi2ELi128ELi1ELi16ELi4EEEvPcNS1_25CatArrInputTensorMetadataIT_T0_XT2_EXT3_EEENS1_16TensorSizeStrideIS8_Lj4EEEiS8_,"ax",@progbits
	.sectioninfo	@"SHI_REGISTERS=19"
	.align	128
.text._ZN2at6native40_GLOBAL__N__2351210d_8_Shape_cu_49f7391c30CatArrayBatchedCopy_vectorizedINS1_10OpaqueTypeILj4EEEjLi2ELi128ELi1ELi16ELi4EEEvPcNS1_25CatArrInputTensorMetadataIT_T0_XT2_EXT3_EEENS1_16TensorSizeStrideIS8_Lj4EEEiS8_:
        .type           _ZN2at6native40_GLOBAL__N__2351210d_8_Shape_cu_49f7391c30CatArrayBatchedCopy_vectorizedINS1_10OpaqueTypeILj4EEEjLi2ELi128ELi1ELi16ELi4EEEvPcNS1_25CatArrInputTensorMetadataIT_T0_XT2_EXT3_EEENS1_16TensorSizeStrideIS8_Lj4EEEiS8_,@function
        .size           _ZN2at6native40_GLOBAL__N__2351210d_8_Shape_cu_49f7391c30CatArrayBatchedCopy_vectorizedINS1_10OpaqueTypeILj4EEEjLi2ELi128ELi1ELi16ELi4EEEvPcNS1_25CatArrInputTensorMetadataIT_T0_XT2_EXT3_EEENS1_16TensorSizeStrideIS8_Lj4EEEiS8_,(.L_x_1110 - _ZN2at6native40_GLOBAL__N__2351210d_8_Shape_cu_49f7391c30CatArrayBatchedCopy_vectorizedINS1_10OpaqueTypeILj4EEEjLi2ELi128ELi1ELi16ELi4EEEvPcNS1_25CatArrInputTensorMetadataIT_T0_XT2_EXT3_EEENS1_16TensorSizeStrideIS8_Lj4EEEiS8_)
        .other          _ZN2at6native40_GLOBAL__N__2351210d_8_Shape_cu_49f7391c30CatArrayBatchedCopy_vectorizedINS1_10OpaqueTypeILj4EEEjLi2ELi128ELi1ELi16ELi4EEEvPcNS1_25CatArrInputTensorMetadataIT_T0_XT2_EXT3_EEENS1_16TensorSizeStrideIS8_Lj4EEEiS8_,@"STO_CUDA_ENTRY STV_DEFAULT"
_ZN2at6native40_GLOBAL__N__2351210d_8_Shape_cu_49f7391c30CatArrayBatchedCopy_vectorizedINS1_10OpaqueTypeILj4EEEjLi2ELi128ELi1ELi16ELi4EEEvPcNS1_25CatArrInputTensorMetadataIT_T0_XT2_EXT3_EEENS1_16TensorSizeStrideIS8_Lj4EEEiS8_:
        /* <DEDUP_REMOVED lines=33> */
.L_x_741:
        /* <DEDUP_REMOVED lines=25> */
.L_x_742:
        /* <DEDUP_REMOVED lines=14> */
.L_x_1110:


//--------------------- .text._ZN2at6native40_GLOBAL__N__2351210d_8_Shape_cu_49f7391c19CatArrayBatchedCopyINS1_10OpaqueTypeILj4EEEjLi1ELi128ELi1EEEvPT_NS1_25CatArrInputTensorMetadataIS5_T0_XT2_EXT3_EEENS1_16TensorSizeStrideIS8_Lj4EEEiS8_ --------------------------
	.section	.text._ZN2at6native40_GLOBAL__N__2351210d_8_Shape_cu_49f7391c19CatArrayBatchedCopyINS1_10OpaqueTypeILj4EEEjLi1ELi128ELi1EEEvPT_NS1_25CatArrInputTensorMetadataIS5_T0_XT2_EXT3_EEENS1_16TensorSizeStrideIS8_Lj4EEEiS8_,"ax",@progbits
	.sectioninfo	@"SHI_REGISTERS=16"
	.align	128
.text._ZN2at6native40_GLOBAL__N__2351210d_8_Shape_cu_49f7391c19CatArrayBatchedCopyINS1_10OpaqueTypeILj4EEEjLi1ELi128ELi1EEEvPT_NS1_25CatArrInputTensorMetadataIS5_T0_XT2_EXT3_EEENS1_16TensorSizeStrideIS8_Lj4EEEiS8_:
        .type           _ZN2at6native40_GLOBAL__N__2351210d_8_Shape_cu_49f7391c19CatArrayBatchedCopyINS1_10OpaqueTypeILj4EEEjLi1ELi128ELi1EEEvPT_NS1_25CatArrInputTensorMetadataIS5_T0_XT2_EXT3_EEENS1_16TensorSizeStrideIS8_Lj4EEEiS8_,@function
        .size           _ZN2at6native40_GLOBAL__N__2351210d_8_Shape_cu_49f7391c19CatArrayBatchedCopyINS1_10OpaqueTypeILj4EEEjLi1ELi128ELi1EEEvPT_NS1_25CatArrInputTensorMetadataIS5_T0_XT2_EXT3_EEENS1_16TensorSizeStrideIS8_Lj4EEEiS8_,(.L_x_1111 - _ZN2at6native40_GLOBAL__N__2351210d_8_Shape_cu_49f7391c19CatArrayBatchedCopyINS1_10OpaqueTypeILj4EEEjLi1ELi128ELi1EEEvPT_NS1_25CatArrInputTensorMetadataIS5_T0_XT2_EXT3_EEENS1_16TensorSizeStrideIS8_Lj4EEEiS8_)
        .other          _ZN2at6native40_GLOBAL__N__2351210d_8_Shape_cu_49f7391c19CatArrayBatchedCopyINS1_10OpaqueTypeILj4EEEjLi1ELi128ELi1EEEvPT_NS1_25CatArrInputTensorMetadataIS5_T0_XT2_EXT3_EEENS1_16TensorSizeStrideIS8_Lj4EEEiS8_,@"STO_CUDA_ENTRY STV_DEFAULT"
_ZN2at6native40_GLOBAL__N__2351210d_8_Shape_cu_49f7391c19CatArrayBatchedCopyINS1_10OpaqueTypeILj4EEEjLi1ELi128ELi1EEEvPT_NS1_25CatArrInputTensorMetadataIS5_T0_XT2_EXT3_EEENS1_16TensorSizeStrideIS8_Lj4EEEiS8_:
        /* <DEDUP_REMOVED lines=12> */
[----:B------:R-:W-:-:S06]  /*00c0*/  ULDC.64 UR4, c[0x0][0x118] ;  /* 0x0000460000047ab9 */ /* 0x000fcc0000000a00 */
[----:B------:R-:W1:Y:S08]  /*00d0*/  LDC R4, c[0x0][R4+0x560] ;  /* 0x0001580004047b82 */ /* 0x000e700000000800 */
[----:B------:R-:W2:Y:S01]  /*00e0*/  LDC.64 R2, c[0x0][R2+0x168] ;  /* 0x00005a0002027b82 */ /* 0x000ea20000000a00 */
[----:B0-----:R-:W-:Y:S01]  /*00f0*/  ISETP.NE.AND P0, PT, R6, RZ, PT ;  /* 0x000000ff0600720c */ /* 0x001fe20003f05270 */
[----:B-1----:R-:W-:-:S12]  /*0100*/  IMAD R11, R4, c[0x0][0xc2c], RZ ;  /* 0x00030b00040b7a24 */ /* 0x002fd800078e02ff */
[----:B------:R-:W-:Y:S05]  /*0110*/  @!P0 BRA `(.L_x_743) ;  /* 0x000000a000008947 */ /* 0x000fea0003800000 */
.L_x_744:
[----:B0-2---:R-:W-:-:S06]  /*0120*/  IMAD.WIDE.U32 R4, R0, 0x4, R2 ;  /* 0x0000000400047825 */ /* 0x005fcc00078e0002 */
        /* <DEDUP_REMOVED lines=9> */
.L_x_743:
[----:B0-----:R-:W-:-:S04]  /*01c0*/  IMAD R5, R0, c[0x0][0xbf8], RZ ;  /* 0x0002fe0000057a24 */ /* 0x001fc800078e02ff */
[----:B--2---:R-:W-:-:S06]  /*01d0*/  IMAD.WIDE.U32 R4, R5, 0x4, R2 ;  /* 0x0000000405047825 */ /* 0x004fcc00078e0002 */
        /* <DEDUP_REMOVED lines=9> */
.L_x_745:
        /* <DEDUP_REMOVED lines=9> */
.L_x_1111:


//--------------------- .text._ZN2at6native40_GLOBAL__N__2351210d_8_Shape_cu_49f7391c26CatArrayBatchedCopy_contigINS1_10OpaqueTypeILj4EEEjLi1ELi128ELi1EEEvPT_NS1_25CatArrInputTensorMetadataIS5_T0_XT2_EXT3_EEENS1_16TensorSizeStrideIS8_Lj4EEEiS8_ --------------------------
	.section	.text._ZN2at6native40_GLOBAL__N__2351210d_8_Shape_cu_49f7391c26CatArrayBatchedCopy_contigINS1_10OpaqueTypeILj4EEEjLi1ELi128ELi1EEEvPT_NS1_25CatArrInputTensorMetadataIS5_T0_XT2_EXT3_EEENS1_16TensorSizeStrideIS8_Lj4EEEiS8_,"ax",@progbits
	.sectioninfo	@"SHI_REGISTERS=18"
	.align	128
.text._ZN2at6native40_GLOBAL__N__2351210d_8_Shape_cu_49f7391c26CatArrayBatchedCopy_contigINS1_10OpaqueTypeILj4EEEjLi1ELi128ELi1EEEvPT_NS1_25CatArrInputTensorMetadataIS5_T0_XT2_EXT3_EEENS1_16TensorSizeStrideIS8_Lj4EEEiS8_:
        .type           _ZN2at6native40_GLOBAL__N__2351210d_8_Shape_cu_49f7391c26CatArrayBatchedCopy_contigINS1_10OpaqueTypeILj4EEEjLi1ELi128ELi1EEEvPT_NS1_25CatArrInputTensorMetadataIS5_T0_XT2_EXT3_EEENS1_16TensorSizeStrideIS8_Lj4EEEiS8_,@function
        .size           _ZN2at6native40_GLOBAL__N__2351210d_8_Shape_cu_49f7391c26CatArrayBatchedCopy_contigINS1_10OpaqueTypeILj4EEEjLi1ELi128ELi1EEEvPT_NS1_25CatArrInputTensorMetadataIS5_T0_XT2_EXT3_EEENS1_16TensorSizeStrideIS8_Lj4EEEiS8_,(.L_x_1112 - _ZN2at6native40_GLOBAL__N__2351210d_8_Shape_cu_49f7391c26CatArrayBatchedCopy_contigINS1_10OpaqueTypeILj4EEEjLi1ELi128ELi1EEEvPT_NS1_25CatArrInputTensorMetadataIS5_T0_XT2_EXT3_EEENS1_16TensorSizeStrideIS8_Lj4EEEiS8_)
        .other          _ZN2at6native40_GLOBAL__N__2351210d_8_Shape_cu_49f7391c26CatArrayBatchedCopy_contigINS1_10OpaqueTypeILj4EEEjLi1ELi128ELi1EEEvPT_NS1_25CatArrInputTensorMetadataIS5_T0_XT2_EXT3_EEENS1_16TensorSizeStrideIS8_Lj4EEEiS8_,@"STO_CUDA_ENTRY STV_DEFAULT"
_ZN2at6native40_GLOBAL__N__2351210d_8_Shape_cu_49f7391c26CatArrayBatchedCopy_contigINS1_10OpaqueTypeILj4EEEjLi1ELi128ELi1EEEvPT_NS1_25CatArrInputTensorMetadataIS5_T0_XT2_EXT3_EEENS1_16TensorSizeStrideIS8_Lj4EEEiS8_:
        /* <DEDUP_REMOVED lines=15> */
.L_x_746:
        /* <DEDUP_REMOVED lines=10> */
.L_x_747:
        /* <DEDUP_REMOVED lines=15> */
.L_x_1112:


//--------------------- .text._ZN2at6native40_GLOBAL__N__2351210d_8_Shape_cu_49f7391c35CatArrayBatchedCopy_alignedK_contigINS1_10OpaqueTypeILj4EEEjLi1ELi128ELi1ELi8EEEvPT_NS1_25CatArrInputTensorMetadataIS5_T0_XT2_EXT3_EEENS1_16TensorSizeStrideIS8_Lj4EEEiS8_ --------------------------
	.section	.text._ZN2at6native40_GLOBAL__N__2351210d_8_Shape_cu_49f7391c35CatArrayBatchedCopy_alignedK_contigINS1_10OpaqueTypeILj4EEEjLi1ELi128ELi1ELi8EEEvPT_NS1_25CatArrInputTensorMetadataIS5_T0_XT2_EXT3_EEENS1_16TensorSizeStrideIS8_Lj4EEEiS8_,"ax",@progbits
	.sectioninfo	@"SHI_REGISTERS=30"
	.align	128
.text._ZN2at6native40_GLOBAL__N__2351210d_8_Shape_cu_49f7391c35CatArrayBatchedCopy_alignedK_contigINS1_10OpaqueTypeILj4EEEjLi1ELi128ELi1ELi8EEEvPT_NS1_25CatArrInputTensorMetadataIS5_T0_XT2_EXT3_EEENS1_16TensorSizeStrideIS8_Lj4EEEiS8_:
        .type           _ZN2at6native40_GLOBAL__N__2351210d_8_Shape_cu_49f7391c35CatArrayBatchedCopy_alignedK_contigINS1_10OpaqueTypeILj4EEEjLi1ELi128ELi1ELi8EEEvPT_NS1_25CatArrInputTensorMetadataIS5_T0_XT2_EXT3_EEENS1_16TensorSizeStrideIS8_Lj4EEEiS8_,@function
        .size           _ZN2at6native40_GLOBAL__N__2351210d_8_Shape_cu_49f7391c35CatArrayBatchedCopy_alignedK_contigINS1_10OpaqueTypeILj4EEEjLi1ELi128ELi1ELi8EEEvPT_NS1_25CatArrInputTensorMetadataIS5_T0_XT2_EXT3_EEENS1_16TensorSizeStrideIS8_Lj4EEEiS8_,(.L_x_1113 - _ZN2at6native40_GLOBAL__N__2351210d_8_Shape_cu_49f7391c35CatArrayBatchedCopy_alignedK_contigINS1_10OpaqueTypeILj4EEEjLi1ELi128ELi1ELi8EEEvPT_NS1_25CatArrInputTensorMetadataIS5_T0_XT2_EXT3_EEENS1_16TensorSizeStrideIS8_Lj4EEEiS8_)
        .other          _ZN2at6native40_GLOBAL__N__2351210d_8_Shape_cu_49f7391c35CatArrayBatchedCopy_alignedK_contigINS1_10OpaqueTypeILj4EEEjLi1ELi128ELi1ELi8EEEvPT_NS1_25CatArrInputTensorMetadataIS5_T0_XT2_EXT3_EEENS1_16TensorSizeStrideIS8_Lj4EEEiS8_,@"STO_CUDA_ENTRY STV_DEFAULT"
_ZN2at6native40_GLOBAL__N__2351210d_8_Shape_cu_49f7391c35CatArrayBatchedCopy_alignedK_contigINS1_10OpaqueTypeILj4EEEjLi1ELi128ELi1ELi8EEEvPT_NS1_25CatArrInputTensorMetadataIS5_T0_XT2_EXT3_EEENS1_16TensorSizeStrideIS8_Lj4EEEiS8_:
        /* <DEDUP_REMOVED lines=22> */
.L_x_750:
        /* <DEDUP_REMOVED lines=13> */
.L_x_749:
[----:B------:R-:W-:Y:S05]  /*0230*/  BSYNC B0 ;  /* 0x0000000000007941 */ /* 0x000fea0003800000 */
.L_x_748:
        /* <DEDUP_REMOVED lines=10> */
.L_x_753:
        /* <DEDUP_REMOVED lines=9> */
.L_x_752:
[----:B------:R-:W-:Y:S05]  /*0370*/  BSYNC B0 ;  /* 0x0000000000007941 */ /* 0x000fea0003800000 */
.L_x_751:
        /* <DEDUP_REMOVED lines=11> */
.L_x_754:
        /* <DEDUP_REMOVED lines=27> */
.L_x_755:
        /* <DEDUP_REMOVED lines=10> */
.L_x_1113:


//--------------------- .text._ZN2at6native40_GLOBAL__N__2351210d_8_Shape_cu_49f7391c35CatArrayBatchedCopy_alignedK_contigINS1_10OpaqueTypeILj4EEEjLi1ELi128ELi1ELi16EEEvPT_NS1_25CatArrInputTensorMetadataIS5_T0_XT2_EXT3_EEENS1_16TensorSizeStrideIS8_Lj4EEEiS8_ --------------------------
	.section	.text._ZN2at6native40_GLOBAL__N__2351210d_8_Shape_cu_49f7391c35CatArrayBatchedCopy_alignedK_contigINS1_10OpaqueTypeILj4EEEjLi1ELi128ELi1ELi16EEEvPT_NS1_25CatArrInputTensorMetadataIS5_T0_XT2_EXT3_EEENS1_16TensorSizeStrideIS8_Lj4EEEiS8_,"ax",@progbits
	.sectioninfo	@"SHI_REGISTERS=30"
	.align	128
.text._ZN2at6native40_GLOBAL__N__2351210d_8_Shape_cu_49f7391c35CatArrayBatchedCopy_alignedK_contigINS1_10OpaqueTypeILj4EEEjLi1ELi128ELi1ELi16EEEvPT_NS1_25CatArrInputTensorMetadataIS5_T0_XT2_EXT3_EEENS1_16TensorSizeStrideIS8_Lj4EEEiS8_:
        .type           _ZN2at6native40_GLOBAL__N__2351210d_8_Shape_cu_49f7391c35CatArrayBatchedCopy_alignedK_contigINS1_10OpaqueTypeILj4EEEjLi1ELi128ELi1ELi16EEEvPT_NS1_25CatArrInputTensorMetadataIS5_T0_XT2_EXT3_EEENS1_16TensorSizeStrideIS8_Lj4EEEiS8_,@function
        .size           _ZN2at6native40_GLOBAL__N__2351210d_8_Shape_cu_49f7391c35CatArrayBatchedCopy_alignedK_contigINS1_10OpaqueTypeILj4EEEjLi1ELi128ELi1ELi16EEEvPT_NS1_25CatArrInputTensorMetadataIS5_T0_XT2_EXT3_EEENS1_16TensorSizeStrideIS8_Lj4EEEiS8_,(.L_x_1114 - _ZN2at6native40_GLOBAL__N__2351210d_8_Shape_cu_49f7391c35CatArrayBatchedCopy_alignedK_contigINS1_10OpaqueTypeILj4EEEjLi1ELi128ELi1ELi16EEEvPT_NS1_25CatArrInputTensorMetadataIS5_T0_XT2_EXT3_EEENS1_16TensorSizeStrideIS8_Lj4EEEiS8_)
        .other          _ZN2at6native40_GLOBAL__N__2351210d_8_Shape_cu_49f7391c35CatArrayBatchedCopy_alignedK_contigINS1_10OpaqueTypeILj4EEEjLi1ELi128ELi1ELi16EEEvPT_NS1_25CatArrInputTensorMetadataIS5_T0_XT2_EXT3_EEENS1_16TensorSizeStrideIS8_Lj4EEEiS8_,@"STO_CUDA_ENTRY STV_DEFAULT"
_ZN2at6native40_GLOBAL__N__2351210d_8_Shape_cu_49f7391c35CatArrayBatchedCopy_alignedK_contigINS1_10OpaqueTypeILj4EEEjLi1ELi128ELi1ELi16EEEvPT_NS1_25CatArrInputTensorMetadataIS5_T0_XT2_EXT3_EEENS1_16TensorSizeStrideIS8_Lj4EEEiS8_:
        /* <DEDUP_REMOVED lines=22> */
.L_x_758:
        /* <DEDUP_REMOVED lines=18> */
.L_x_757:
[----:B------:R-:W-:Y:S05]  /*0280*/  BSYNC B0 ;  /* 0x0000000000007941 */ /* 0x000fea0003800000 */
.L_x_756:
        /* <DEDUP_REMOVED lines=12> */
.L_x_761:
        /* <DEDUP_REMOVED lines=12> */
.L_x_760:
[----:B------:R-:W-:Y:S05]  /*0410*/  BSYNC B0 ;  /* 0x0000000000007941 */ /* 0x000fea0003800000 */
.L_x_759:
        /* <DEDUP_REMOVED lines=11> */
.L_x_762:
        /* <DEDUP_REMOVED lines=27> */
.L_x_763:
        /* <DEDUP_REMOVED lines=16> */
.L_x_1114:


//--------------------- .text._ZN2at6native40_GLOBAL__N__2351210d_8_Shape_cu_49f7391c30CatArrayBatchedCopy_vectorizedINS1_10OpaqueTypeILj4EEEjLi1ELi128ELi1ELi16ELi4EEEvPcNS1_25CatArrInputTensorMetadataIT_T0_XT2_EXT3_EEENS1_16TensorSizeStrideIS8_Lj4EEEiS8_ --------------------------
	.section	.text._ZN2at6native40_GLOBAL__N__2351210d_8_Shape_cu_49f7391c30CatArrayBatchedCopy_vectorizedINS1_10OpaqueTypeILj4EEEjLi1ELi128ELi1ELi16ELi4EEEvPcNS1_25CatArrInputTensorMetadataIT_T0_XT2_EXT3_EEENS1_16TensorSizeStrideIS8_Lj4EEEiS8_,"ax",@progbits
	.sectioninfo	@"SHI_REGISTERS=16"
	.align	128
.text._ZN2at6native40_GLOBAL__N__2351210d_8_Shape_cu_49f7391c30CatArrayBatchedCopy_vectorizedINS1_10OpaqueTypeILj4EEEjLi1ELi128ELi1ELi16ELi4EEEvPcNS1_25CatArrInputTensorMetadataIT_T0_XT2_EXT3_EEENS1_16TensorSizeStrideIS8_Lj4EEEiS8_:
        .type           _ZN2at6native40_GLOBAL__N__2351210d_8_Shape_cu_49f7391c30CatArrayBatchedCopy_vectorizedINS1_10OpaqueTypeILj4EEEjLi1ELi128ELi1ELi16ELi4EEEvPcNS1_25CatArrInputTensorMetadataIT_T0_XT2_EXT3_EEENS1_16TensorSizeStrideIS8_Lj4EEEiS8_,@function
        .size           _ZN2at6native40_GLOBAL__N__2351210d_8_Shape_cu_49f7391c30CatArrayBatchedCopy_vectorizedINS1_10OpaqueTypeILj4EEEjLi1ELi128ELi1ELi16ELi4EEEvPcNS1_25CatArrInputTensorMetadataIT_T0_XT2_EXT3_EEENS1_16TensorSizeStrideIS8_Lj4EEEiS8_,(.L_x_1115 - _ZN2at6native40_GLOBAL__N__2351210d_8_Shape_cu_49f7391c30CatArrayBatchedCopy_vectorizedINS1_10OpaqueTypeILj4EEEjLi1ELi128ELi1ELi16ELi4EEEvPcNS1_25CatArrInputTensorMetadataIT_T0_XT2_EXT3_EEENS1_16TensorSizeStrideIS8_Lj4EEEiS8_)
        .other          _ZN2at6native40_GLOBAL__N__2351210d_8_Shape_cu_49f7391c30CatArrayBatchedCopy_vectorizedINS1_10OpaqueTypeILj4EEEjLi1ELi128ELi1ELi16ELi4EEEvPcNS1_25CatArrInputTensorMetadataIT_T0_XT2_EXT3_EEENS1_16TensorSizeStrideIS8_Lj4EEEiS8_,@"STO_CUDA_ENTRY STV_DEFAULT"
_ZN2at6native40_GLOBAL__N__2351210d_8_Shape_cu_49f7391c30CatArrayBatchedCopy_vectorizedINS1_10OpaqueTypeILj4EEEjLi1ELi128ELi1ELi16ELi4EEEvPcNS1_25CatArrInputTensorMetadataIT_T0_XT2_EXT3_EEENS1_16TensorSizeStrideIS8_Lj4EEEiS8_:
        /* <DEDUP_REMOVED lines=16> */
.L_x_764:
        /* <DEDUP_REMOVED lines=13> */
.L_x_765:
        /* <DEDUP_REMOVED lines=11> */
.L_x_1115:


//--------------------- .text._ZN2at6native40_GLOBAL__N__2351210d_8_Shape_cu_49f7391c19CatArrayBatchedCopyINS1_10OpaqueTypeILj2EEEjLi4ELi128ELi1EEEvPT_NS1_25CatArrInputTensorMetadataIS5_T0_XT2_EXT3_EEENS1_16TensorSizeStrideIS8_Lj4EEEiS8_ --------------------------
	.section	.text._ZN2at6native40_GLOBAL__N__2351210d_8_Shape_cu_49f7391c19CatArrayBatchedCopyINS1_10OpaqueTypeILj2EEEjLi4ELi128ELi1EEEvPT_NS1_25CatArrInputTensorMetadataIS5_T0_XT2_EXT3_EEENS1_16TensorSizeStrideIS8_Lj4EEEiS8_,"ax",@progbits
	.sectioninfo	@"SHI_REGISTERS=23"
	.align	128
.text._ZN2at6native40_GLOBAL__N__2351210d_8_Shape_cu_49f7391c19CatArrayBatchedCopyINS1_10OpaqueTypeILj2EEEjLi4ELi128ELi1EEEvPT_NS1_25CatArrInputTensorMetadataIS5_T0_XT2_EXT3_EEENS1_16TensorSizeStrideIS8_Lj4EEEiS8_:
        .type           _ZN2at6native40_GLOBAL__N__2351210d_8_Shape_cu_49f7391c19CatArrayBatchedCopyINS1_10OpaqueTypeILj2EEEjLi4ELi128ELi1EEEvPT_NS1_25CatArrInputTensorMetadataIS5_T0_XT2_EXT3_EEENS1_16TensorSizeStrideIS8_Lj4EEEiS8_,@function
        .size           _ZN2at6native40_GLOBAL__N__2351210d_8_Shape_cu_49f7391c19CatArrayBatchedCopyINS1_10OpaqueTypeILj2EEEjLi4ELi128ELi1EEEvPT_NS1_25CatArrInputTensorMetadataIS5_T0_XT2_EXT3_EEENS1_16TensorSizeStrideIS8_Lj4EEEiS8_,(.L_x_1116 - _ZN2at6native40_GLOBAL__N__2351210d_8_Shape_cu_49f7391c19CatArrayBatchedCopyINS1_10OpaqueTypeILj2EEEjLi4ELi128ELi1EEEvPT_NS1_25CatArrInputTensorMetadataIS5_T0_XT2_EXT3_EEENS1_16TensorSizeStrideIS8_Lj4EEEiS8_)
        .other          _ZN2at6native40_GLOBAL__N__2351210d_8_Shape_cu_49f7391c19CatArrayBatchedCopyINS1_10OpaqueTypeILj2EEEjLi4ELi128ELi1EEEvPT_NS1_25CatArrInputTensorMetadataIS5_T0_XT2_EXT3_EEENS1_16TensorSizeStrideIS8_Lj4EEEiS8_,@"STO_CUDA_ENTRY STV_DEFAULT"
_ZN2at6native40_GLOBAL__N__2351210d_8_Shape_cu_49f7391c19CatArrayBatchedCopyINS1_10OpaqueTypeILj2EEEjLi4ELi128ELi1EEEvPT_NS1_25CatArrInputTensorMetadataIS5_T0_XT2_EXT3_EEENS1_16TensorSizeStrideIS8_Lj4EEEiS8_:
        /* <DEDUP_REMOVED lines=59> */
.L_x_767:
        /* <DEDUP_REMOVED lines=36> */
[----:B------:R-:W-:-:S05]  /*05f0*/  SEL R13, R4, R13, !P2 ;  /* 0x0000000d040d7207 */ /* 0x000fca0005000000 */
[----:B------:R-:W-:-:S04]  /*0600*/  IMAD.MOV R11, RZ, RZ, -R13 ;  /* 0x000000ffff0b7224 */ /* 0x000fc800078e0a0d */
[----:B------:R-:W-:-:S04]  /*0610*/  IMAD R10, R11, UR10, R10 ;  /* 0x0000000a0b0a7c24 */ /* 0x000fc8000f8e020a */
[----:B------:R-:W-:Y:S01]  /*0620*/  IMAD R10, R10, c[0x0][0xc1c], R9 ;  /* 0x000307000a0a7a24 */ /* 0x000fe200078e0209 */
[----:B------:R-:W-:-:S03]  /*0630*/  MOV R9, UR6 ;  /* 0x0000000600097c02 */ /* 0x000fc60008000f00 */
[----:B------:R-:W-:Y:S02]  /*0640*/  IMAD R10, R13, c[0x0][0xc18], R10 ;  /* 0x000306000d0a7a24 */ /* 0x000fe400078e020a */
[----:B------:R-:W-:Y:S02]  /*0650*/  IMAD.MOV.U32 R13, RZ, RZ, c[0x0][0xc] ;  /* 0x00000300ff0d7624 */ /* 0x000fe400078e00ff */
        /* <DEDUP_REMOVED lines=8> */
.L_x_766:
[----:B------:R-:W0:Y:S01]  /*06e0*/  I2F.U32.RP R3, UR8 ;  /* 0x0000000800037d06 */ /* 0x000e220008209000 */
[----:B------:R-:W-:Y:S01]  /*06f0*/  ULDC.64 UR12, c[0x0][0xbf0] ;  /* 0x0002fc00000c7ab9 */ /* 0x000fe20000000a00 */
[----:B------:R-:W-:Y:S01]  /*0700*/  IADD3 R13, RZ, -UR8, RZ ;  /* 0x80000008ff0d7c10 */ /* 0x000fe2000fffe0ff */
[----:B------:R-:W-:Y:S01]  /*0710*/  USEL UR12, UR7, UR12, !UP1 ;  /* 0x0000000c070c7287 */ /* 0x000fe2000c800000 */
[----:B------:R-:W-:Y:S01]  /*0720*/  IMAD R15, RZ, RZ, -UR9 ;  /* 0x80000009ff0f7e24 */ /* 0x000fe2000f8e02ff */
[----:B------:R-:W-:Y:S01]  /*0730*/  USEL UR11, UR7, UR13, !UP0 ;  /* 0x0000000d070b7287 */ /* 0x000fe2000c000000 */
[----:B------:R-:W-:-:S02]  /*0740*/  ISETP.NE.U32.AND P0, PT, RZ, UR8, PT ;  /* 0x00000008ff007c0c */ /* 0x000fc4000bf05070 */
[----:B------:R-:W-:Y:S01]  /*0750*/  I2F.U32.RP R7, UR9 ;  /* 0x0000000900077d06 */ /* 0x000fe20008209000 */
        /* <DEDUP_REMOVED lines=58> */
.L_x_768:
        /* <DEDUP_REMOVED lines=87> */
[----:B------:R-:W-:Y:S05]  /*1070*/  EXIT ;  /* 0x000000000000794d */ /* 0x000fea0003800000 */
.L_x_769:
        /* <DEDUP_REMOVED lines=16> */
.L_x_1116:


//--------------------- .text._ZN2at6native40_GLOBAL__N__2351210d_8_Shape_cu_49f7391c26CatArrayBatchedCopy_contigINS1_10OpaqueTypeILj2EEEjLi4ELi128ELi1EEEvPT_NS1_25CatArrInputTensorMetadataIS5_T0_XT2_EXT3_EEENS1_16TensorSizeStrideIS8_Lj4EEEiS8_ --------------------------
	.section	.text._ZN2at6native40_GLOBAL__N__2351210d_8_Shape_cu_49f7391c26CatArrayBatchedCopy_contigINS1_10OpaqueTypeILj2EEEjLi4ELi128ELi1EEEvPT_NS1_25CatArrInputTensorMetadataIS5_T0_XT2_EXT3_EEENS1_16TensorSizeStrideIS8_Lj4EEEiS8_,"ax",@progbits
	.sectioninfo	@"SHI_REGISTERS=24"
	.align	128
.text._ZN2at6native40_GLOBAL__N__2351210d_8_Shape_cu_49f7391c26CatArrayBatchedCopy_contigINS1_10OpaqueTypeILj2EEEjLi4ELi128ELi1EEEvPT_NS1_25CatArrInputTensorMetadataIS5_T0_XT2_EXT3_EEENS1_16TensorSizeStrideIS8_Lj4EEEiS8_:
        .type           _ZN2at6native40_GLOBAL__N__2351210d_8_Shape_cu_49f7391c26CatArrayBatchedCopy_contigINS1_10OpaqueTypeILj2EEEjLi4ELi128ELi1EEEvPT_NS1_25CatArrInputTensorMetadataIS5_T0_XT2_EXT3_EEENS1_16TensorSizeStrideIS8_Lj4EEEiS8_,@function
        .size           _ZN2at6native40_GLOBAL__N__2351210d_8_Shape_cu_49f7391c26CatArrayBatchedCopy_contigINS1_10OpaqueTypeILj2EEEjLi4ELi128ELi1EEEvPT_NS1_25CatArrInputTensorMetadataIS5_T0_XT2_EXT3_EEENS1_16TensorSizeStrideIS8_Lj4EEEiS8_,(.L_x_1117 - _ZN2at6native40_GLOBAL__N__2351210d_8_Shape_cu_49f7391c26CatArrayBatchedCopy_contigINS1_10OpaqueTypeILj2EEEjLi4ELi128ELi1EEEvPT_NS1_25CatArrInputTensorMetadataIS5_T0_XT2_EXT3_EEENS1_16TensorSizeStrideIS8_Lj4EEEiS8_)
        .other          _ZN2at6native40_GLOBAL__N__2351210d_8_Shape_cu_49f7391c26CatArrayBatchedCopy_contigINS1_10OpaqueTypeILj2EEEjLi4ELi128ELi1EEEvPT_NS1_25CatArrInputTensorMetadataIS5_T0_XT2_EXT3_EEENS1_16TensorSizeStrideIS8_Lj4EEEiS8_,@"STO_CUDA_ENTRY STV_DEFAULT"
_ZN2at6native40_GLOBAL__N__2351210d_8_Shape_cu_49f7391c26CatArrayBatchedCopy_contigINS1_10OpaqueTypeILj2EEEjLi4ELi128ELi1EEEvPT_NS1_25CatArrInputTensorMetadataIS5_T0_XT2_EXT3_EEENS1_16TensorSizeStrideIS8_Lj4EEEiS8_:
        /* <DEDUP_REMOVED lines=52> */
.L_x_770:
        /* <DEDUP_REMOVED lines=49> */
.L_x_771:
        /* <DEDUP_REMOVED lines=11> */
.L_x_1117:


//--------------------- .text._ZN2at6native40_GLOBAL__N__2351210d_8_Shape_cu_49f7391c35CatArrayBatchedCopy_alignedK_contigINS1_10OpaqueTypeILj2EEEjLi4ELi128ELi1ELi8EEEvPT_NS1_25CatArrInputTensorMetadataIS5_T0_XT2_EXT3_EEENS1_16TensorSizeStrideIS8_Lj4EEEiS8_ --------------------------
	.section	.text._ZN2at6native40_GLOBAL__N__2351210d_8_Shape_cu_49f7391c35CatArrayBatchedCopy_alignedK_contigINS1_10OpaqueTypeILj2EEEjLi4ELi128ELi1ELi8EEEvPT_NS1_25CatArrInputTensorMetadataIS5_T0_XT2_EXT3_EEENS1_16TensorSizeStrideIS8_Lj4EEEiS8_,"ax",@progbits
	.sectioninfo	@"SHI_REGISTERS=32"
	.align	128
.text._ZN2at6native40_GLOBAL__N__2351210d_8_Shape_cu_49f7391c35CatArrayBatchedCopy_alignedK_contigINS1_10OpaqueTypeILj2EEEjLi4ELi128ELi1ELi8EEEvPT_NS1_25CatArrInputTensorMetadataIS5_T0_XT2_EXT3_EEENS1_16TensorSizeStrideIS8_Lj4EEEiS8_:
        .type           _ZN2at6native40_GLOBAL__N__2351210d_8_Shape_cu_49f7391c35CatArrayBatchedCopy_alignedK_contigINS1_10OpaqueTypeILj2EEEjLi4ELi128ELi1ELi8EEEvPT_NS1_25CatArrInputTensorMetadataIS5_T0_XT2_EXT3_EEENS1_16TensorSizeStrideIS8_Lj4EEEiS8_,@function
        .size           _ZN2at6native40_GLOBAL__N__2351210d_8_Shape_cu_49f7391c35CatArrayBatchedCopy_alignedK_contigINS1_10OpaqueTypeILj2EEEjLi4ELi128ELi1ELi8EEEvPT_NS1_25CatArrInputTensorMetadataIS5_T0_XT2_EXT3_EEENS1_16TensorSizeStrideIS8_Lj4EEEiS8_,(.L_x_1118 - _ZN2at6native40_GLOBAL__N__2351210d_8_Shape_cu_49f7391c35CatArrayBatchedCopy_alignedK_contigINS1_10OpaqueTypeILj2EEEjLi4ELi128ELi1ELi8EEEvPT_NS1_25CatArrInputTensorMetadataIS5_T0_XT2_EXT3_EEENS1_16TensorSizeStrideIS8_Lj4EEEiS8_)
        .other          _ZN2at6native40_GLOBAL__N__2351210d_8_Shape_cu_49f7391c35CatArrayBatchedCopy_alignedK_contigINS1_10OpaqueTypeILj2EEEjLi4ELi128ELi1ELi8EEEvPT_NS1_25CatArrInputTensorMetadataIS5_T0_XT2_EXT3_EEENS1_16TensorSizeStrideIS8_Lj4EEEiS8_,@"STO_CUDA_ENTRY STV_DEFAULT"
_ZN2at6native40_GLOBAL__N__2351210d_8_Shape_cu_49f7391c35CatArrayBatchedCopy_alignedK_contigINS1_10OpaqueTypeILj2EEEjLi4ELi128ELi1ELi8EEEvPT_NS1_25CatArrInputTensorMetadataIS5_T0_XT2_EXT3_EEENS1_16TensorSizeStrideIS8_Lj4EEEiS8_:
        /* <DEDUP_REMOVED lines=29> */
.L_x_774:
        /* <DEDUP_REMOVED lines=202> */
.L_x_773:
[----:B0-----:R-:W-:Y:S05]  /*0e70*/  BSYNC B0 ;  /* 0x0000000000007941 */ /* 0x001fea0003800000 */
.L_x_772:
        /* <DEDUP_REMOVED lines=45> */
.L_x_777:
        /* <DEDUP_REMOVED lines=48> */
.L_x_776:
[----:B------:R-:W-:Y:S05]  /*1450*/  BSYNC B0 ;  /* 0x0000000000007941 */ /* 0x000fea0003800000 */
.L_x_775:
        /* <DEDUP_REMOVED lines=43> */
.L_x_778:
        /* <DEDUP_REMOVED lines=180> */
.L_x_779:
        /* <DEDUP_REMOVED lines=11> */
.L_x_1118:


//--------------------- .text._ZN2at6native40_GLOBAL__N__2351210d_8_Shape_cu_49f7391c35CatArrayBatchedCopy_alignedK_contigINS1_10OpaqueTypeILj2EEEjLi4ELi128ELi1ELi16EEEvPT_NS1_25CatArrInputTensorMetadataIS5_T0_XT2_EXT3_EEENS1_16TensorSizeStrideIS8_Lj4EEEiS8_ --------------------------
	.section	.text._ZN2at6native40_GLOBAL__N__2351210d_8_Shape_cu_49f7391c35CatArrayBatchedCopy_alignedK_contigINS1_10OpaqueTypeILj2EEEjLi4ELi128ELi1ELi16EEEvPT_NS1_25CatArrInputTensorMetadataIS5_T0_XT2_EXT3_EEENS1_16TensorSizeStrideIS8_Lj4EEEiS8_,"ax",@progbits
	.sectioninfo	@"SHI_REGISTERS=32"
	.align	128
.text._ZN2at6native40_GLOBAL__N__2351210d_8_Shape_cu_49f7391c35CatArrayBatchedCopy_alignedK_contigINS1_10OpaqueTypeILj2EEEjLi4ELi128ELi1ELi16EEEvPT_NS1_25CatArrInputTensorMetadataIS5_T0_XT2_EXT3_EEENS1_16TensorSizeStrideIS8_Lj4EEEiS8_:
        .type           _ZN2at6native40_GLOBAL__N__2351210d_8_Shape_cu_49f7391c35CatArrayBatchedCopy_alignedK_contigINS1_10OpaqueTypeILj2EEEjLi4ELi128ELi1ELi16EEEvPT_NS1_25CatArrInputTensorMetadataIS5_T0_XT2_EXT3_EEENS1_16TensorSizeStrideIS8_Lj4EEEiS8_,@function
        .size           _ZN2at6native40_GLOBAL__N__2351210d_8_Shape_cu_49f7391c35CatArrayBatchedCopy_alignedK_contigINS1_10OpaqueTypeILj2EEEjLi4ELi128ELi1ELi16EEEvPT_NS1_25CatArrInputTensorMetadataIS5_T0_XT2_EXT3_EEENS1_16TensorSizeStrideIS8_Lj4EEEiS8_,(.L_x_1119 - _ZN2at6native40_GLOBAL__N__2351210d_8_Shape_cu_49f7391c35CatArrayBatchedCopy_alignedK_contigINS1_10OpaqueTypeILj2EEEjLi4ELi128ELi1ELi16EEEvPT_NS1_25CatArrInputTensorMetadataIS5_T0_XT2_EXT3_EEENS1_16TensorSizeStrideIS8_Lj4EEEiS8_)
        .other          _ZN2at6native40_GLOBAL__N__2351210d_8_Shape_cu_49f7391c35CatArrayBatchedCopy_alignedK_contigINS1_10OpaqueTypeILj2EEEjLi4ELi128ELi1ELi16EEEvPT_NS1_25CatArrInputTensorMetadataIS5_T0_XT2_EXT3_EEENS1_16TensorSizeStrideIS8_Lj4EEEiS8_,@"STO_CUDA_ENTRY STV_DEFAULT"
_ZN2at6native40_GLOBAL__N__2351210d_8_Shape_cu_49f7391c35CatArrayBatchedCopy_alignedK_contigINS1_10OpaqueTypeILj2EEEjLi4ELi128ELi1ELi16EEEvPT_NS1_25CatArrInputTensorMetadataIS5_T0_XT2_EXT3_EEENS1_16TensorSizeStrideIS8_Lj4EEEiS8_:
        /* <DEDUP_REMOVED lines=29> */
.L_x_782:
        /* <DEDUP_REMOVED lines=395> */
.L_x_781:
[----:B0-----:R-:W-:Y:S05]  /*1a80*/  BSYNC B0 ;  /* 0x0000000000007941 */ /* 0x001fea0003800000 */
.L_x_780:
        /* <DEDUP_REMOVED lines=45> */
.L_x_785:
        /* <DEDUP_REMOVED lines=48> */
.L_x_784:
[----:B------:R-:W-:Y:S05]  /*2060*/  BSYNC B0 ;  /* 0x0000000000007941 */ /* 0x000fea0003800000 */
.L_x_783:
        /* <DEDUP_REMOVED lines=42> */
.L_x_786:
        /* <DEDUP_REMOVED lines=180> */
.L_x_787:
        /* <DEDUP_REMOVED lines=11> */
.L_x_1119:


//--------------------- .text._ZN2at6native40_GLOBAL__N__2351210d_8_Shape_cu_49f7391c30CatArrayBatchedCopy_vectorizedINS1_10OpaqueTypeILj2EEEjLi4ELi128ELi1ELi16ELi8EEEvPcNS1_25CatArrInputTensorMetadataIT_T0_XT2_EXT3_EEENS1_16TensorSizeStrideIS8_Lj4EEEiS8_ --------------------------
	.section	.text._ZN2at6native40_GLOBAL__N__2351210d_8_Shape_cu_49f7391c30CatArrayBatchedCopy_vectorizedINS1_10OpaqueTypeILj2EEEjLi4ELi128ELi1ELi16ELi8EEEvPcNS1_25CatArrInputTensorMetadataIT_T0_XT2_EXT3_EEENS1_16TensorSizeStrideIS8_Lj4EEEiS8_,"ax",@progbits
	.sectioninfo	@"SHI_REGISTERS=26"
	.align	128
.text._ZN2at6native40_GLOBAL__N__2351210d_8_Shape_cu_49f7391c30CatArrayBatchedCopy_vectorizedINS1_10OpaqueTypeILj2EEEjLi4ELi128ELi1ELi16ELi8EEEvPcNS1_25CatArrInputTensorMetadataIT_T0_XT2_EXT3_EEENS1_16TensorSizeStrideIS8_Lj4EEEiS8_:
        .type           _ZN2at6native40_GLOBAL__N__2351210d_8_Shape_cu_49f7391c30CatArrayBatchedCopy_vectorizedINS1_10OpaqueTypeILj2EEEjLi4ELi128ELi1ELi16ELi8EEEvPcNS1_25CatArrInputTensorMetadataIT_T0_XT2_EXT3_EEENS1_16TensorSizeStrideIS8_Lj4EEEiS8_,@function
        .size           _ZN2at6native40_GLOBAL__N__2351210d_8_Shape_cu_49f7391c30CatArrayBatchedCopy_vectorizedINS1_10OpaqueTypeILj2EEEjLi4ELi128ELi1ELi16ELi8EEEvPcNS1_25CatArrInputTensorMetadataIT_T0_XT2_EXT3_EEENS1_16TensorSizeStrideIS8_Lj4EEEiS8_,(.L_x_1120 - _ZN2at6native40_GLOBAL__N__2351210d_8_Shape_cu_49f7391c30CatArrayBatchedCopy_vectorizedINS1_10OpaqueTypeILj2EEEjLi4ELi128ELi1ELi16ELi8EEEvPcNS1_25CatArrInputTensorMetadataIT_T0_XT2_EXT3_EEENS1_16TensorSizeStrideIS8_Lj4EEEiS8_)
        .other          _ZN2at6native40_GLOBAL__N__2351210d_8_Shape_cu_49f7391c30CatArrayBatchedCopy_vectorizedINS1_10OpaqueTypeILj2EEEjLi4ELi128ELi1ELi16ELi8EEEvPcNS1_25CatArrInputTensorMetadataIT_T0_XT2_EXT3_EEENS1_16TensorSizeStrideIS8_Lj4EEEiS8_,@"STO_CUDA_ENTRY STV_DEFAULT"
_ZN2at6native40_GLOBAL__N__2351210d_8_Shape_cu_49f7391c30CatArrayBatchedCopy_vectorizedINS1_10OpaqueTypeILj2EEEjLi4ELi128ELi1ELi16ELi8EEEvPcNS1_25CatArrInputTensorMetadataIT_T0_XT2_EXT3_EEENS1_16TensorSizeStrideIS8_Lj4EEEiS8_:
        /* <DEDUP_REMOVED lines=56> */
.L_x_788:
        /* <DEDUP_REMOVED lines=49> */
.L_x_789:
        /* <DEDUP_REMOVED lines=15> */
.L_x_1120:


//--------------------- .text._ZN2at6native40_GLOBAL__N__2351210d_8_Shape_cu_49f7391c19CatArrayBatchedCopyINS1_10OpaqueTypeILj2EEEjLi3ELi128ELi1EEEvPT_NS1_25CatArrInputTensorMetadataIS5_T0_XT2_EXT3_EEENS1_16TensorSizeStrideIS8_Lj4EEEiS8_ --------------------------
	.section	.text._ZN2at6native40_GLOBAL__N__2351210d_8_Shape_cu_49f7391c19CatArrayBatchedCopyINS1_10OpaqueTypeILj2EEEjLi3ELi128ELi1EEEvPT_NS1_25CatArrInputTensorMetadataIS5_T0_XT2_EXT3_EEENS1_16TensorSizeStrideIS8_Lj4EEEiS8_,"ax",@progbits
	.sectioninfo	@"SHI_REGISTERS=25"
	.align	128
.text._ZN2at6native40_GLOBAL__N__2351210d_8_Shape_cu_49f7391c19CatArrayBatchedCopyINS1_10OpaqueTypeILj2EEEjLi3ELi128ELi1EEEvPT_NS1_25CatArrInputTensorMetadataIS5_T0_XT2_EXT3_EEENS1_16TensorSizeStrideIS8_Lj4EEEiS8_:
        .type           _ZN2at6native40_GLOBAL__N__2351210d_8_Shape_cu_49f7391c19CatArrayBatchedCopyINS1_10OpaqueTypeILj2EEEjLi3ELi128ELi1EEEvPT_NS1_25CatArrInputTensorMetadataIS5_T0_XT2_EXT3_EEENS1_16TensorSizeStrideIS8_Lj4EEEiS8_,@function
        .size           _ZN2at6native40_GLOBAL__N__2351210d_8_Shape_cu_49f7391c19CatArrayBatchedCopyINS1_10OpaqueTypeILj2EEEjLi3ELi128ELi1EEEvPT_NS1_25CatArrInputTensorMetadataIS5_T0_XT2_EXT3_EEENS1_16TensorSizeStrideIS8_Lj4EEEiS8_,(.L_x_1121 - _ZN2at6native40_GLOBAL__N__2351210d_8_Shape_cu_49f7391c19CatArrayBatchedCopyINS1_10OpaqueTypeILj2EEEjLi3ELi128ELi1EEEvPT_NS1_25CatArrInputTensorMetadataIS5_T0_XT2_EXT3_EEENS1_16TensorSizeStrideIS8_Lj4EEEiS8_)
        .other          _ZN2at6native40_GLOBAL__N__2351210d_8_Shape_cu_49f7391c19CatArrayBatchedCopyINS1_10OpaqueTypeILj2EEEjLi3ELi128ELi1EEEvPT_NS1_25CatArrInputTensorMetadataIS5_T0_XT2_EXT3_EEENS1_16TensorSizeStrideIS8_Lj4EEEiS8_,@"STO_CUDA_ENTRY STV_DEFAULT"
_ZN2at6native40_GLOBAL__N__2351210d_8_Shape_cu_49f7391c19CatArrayBatchedCopyINS1_10OpaqueTypeILj2EEEjLi3ELi128ELi1EEEvPT_NS1_25CatArrInputTensorMetadataIS5_T0_XT2_EXT3_EEENS1_16TensorSizeStrideIS8_Lj4EEEiS8_:
        /* <DEDUP_REMOVED lines=43> */
.L_x_791:
[----:B0---4-:R-:W-:-:S05]  /*02b0*/  IMAD.WIDE.U32 R12, R7, 0x2, R2 ;  /* 0x00000002070c7825 */ /* 0x011fca00078e0002 */
        /* <DEDUP_REMOVED lines=23> */
[----:B------:R-:W-:Y:S01]  /*0430*/  IMAD R15, R0, R13, R15 ;  /* 0x0000000d000f7224 */ /* 0x000fe200078e020f */
[----:B------:R-:W-:-:S03]  /*0440*/  HFMA2.MMA R13, -RZ, RZ, 0, 1.1920928955078125e-07 ;  /* 0x00000002ff0d7435 */ /* 0x000fc600000001ff */
        /* <DEDUP_REMOVED lines=11> */
.L_x_790:
[----:B--2---:R-:W0:Y:S01]  /*0500*/  I2F.U32.RP R11, R6 ;  /* 0x00000006000b7306 */ /* 0x004e220000209000 */
[C---:B------:R-:W-:Y:S02]  /*0510*/  SEL R12, R9.reuse, c[0x0][0xbf0], !P0 ;  /* 0x0002fc00090c7a07 */ /* 0x040fe40004000000 */
[----:B------:R-:W-:Y:S02]  /*0520*/  SEL R9, R9, c[0x0][0xbec], !P1 ;  /* 0x0002fb0009097a07 */ /* 0x000fe40004800000 */
[----:B------:R-:W-:Y:S01]  /*0530*/  ISETP.NE.U32.AND P0, PT, R6, RZ, PT ;  /* 0x000000ff0600720c */ /* 0x000fe20003f05070 */
[----:B------:R-:W-:Y:S01]  /*0540*/  IMAD.MOV R21, RZ, RZ, -R12 ;  /* 0x000000ffff157224 */ /* 0x000fe200078e0a0c */
[----:B------:R-:W-:Y:S01]  /*0550*/  ISETP.NE.U32.AND P1, PT, R0, RZ, PT ;  /* 0x000000ff0000720c */ /* 0x000fe20003f25070 */
[----:B------:R-:W1:Y:S01]  /*0560*/  I2F.U32.RP R13, R0 ;  /* 0x00000000000d7306 */ /* 0x000e620000209000 */
[----:B------:R-:W-:-:S02]  /*0570*/  ISETP.NE.U32.AND P2, PT, R12, RZ, PT ;  /* 0x000000ff0c00720c */ /* 0x000fc40003f45070 */
[----:B------:R-:W-:-:S05]  /*0580*/  ISETP.NE.U32.AND P3, PT, R9, RZ, PT ;  /* 0x000000ff0900720c */ /* 0x000fca0003f65070 */
[----:B------:R-:W2:Y:S08]  /*0590*/  I2F.U32.RP R4, R12 ;  /* 0x0000000c00047306 */ /* 0x000eb00000209000 */
[----:B------:R-:W-:Y:S08]  /*05a0*/  I2F.U32.RP R5, R9 ;  /* 0x0000000900057306 */ /* 0x000ff00000209000 */
[----:B0-----:R-:W0:Y:S08]  /*05b0*/  MUFU.RCP R11, R11 ;  /* 0x0000000b000b7308 */ /* 0x001e300000001000 */
[----:B-1----:R-:W1:Y:S08]  /*05c0*/  MUFU.RCP R13, R13 ;  /* 0x0000000d000d7308 */ /* 0x002e700000001000 */
[----:B--2---:R-:W2:Y:S01]  /*05d0*/  MUFU.RCP R4, R4 ;  /* 0x0000000400047308 */ /* 0x004ea20000001000 */
[----:B0-----:R-:W-:Y:S01]  /*05e0*/  IADD3 R16, R11, 0xffffffe, RZ ;  /* 0x0ffffffe0b107810 */ /* 0x001fe20007ffe0ff */
[----:B------:R-:W-:-:S06]  /*05f0*/  IMAD.MOV R11, RZ, RZ, -R6 ;  /* 0x000000ffff0b7224 */ /* 0x000fcc00078e0a06 */
[----:B------:R-:W0:Y:S01]  /*0600*/  MUFU.RCP R5, R5 ;  /* 0x0000000500057308 */ /* 0x000e220000001000 */
[----:B-1----:R-:W-:Y:S02]  /*0610*/  IADD3 R14, R13, 0xffffffe, RZ ;  /* 0x0ffffffe0d0e7810 */ /* 0x002fe40007ffe0ff */
[----:B------:R-:W-:-:S05]  /*0620*/  IADD3 R13, RZ, -R0, RZ ;  /* 0x80000000ff0d7210 */ /* 0x000fca0007ffe0ff */
[----:B------:R1:W5:Y:S01]  /*0630*/  F2I.FTZ.U32.TRUNC.NTZ R17, R16 ;  /* 0x0000001000117305 */ /* 0x000362000021f000 */
[----:B--2---:R-:W-:-:S07]  /*0640*/  IADD3 R18, R4, 0xffffffe, RZ ;  /* 0x0ffffffe04127810 */ /* 0x004fce0007ffe0ff */
[----:B------:R2:W4:Y:S01]  /*0650*/  F2I.FTZ.U32.TRUNC.NTZ R15, R14 ;  /* 0x0000000e000f7305 */ /* 0x000522000021f000 */
[----:B0-----:R-:W-:Y:S01]  /*0660*/  IADD3 R4, R5, 0xffffffe, RZ ;  /* 0x0ffffffe05047810 */ /* 0x001fe20007ffe0ff */
[----:B-1----:R-:W-:-:S06]  /*0670*/  IMAD.MOV.U32 R16, RZ, RZ, RZ ;  /* 0x000000ffff107224 */ /* 0x002fcc00078e00ff */
[----:B------:R0:W1:Y:S01]  /*0680*/  F2I.FTZ.U32.TRUNC.NTZ R19, R18 ;  /* 0x0000001200137305 */ /* 0x000062000021f000 */
[----:B-----5:R-:W-:Y:S02]  /*0690*/  IMAD R11, R11, R17, RZ ;  /* 0x000000110b0b7224 */ /* 0x020fe400078e02ff */
[----:B--2---:R-:W-:Y:S02]  /*06a0*/  IMAD.MOV.U32 R14, RZ, RZ, RZ ;  /* 0x000000ffff0e7224 */ /* 0x004fe400078e00ff */
[----:B------:R-:W-:Y:S01]  /*06b0*/  IMAD.HI.U32 R16, R17, R11, R16 ;  /* 0x0000000b11107227 */ /* 0x000fe200078e0010 */
[----:B------:R-:W-:Y:S02]  /*06c0*/  IADD3 R17, RZ, -R9, RZ ;  /* 0x80000009ff117210 */ /* 0x000fe40007ffe0ff */
[----:B------:R2:W5:Y:S01]  /*06d0*/  F2I.FTZ.U32.TRUNC.NTZ R5, R4 ;  /* 0x0000000400057305 */ /* 0x000562000021f000 */
[----:B----4-:R-:W-:Y:S01]  /*06e0*/  IMAD R13, R13, R15, RZ ;  /* 0x0000000f0d0d7224 */ /* 0x010fe200078e02ff */
[----:B0-----:R-:W-:-:S03]  /*06f0*/  MOV R18, RZ ;  /* 0x000000ff00127202 */ /* 0x001fc60000000f00 */
[----:B------:R-:W-:Y:S01]  /*0700*/  IMAD.HI.U32 R14, R15, R13, R14 ;  /* 0x0000000d0f0e7227 */ /* 0x000fe200078e000e */
[----:B------:R-:W-:-:S03]  /*0710*/  LOP3.LUT R15, RZ, R6, RZ, 0x33, !PT ;  /* 0x00000006ff0f7212 */ /* 0x000fc600078e33ff */
[----:B------:R-:W-:Y:S01]  /*0720*/  IMAD.MOV.U32 R13, RZ, RZ, R17 ;  /* 0x000000ffff0d7224 */ /* 0x000fe200078e0011 */
[----:B------:R-:W-:Y:S01]  /*0730*/  LOP3.LUT R17, RZ, R0, RZ, 0x33, !PT ;  /* 0x00000000ff117212 */ /* 0x000fe200078e33ff */
[----:B-1----:R-:W-:Y:S02]  /*0740*/  IMAD R11, R21, R19, RZ ;  /* 0x00000013150b7224 */ /* 0x002fe400078e02ff */
[----:B--2---:R-:W-:Y:S02]  /*0750*/  IMAD.MOV.U32 R4, RZ, RZ, RZ ;  /* 0x000000ffff047224 */ /* 0x004fe400078e00ff */
[----:B------:R-:W-:Y:S01]  /*0760*/  IMAD.HI.U32 R18, R19, R11, R18 ;  /* 0x0000000b13127227 */ /* 0x000fe200078e0012 */
[----:B------:R-:W-:Y:S02]  /*0770*/  LOP3.LUT R19, RZ, R12, RZ, 0x33, !PT ;  /* 0x0000000cff137212 */ /* 0x000fe400078e33ff */
[----:B------:R-:W-:Y:S01]  /*0780*/  LOP3.LUT R11, RZ, R9, RZ, 0x33, !PT ;  /* 0x00000009ff0b7212 */ /* 0x000fe200078e33ff */
[----:B-----5:R-:W-:-:S04]  /*0790*/  IMAD R13, R13, R5, RZ ;  /* 0x000000050d0d7224 */ /* 0x020fc800078e02ff */
[----:B------:R-:W-:-:S04]  /*07a0*/  IMAD.HI.U32 R13, R5, R13, R4 ;  /* 0x0000000d050d7227 */ /* 0x000fc800078e0004 */
.L_x_792:
        /* <DEDUP_REMOVED lines=51> */
[----:B------:R-:W-:Y:S02]  /*0ae0*/  IMAD.MOV.U32 R4, RZ, RZ, 0x2 ;  /* 0x00000002ff047424 */ /* 0x000fe400078e00ff */
[----:B------:R-:W-:-:S04]  /*0af0*/  IMAD R5, R22, c[0x0][0xc18], R5 ;  /* 0x0003060016057a24 */ /* 0x000fc800078e0205 */
[----:B---3--:R-:W-:-:S04]  /*0b00*/  IMAD R5, R8, c[0x0][0xc2c], R5 ;  /* 0x00030b0008057a24 */ /* 0x008fc800078e0205 */
        /* <DEDUP_REMOVED lines=8> */
.L_x_793:
        /* <DEDUP_REMOVED lines=15> */
.L_x_1121:


//--------------------- .text._ZN2at6native40_GLOBAL__N__2351210d_8_Shape_cu_49f7391c26CatArrayBatchedCopy_contigINS1_10OpaqueTypeILj2EEEjLi3ELi128ELi1EEEvPT_NS1_25CatArrInputTensorMetadataIS5_T0_XT2_EXT3_EEENS1_16TensorSizeStrideIS8_Lj4EEEiS8_ --------------------------
	.section	.text._ZN2at6native40_GLOBAL__N__2351210d_8_Shape_cu_49f7391c26CatArrayBatchedCopy_contigINS1_10OpaqueTypeILj2EEEjLi3ELi128ELi1EEEvPT_NS1_25CatArrInputTensorMetadataIS5_T0_XT2_EXT3_EEENS1_16TensorSizeStrideIS8_Lj4EEEiS8_,"ax",@progbits
	.sectioninfo	@"SHI_REGISTERS=21"
	.align	128
.text._ZN2at6native40_GLOBAL__N__2351210d_8_Shape_cu_49f7391c26CatArrayBatchedCopy_contigINS1_10OpaqueTypeILj2EEEjLi3ELi128ELi1EEEvPT_NS1_25CatArrInputTensorMetadataIS5_T0_XT2_EXT3_EEENS1_16TensorSizeStrideIS8_Lj4EEEiS8_:
        .type           _ZN2at6native40_GLOBAL__N__2351210d_8_Shape_cu_49f7391c26CatArrayBatchedCopy_contigINS1_10OpaqueTypeILj2EEEjLi3ELi128ELi1EEEvPT_NS1_25CatArrInputTensorMetadataIS5_T0_XT2_EXT3_EEENS1_16TensorSizeStrideIS8_Lj4EEEiS8_,@function
        .size           _ZN2at6native40_GLOBAL__N__2351210d_8_Shape_cu_49f7391c26CatArrayBatchedCopy_contigINS1_10OpaqueTypeILj2EEEjLi3ELi128ELi1EEEvPT_NS1_25CatArrInputTensorMetadataIS5_T0_XT2_EXT3_EEENS1_16TensorSizeStrideIS8_Lj4EEEiS8_,(.L_x_1122 - _ZN2at6native40_GLOBAL__N__2351210d_8_Shape_cu_49f7391c26CatArrayBatchedCopy_contigINS1_10OpaqueTypeILj2EEEjLi3ELi128ELi1EEEvPT_NS1_25CatArrInputTensorMetadataIS5_T0_XT2_EXT3_EEENS1_16TensorSizeStrideIS8_Lj4EEEiS8_)
        .other          _ZN2at6native40_GLOBAL__N__2351210d_8_Shape_cu_49f7391c26CatArrayBatchedCopy_contigINS1_10OpaqueTypeILj2EEEjLi3ELi128ELi1EEEvPT_NS1_25CatArrInputTensorMetadataIS5_T0_XT2_EXT3_EEENS1_16TensorSizeStrideIS8_Lj4EEEiS8_,@"STO_CUDA_ENTRY STV_DEFAULT"
_ZN2at6native40_GLOBAL__N__2351210d_8_Shape_cu_49f7391c26CatArrayBatchedCopy_contigINS1_10OpaqueTypeILj2EEEjLi3ELi128ELi1EEEvPT_NS1_25CatArrInputTensorMetadataIS5_T0_XT2_EXT3_EEENS1_16TensorSizeStrideIS8_Lj4EEEiS8_:
        /* <DEDUP_REMOVED lines=41> */
.L_x_794:
        /* <DEDUP_REMOVED lines=37> */
.L_x_795:
        /* <DEDUP_REMOVED lines=10> */
.L_x_1122:


//--------------------- .text._ZN2at6native40_GLOBAL__N__2351210d_8_Shape_cu_49f7391c35CatArrayBatchedCopy_alignedK_contigINS1_10OpaqueTypeILj2EEEjLi3ELi128ELi1ELi8EEEvPT_NS1_25CatArrInputTensorMetadataIS5_T0_XT2_EXT3_EEENS1_16TensorSizeStrideIS8_Lj4EEEiS8_ --------------------------
	.section	.text._ZN2at6native40_GLOBAL__N__2351210d_8_Shape_cu_49f7391c35CatArrayBatchedCopy_alignedK_contigINS1_10OpaqueTypeILj2EEEjLi3ELi128ELi1ELi8EEEvPT_NS1_25CatArrInputTensorMetadataIS5_T0_XT2_EXT3_EEENS1_16TensorSizeStrideIS8_Lj4EEEiS8_,"ax",@progbits
	.sectioninfo	@"SHI_REGISTERS=32"
	.align	128
.text._ZN2at6native40_GLOBAL__N__2351210d_8_Shape_cu_49f7391c35CatArrayBatchedCopy_alignedK_contigINS1_10OpaqueTypeILj2EEEjLi3ELi128ELi1ELi8EEEvPT_NS1_25CatArrInputTensorMetadataIS5_T0_XT2_EXT3_EEENS1_16TensorSizeStrideIS8_Lj4EEEiS8_:
        .type           _ZN2at6native40_GLOBAL__N__2351210d_8_Shape_cu_49f7391c35CatArrayBatchedCopy_alignedK_contigINS1_10OpaqueTypeILj2EEEjLi3ELi128ELi1ELi8EEEvPT_NS1_25CatArrInputTensorMetadataIS5_T0_XT2_EXT3_EEENS1_16TensorSizeStrideIS8_Lj4EEEiS8_,@function
        .size           _ZN2at6native40_GLOBAL__N__2351210d_8_Shape_cu_49f7391c35CatArrayBatchedCopy_alignedK_contigINS1_10OpaqueTypeILj2EEEjLi3ELi128ELi1ELi8EEEvPT_NS1_25CatArrInputTensorMetadataIS5_T0_XT2_EXT3_EEENS1_16TensorSizeStrideIS8_Lj4EEEiS8_,(.L_x_1123 - _ZN2at6native40_GLOBAL__N__2351210d_8_Shape_cu_49f7391c35CatArrayBatchedCopy_alignedK_contigINS1_10OpaqueTypeILj2EEEjLi3ELi128ELi1ELi8EEEvPT_NS1_25CatArrInputTensorMetadataIS5_T0_XT2_EXT3_EEENS1_16TensorSizeStrideIS8_Lj4EEEiS8_)
        .other          _ZN2at6native40_GLOBAL__N__2351210d_8_Shape_cu_49f7391c35CatArrayBatchedCopy_alignedK_contigINS1_10OpaqueTypeILj2EEEjLi3ELi128ELi1ELi8EEEvPT_NS1_25CatArrInputTensorMetadataIS5_T0_XT2_EXT3_EEENS1_16TensorSizeStrideIS8_Lj4EEEiS8_,@"STO_CUDA_ENTRY STV_DEFAULT"
_ZN2at6native40_GLOBAL__N__2351210d_8_Shape_cu_49f7391c35CatArrayBatchedCopy_alignedK_contigINS1_10OpaqueTypeILj2EEEjLi3ELi128ELi1ELi8EEEvPT_NS1_25CatArrInputTensorMetadataIS5_T0_XT2_EXT3_EEENS1_16TensorSizeStrideIS8_Lj4EEEiS8_:
        /* <DEDUP_REMOVED lines=27> */
.L_x_798:
        /* <DEDUP_REMOVED lines=144> */
.L_x_797:
[----:B0-----:R-:W-:Y:S05]  /*0ab0*/  BSYNC B0 ;  /* 0x0000000000007941 */ /* 0x001fea0003800000 */
.L_x_796:
        /* <DEDUP_REMOVED lines=34> */
.L_x_801:
        /* <DEDUP_REMOVED lines=36> */
.L_x_800:
[----:B------:R-:W-:Y:S05]  /*0f20*/  BSYNC B0 ;  /* 0x0000000000007941 */ /* 0x000fea0003800000 */
.L_x_799:
        /* <DEDUP_REMOVED lines=29> */
.L_x_802:
        /* <DEDUP_REMOVED lines=132> */
.L_x_803:
        /* <DEDUP_REMOVED lines=12> */
.L_x_1123:


//--------------------- .text._ZN2at6native40_GLOBAL__N__2351210d_8_Shape_cu_49f7391c35CatArrayBatchedCopy_alignedK_contigINS1_10OpaqueTypeILj2EEEjLi3ELi128ELi1ELi16EEEvPT_NS1_25CatArrInputTensorMetadataIS5_T0_XT2_EXT3_EEENS1_16TensorSizeStrideIS8_Lj4EEEiS8_ --------------------------
	.section	.text._ZN2at6native40_GLOBAL__N__2351210d_8_Shape_cu_49f7391c35CatArrayBatchedCopy_alignedK_contigINS1_10OpaqueTypeILj2EEEjLi3ELi128ELi1ELi16EEEvPT_NS1_25CatArrInputTensorMetadataIS5_T0_XT2_EXT3_EEENS1_16TensorSizeStrideIS8_Lj4EEEiS8_,"ax",@progbits
	.sectioninfo	@"SHI_REGISTERS=32"
	.align	128
.text._ZN2at6native40_GLOBAL__N__2351210d_8_Shape_cu_49f7391c35CatArrayBatchedCopy_alignedK_contigINS1_10OpaqueTypeILj2EEEjLi3ELi128ELi1ELi16EEEvPT_NS1_25CatArrInputTensorMetadataIS5_T0_XT2_EXT3_EEENS1_16TensorSizeStrideIS8_Lj4EEEiS8_:
        .type           _ZN2at6native40_GLOBAL__N__2351210d_8_Shape_cu_49f7391c35CatArrayBatchedCopy_alignedK_contigINS1_10OpaqueTypeILj2EEEjLi3ELi128ELi1ELi16EEEvPT_NS1_25CatArrInputTensorMetadataIS5_T0_XT2_EXT3_EEENS1_16TensorSizeStrideIS8_Lj4EEEiS8_,@function
        .size           _ZN2at6native40_GLOBAL__N__2351210d_8_Shape_cu_49f7391c35CatArrayBatchedCopy_alignedK_contigINS1_10OpaqueTypeILj2EEEjLi3ELi128ELi1ELi16EEEvPT_NS1_25CatArrInputTensorMetadataIS5_T0_XT2_EXT3_EEENS1_16TensorSizeStrideIS8_Lj4EEEiS8_,(.L_x_1124 - _ZN2at6native40_GLOBAL__N__2351210d_8_Shape_cu_49f7391c35CatArrayBatchedCopy_alignedK_contigINS1_10OpaqueTypeILj2EEEjLi3ELi128ELi1ELi16EEEvPT_NS1_25CatArrInputTensorMetadataIS5_T0_XT2_EXT3_EEENS1_16TensorSizeStrideIS8_Lj4EEEiS8_)
        .other          _ZN2at6native40_GLOBAL__N__2351210d_8_Shape_cu_49f7391c35CatArrayBatchedCopy_alignedK_contigINS1_10OpaqueTypeILj2EEEjLi3ELi128ELi1ELi16EEEvPT_NS1_25CatArrInputTensorMetadataIS5_T0_XT2_EXT3_EEENS1_16TensorSizeStrideIS8_Lj4EEEiS8_,@"STO_CUDA_ENTRY STV_DEFAULT"
_ZN2at6native40_GLOBAL__N__2351210d_8_Shape_cu_49f7391c35CatArrayBatchedCopy_alignedK_contigINS1_10OpaqueTypeILj2EEEjLi3ELi128ELi1ELi16EEEvPT_NS1_25CatArrInputTensorMetadataIS5_T0_XT2_EXT3_EEENS1_16TensorSizeStrideIS8_Lj4EEEiS8_:
        /* <DEDUP_REMOVED lines=27> */
.L_x_806:
        /* <DEDUP_REMOVED lines=288> */
.L_x_805:
[----:B0-----:R-:W-:Y:S05]  /*13b0*/  BSYNC B0 ;  /* 0x0000000000007941 */ /* 0x001fea0003800000 */
.L_x_804:
        /* <DEDUP_REMOVED lines=34> */
.L_x_809:
        /* <DEDUP_REMOVED lines=36> */
.L_x_808:
[----:B------:R-:W-:Y:S05]  /*1820*/  BSYNC B0 ;  /* 0x0000000000007941 */ /* 0x000fea0003800000 */
.L_x_807:
        /* <DEDUP_REMOVED lines=29> */
.L_x_810:
        /* <DEDUP_REMOVED lines=132> */
.L_x_811:
        /* <DEDUP_REMOVED lines=12> */
.L_x_1124:


//--------------------- .text._ZN2at6native40_GLOBAL__N__2351210d_8_Shape_cu_49f7391c30CatArrayBatchedCopy_vectorizedINS1_10OpaqueTypeILj2EEEjLi3ELi128ELi1ELi16ELi8EEEvPcNS1_25CatArrInputTensorMetadataIT_T0_XT2_EXT3_EEENS1_16TensorSizeStrideIS8_Lj4EEEiS8_ --------------------------
	.section	.text._ZN2at6native40_GLOBAL__N__2351210d_8_Shape_cu_49f7391c30CatArrayBatchedCopy_vectorizedINS1_10OpaqueTypeILj2EEEjLi3ELi128ELi1ELi16ELi8EEEvPcNS1_25CatArrInputTensorMetadataIT_T0_XT2_EXT3_EEENS1_16TensorSizeStrideIS8_Lj4EEEiS8_,"ax",@progbits
	.sectioninfo	@"SHI_REGISTERS=22"
	.align	128
.text._ZN2at6native40_GLOBAL__N__2351210d_8_Shape_cu_49f7391c30CatArrayBatchedCopy_vectorizedINS1_10OpaqueTypeILj2EEEjLi3ELi128ELi1ELi16ELi8EEEvPcNS1_25CatArrInputTensorMetadataIT_T0_XT2_EXT3_EEENS1_16TensorSizeStrideIS8_Lj4EEEiS8_:
        .type           _ZN2at6native40_GLOBAL__N__2351210d_8_Shape_cu_49f7391c30CatArrayBatchedCopy_vectorizedINS1_10OpaqueTypeILj2EEEjLi3ELi128ELi1ELi16ELi8EEEvPcNS1_25CatArrInputTensorMetadataIT_T0_XT2_EXT3_EEENS1_16TensorSizeStrideIS8_Lj4EEEiS8_,@function
        .size           _ZN2at6native40_GLOBAL__N__2351210d_8_Shape_cu_49f7391c30CatArrayBatchedCopy_vectorizedINS1_10OpaqueTypeILj2EEEjLi3ELi128ELi1ELi16ELi8EEEvPcNS1_25CatArrInputTensorMetadataIT_T0_XT2_EXT3_EEENS1_16TensorSizeStrideIS8_Lj4EEEiS8_,(.L_x_1125 - _ZN2at6native40_GLOBAL__N__2351210d_8_Shape_cu_49f7391c30CatArrayBatchedCopy_vectorizedINS1_10OpaqueTypeILj2EEEjLi3ELi128ELi1ELi16ELi8EEEvPcNS1_25CatArrInputTensorMetadataIT_T0_XT2_EXT3_EEENS1_16TensorSizeStrideIS8_Lj4EEEiS8_)
        .other          _ZN2at6native40_GLOBAL__N__2351210d_8_Shape_cu_49f7391c30CatArrayBatchedCopy_vectorizedINS1_10OpaqueTypeILj2EEEjLi3ELi128ELi1ELi16ELi8EEEvPcNS1_25CatArrInputTensorMetadataIT_T0_XT2_EXT3_EEENS1_16TensorSizeStrideIS8_Lj4EEEiS8_,@"STO_CUDA_ENTRY STV_DEFAULT"
_ZN2at6native40_GLOBAL__N__2351210d_8_Shape_cu_49f7391c30CatArrayBatchedCopy_vectorizedINS1_10OpaqueTypeILj2EEEjLi3ELi128ELi1ELi16ELi8EEEvPcNS1_25CatArrInputTensorMetadataIT_T0_XT2_EXT3_EEENS1_16TensorSizeStrideIS8_Lj4EEEiS8_:
        /* <DEDUP_REMOVED lines=44> */
.L_x_812:
        /* <DEDUP_REMOVED lines=37> */
.L_x_813:
        /* <DEDUP_REMOVED lines=15> */
.L_x_1125:


//--------------------- .text._ZN2at6native40_GLOBAL__N__2351210d_8_Shape_cu_49f7391c19CatArrayBatchedCopyINS1_10OpaqueTypeILj2EEEjLi2ELi128ELi1EEEvPT_NS1_25CatArrInputTensorMetadataIS5_T0_XT2_EXT3_EEENS1_16TensorSizeStrideIS8_Lj4EEEiS8_ --------------------------
	.section	.text._ZN2at6native40_GLOBAL__N__2351210d_8_Shape_cu_49f7391c19CatArrayBatchedCopyINS1_10OpaqueTypeILj2EEEjLi2ELi128ELi1EEEvPT_NS1_25CatArrInputTensorMetadataIS5_T0_XT2_EXT3_EEENS1_16TensorSizeStrideIS8_Lj4EEEiS8_,"ax",@progbits
	.sectioninfo	@"SHI_REGISTERS=20"
	.align	128
.text._ZN2at6native40_GLOBAL__N__2351210d_8_Shape_cu_49f7391c19CatArrayBatchedCopyINS1_10OpaqueTypeILj2EEEjLi2ELi128ELi1EEEvPT_NS1_25CatArrInputTensorMetadataIS5_T0_XT2_EXT3_EEENS1_16TensorSizeStrideIS8_Lj4EEEiS8_:
        .type           _ZN2at6native40_GLOBAL__N__2351210d_8_Shape_cu_49f7391c19CatArrayBatchedCopyINS1_10OpaqueTypeILj2EEEjLi2ELi128ELi1EEEvPT_NS1_25CatArrInputTensorMetadataIS5_T0_XT2_EXT3_EEENS1_16TensorSizeStrideIS8_Lj4EEEiS8_,@function
        .size           _ZN2at6native40_GLOBAL__N__2351210d_8_Shape_cu_49f7391c19CatArrayBatchedCopyINS1_10OpaqueTypeILj2EEEjLi2ELi128ELi1EEEvPT_NS1_25CatArrInputTensorMetadataIS5_T0_XT2_EXT3_EEENS1_16TensorSizeStrideIS8_Lj4EEEiS8_,(.L_x_1126 - _ZN2at6native40_GLOBAL__N__2351210d_8_Shape_cu_49f7391c19CatArrayBatchedCopyINS1_10OpaqueTypeILj2EEEjLi2ELi128ELi1EEEvPT_NS1_25CatArrInputTensorMetadataIS5_T0_XT2_EXT3_EEENS1_16TensorSizeStrideIS8_Lj4EEEiS8_)
        .other          _ZN2at6native40_GLOBAL__N__2351210d_8_Shape_cu_49f7391c19CatArrayBatchedCopyINS1_10OpaqueTypeILj2EEEjLi2ELi128ELi1EEEvPT_NS1_25CatArrInputTensorMetadataIS5_T0_XT2_EXT3_EEENS1_16TensorSizeStrideIS8_Lj4EEEiS8_,@"STO_CUDA_ENTRY STV_DEFAULT"
_ZN2at6native40_GLOBAL__N__2351210d_8_Shape_cu_49f7391c19CatArrayBatchedCopyINS1_10OpaqueTypeILj2EEEjLi2ELi128ELi1EEEvPT_NS1_25CatArrInputTensorMetadataIS5_T0_XT2_EXT3_EEENS1_16TensorSizeStrideIS8_Lj4EEEiS8_:
[----:B------:R-:W-:Y:S02]  /*0000*/  IMAD.MOV.U32 R1, RZ, RZ, c[0x0][0x28] ;  /* 0x00000a00ff017624 */ /* 0x000fe400078e00ff */
        /* <DEDUP_REMOVED lines=30> */
.L_x_815:
[----:B----4-:R-:W-:-:S06]  /*01f0*/  IMAD.WIDE.U32 R8, R6, 0x2, R2 ;  /* 0x0000000206087825 */ /* 0x010fcc00078e0002 */
        /* <DEDUP_REMOVED lines=13> */
[----:B------:R-:W-:Y:S01]  /*02d0*/  IMAD R7, R7, c[0x0][0xc18], R8 ;  /* 0x0003060007077a24 */ /* 0x000fe200078e0208 */
[----:B------:R-:W-:-:S03]  /*02e0*/  MOV R8, 0x2 ;  /* 0x0000000200087802 */ /* 0x000fc60000000f00 */
[----:B---3--:R-:W-:Y:S01]  /*02f0*/  IMAD R7, R4, c[0x0][0xc2c], R7 ;  /* 0x00030b0004077a24 */ /* 0x008fe200078e0207 */
[----:B--2---:R-:W-:-:S03]  /*0300*/  PRMT R13, R9, 0x7710, RZ ;  /* 0x00007710090d7816 */ /* 0x004fc600000000ff */
[----:B------:R-:W-:-:S04]  /*0310*/  IMAD.WIDE.U32 R8, R7, R8, c[0x0][0x160] ;  /* 0x0000580007087625 */ /* 0x000fc800078e0008 */
[----:B------:R-:W-:Y:S01]  /*0320*/  IMAD.MOV.U32 R7, RZ, RZ, c[0x0][0xc] ;  /* 0x00000300ff077624 */ /* 0x000fe200078e00ff */
[----:B------:R0:W-:Y:S03]  /*0330*/  STG.E.U16 [R8.64], R13 ;  /* 0x0000000d08007986 */ /* 0x0001e6000c101504 */
[----:B------:R-:W-:-:S05]  /*0340*/  IMAD R6, R7, c[0x0][0x0], R6 ;  /* 0x0000000007067a24 */ /* 0x000fca00078e0206 */
[----:B------:R-:W-:-:S13]  /*0350*/  ISETP.GE.U32.AND P0, PT, R6, R0, PT ;  /* 0x000000000600720c */ /* 0x000fda0003f06070 */
[----:B0-----:R-:W-:Y:S05]  /*0360*/  @!P0 BRA `(.L_x_815) ;  /* 0xfffffe8000008947 */ /* 0x001fea000383ffff */
[----:B------:R-:W-:Y:S05]  /*0370*/  EXIT ;  /* 0x000000000000794d */ /* 0x000fea0003800000 */
.L_x_814:
        /* <DEDUP_REMOVED lines=21> */
.L_x_816:
        /* <DEDUP_REMOVED lines=13> */
[----:B----4-:R-:W-:-:S05]  /*05a0*/  IMAD.WIDE.U32 R12, R13, 0x2, R2 ;  /* 0x000000020d0c7825 */ /* 0x010fca00078e0002 */
[----:B------:R0:W2:Y:S01]  /*05b0*/  LDG.E.U16 R14, [R12.64] ;  /* 0x000000040c0e7981 */ /* 0x0000a2000c1e1500 */
[----:B------:R-:W-:-:S04]  /*05c0*/  IMAD.HI.U32 R15, R9, R6, RZ ;  /* 0x00000006090f7227 */ /* 0x000fc800078e00ff */
[----:B------:R-:W-:Y:S02]  /*05d0*/  IMAD.MOV R16, RZ, RZ, -R15 ;  /* 0x000000ffff107224 */ /* 0x000fe400078e0a0f */
[----:B------:R-:W-:Y:S02]  /*05e0*/  IMAD.MOV.U32 R17, RZ, RZ, c[0x0][0xc] ;  /* 0x00000300ff117624 */ /* 0x000fe400078e00ff */
[----:B------:R-:W-:Y:S01]  /*05f0*/  IMAD R16, R5, R16, R6 ;  /* 0x0000001005107224 */ /* 0x000fe200078e0206 */
[----:B0-----:R-:W-:-:S04]  /*0600*/  HFMA2.MMA R13, -RZ, RZ, 0, 1.1920928955078125e-07 ;  /* 0x00000002ff0d7435 */ /* 0x001fc800000001ff */
        /* <DEDUP_REMOVED lines=11> */
[----:B------:R-:W-:-:S04]  /*06c0*/  IMAD R15, R15, c[0x0][0xc18], R16 ;  /* 0x000306000f0f7a24 */ /* 0x000fc800078e0210 */
[----:B---3--:R-:W-:-:S04]  /*06d0*/  IMAD R12, R4, c[0x0][0xc2c], R15 ;  /* 0x00030b00040c7a24 */ /* 0x008fc800078e020f */
[----:B------:R-:W-:Y:S01]  /*06e0*/  IMAD.WIDE.U32 R12, R12, R13, c[0x0][0x160] ;  /* 0x000058000c0c7625 */ /* 0x000fe200078e000d */
[----:B--2---:R-:W-:-:S05]  /*06f0*/  PRMT R15, R14, 0x7710, RZ ;  /* 0x000077100e0f7816 */ /* 0x004fca00000000ff */
[----:B------:R0:W-:Y:S01]  /*0700*/  STG.E.U16 [R12.64], R15 ;  /* 0x0000000f0c007986 */ /* 0x0001e2000c101504 */
[----:B------:R-:W-:Y:S05]  /*0710*/  @!P2 BRA `(.L_x_816) ;  /* 0xfffffdb00000a947 */ /* 0x000fea000383ffff */
[----:B------:R-:W-:Y:S05]  /*0720*/  EXIT ;  /* 0x000000000000794d */ /* 0x000fea0003800000 */
.L_x_817:
        /* <DEDUP_REMOVED lines=13> */
.L_x_1126:


//--------------------- .text._ZN2at6native40_GLOBAL__N__2351210d_8_Shape_cu_49f7391c26CatArrayBatchedCopy_contigINS1_10OpaqueTypeILj2EEEjLi2ELi128ELi1EEEvPT_NS1_25CatArrInputTensorMetadataIS5_T0_XT2_EXT3_EEENS1_16TensorSizeStrideIS8_Lj4EEEiS8_ --------------------------
	.section	.text._ZN2at6native40_GLOBAL__N__2351210d_8_Shape_cu_49f7391c26CatArrayBatchedCopy_contigINS1_10OpaqueTypeILj2EEEjLi2ELi128ELi1EEEvPT_NS1_25CatArrInputTensorMetadataIS5_T0_XT2_EXT3_EEENS1_16TensorSizeStrideIS8_Lj4EEEiS8_,"ax",@progbits
	.sectioninfo	@"SHI_REGISTERS=16"
	.align	128
.text._ZN2at6native40_GLOBAL__N__2351210d_8_Shape_cu_49f7391c26CatArrayBatchedCopy_contigINS1_10OpaqueTypeILj2EEEjLi2ELi128ELi1EEEvPT_NS1_25CatArrInputTensorMetadataIS5_T0_XT2_EXT3_EEENS1_16TensorSizeStrideIS8_Lj4EEEiS8_:
        .type           _ZN2at6native40_GLOBAL__N__2351210d_8_Shape_cu_49f7391c26CatArrayBatchedCopy_contigINS1_10OpaqueTypeILj2EEEjLi2ELi128ELi1EEEvPT_NS1_25CatArrInputTensorMetadataIS5_T0_XT2_EXT3_EEENS1_16TensorSizeStrideIS8_Lj4EEEiS8_,@function
        .size           _ZN2at6native40_GLOBAL__N__2351210d_8_Shape_cu_49f7391c26CatArrayBatchedCopy_contigINS1_10OpaqueTypeILj2EEEjLi2ELi128ELi1EEEvPT_NS1_25CatArrInputTensorMetadataIS5_T0_XT2_EXT3_EEENS1_16TensorSizeStrideIS8_Lj4EEEiS8_,(.L_x_1127 - _ZN2at6native40_GLOBAL__N__2351210d_8_Shape_cu_49f7391c26CatArrayBatchedCopy_contigINS1_10OpaqueTypeILj2EEEjLi2ELi128ELi1EEEvPT_NS1_25CatArrInputTensorMetadataIS5_T0_XT2_EXT3_EEENS1_16TensorSizeStrideIS8_Lj4EEEiS8_)
        .other          _ZN2at6native40_GLOBAL__N__2351210d_8_Shape_cu_49f7391c26CatArrayBatchedCopy_contigINS1_10OpaqueTypeILj2EEEjLi2ELi128ELi1EEEvPT_NS1_25CatArrInputTensorMetadataIS5_T0_XT2_EXT3_EEENS1_16TensorSizeStrideIS8_Lj4EEEiS8_,@"STO_CUDA_ENTRY STV_DEFAULT"
_ZN2at6native40_GLOBAL__N__2351210d_8_Shape_cu_49f7391c26CatArrayBatchedCopy_contigINS1_10OpaqueTypeILj2EEEjLi2ELi128ELi1EEEvPT_NS1_25CatArrInputTensorMetadataIS5_T0_XT2_EXT3_EEENS1_16TensorSizeStrideIS8_Lj4EEEiS8_:
        /* <DEDUP_REMOVED lines=29> */
.L_x_818:
        /* <DEDUP_REMOVED lines=24> */
.L_x_819:
        /* <DEDUP_REMOVED lines=11> */
.L_x_1127:


//--------------------- .text._ZN2at6native40_GLOBAL__N__2351210d_8_Shape_cu_49f7391c35CatArrayBatchedCopy_alignedK_contigINS1_10OpaqueTypeILj2EEEjLi2ELi128ELi1ELi8EEEvPT_NS1_25CatArrInputTensorMetadataIS5_T0_XT2_EXT3_EEENS1_16TensorSizeStrideIS8_Lj4EEEiS8_ --------------------------
	.section	.text._ZN2at6native40_GLOBAL__N__2351210d_8_Shape_cu_49f7391c35CatArrayBatchedCopy_alignedK_contigINS1_10OpaqueTypeILj2EEEjLi2ELi128ELi1ELi8EEEvPT_NS1_25CatArrInputTensorMetadataIS5_T0_XT2_EXT3_EEENS1_16TensorSizeStrideIS8_Lj4EEEiS8_,"ax",@progbits
	.sectioninfo	@"SHI_REGISTERS=32"
	.align	128
.text._ZN2at6native40_GLOBAL__N__2351210d_8_Shape_cu_49f7391c35CatArrayBatchedCopy_alignedK_contigINS1_10OpaqueTypeILj2EEEjLi2ELi128ELi1ELi8EEEvPT_NS1_25CatArrInputTensorMetadataIS5_T0_XT2_EXT3_EEENS1_16TensorSizeStrideIS8_Lj4EEEiS8_:
        .type           _ZN2at6native40_GLOBAL__N__2351210d_8_Shape_cu_49f7391c35CatArrayBatchedCopy_alignedK_contigINS1_10OpaqueTypeILj2EEEjLi2ELi128ELi1ELi8EEEvPT_NS1_25CatArrInputTensorMetadataIS5_T0_XT2_EXT3_EEENS1_16TensorSizeStrideIS8_Lj4EEEiS8_,@function
        .size           _ZN2at6native40_GLOBAL__N__2351210d_8_Shape_cu_49f7391c35CatArrayBatchedCopy_alignedK_contigINS1_10OpaqueTypeILj2EEEjLi2ELi128ELi1ELi8EEEvPT_NS1_25CatArrInputTensorMetadataIS5_T0_XT2_EXT3_EEENS1_16TensorSizeStrideIS8_Lj4EEEiS8_,(.L_x_1128 - _ZN2at6native40_GLOBAL__N__2351210d_8_Shape_cu_49f7391c35CatArrayBatchedCopy_alignedK_contigINS1_10OpaqueTypeILj2EEEjLi2ELi128ELi1ELi8EEEvPT_NS1_25CatArrInputTensorMetadataIS5_T0_XT2_EXT3_EEENS1_16TensorSizeStrideIS8_Lj4EEEiS8_)
        .other          _ZN2at6native40_GLOBAL__N__2351210d_8_Shape_cu_49f7391c35CatArrayBatchedCopy_alignedK_contigINS1_10OpaqueTypeILj2EEEjLi2ELi128ELi1ELi8EEEvPT_NS1_25CatArrInputTensorMetadataIS5_T0_XT2_EXT3_EEENS1_16TensorSizeStrideIS8_Lj4EEEiS8_,@"STO_CUDA_ENTRY STV_DEFAULT"
_ZN2at6native40_GLOBAL__N__2351210d_8_Shape_cu_49f7391c35CatArrayBatchedCopy_alignedK_contigINS1_10OpaqueTypeILj2EEEjLi2ELi128ELi1ELi8EEEvPT_NS1_25CatArrInputTensorMetadataIS5_T0_XT2_EXT3_EEENS1_16TensorSizeStrideIS8_Lj4EEEiS8_:
        /* <DEDUP_REMOVED lines=35> */
.L_x_822:
        /* <DEDUP_REMOVED lines=76> */
.L_x_821:
[----:B0-----:R-:W-:Y:S05]  /*06f0*/  BSYNC B0 ;  /* 0x0000000000007941 */ /* 0x001fea0003800000 */
.L_x_820:
        /* <DEDUP_REMOVED lines=21> */
.L_x_825:
        /* <DEDUP_REMOVED lines=24> */
.L_x_824:
[----:B------:R-:W-:Y:S05]  /*09d0*/  BSYNC B0 ;  /* 0x0000000000007941 */ /* 0x000fea0003800000 */
.L_x_823:
        /* <DEDUP_REMOVED lines=17> */
.L_x_826:
        /* <DEDUP_REMOVED lines=84> */
.L_x_827:
        /* <DEDUP_REMOVED lines=13> */
.L_x_1128:


//--------------------- .text._ZN2at6native40_GLOBAL__N__2351210d_8_Shape_cu_49f7391c35CatArrayBatchedCopy_alignedK_contigINS1_10OpaqueTypeILj2EEEjLi2ELi128ELi1ELi16EEEvPT_NS1_25CatArrInputTensorMetadataIS5_T0_XT2_EXT3_EEENS1_16TensorSizeStrideIS8_Lj4EEEiS8_ --------------------------
	.section	.text._ZN2at6native40_GLOBAL__N__2351210d_8_Shape_cu_49f7391c35CatArrayBatchedCopy_alignedK_contigINS1_10OpaqueTypeILj2EEEjLi2ELi128ELi1ELi16EEEvPT_NS1_25CatArrInputTensorMetadataIS5_T0_XT2_EXT3_EEENS1_16TensorSizeStrideIS8_Lj4EEEiS8_,"ax",@progbits
	.sectioninfo	@"SHI_REGISTERS=32"
	.align	128
.text._ZN2at6native40_GLOBAL__N__2351210d_8_Shape_cu_49f7391c35CatArrayBatchedCopy_alignedK_contigINS1_10OpaqueTypeILj2EEEjLi2ELi128ELi1ELi16EEEvPT_NS1_25CatArrInputTensorMetadataIS5_T0_XT2_EXT3_EEENS1_16TensorSizeStrideIS8_Lj4EEEiS8_:
        .type           _ZN2at6native40_GLOBAL__N__2351210d_8_Shape_cu_49f7391c35CatArrayBatchedCopy_alignedK_contigINS1_10OpaqueTypeILj2EEEjLi2ELi128ELi1ELi16EEEvPT_NS1_25CatArrInputTensorMetadataIS5_T0_XT2_EXT3_EEENS1_16TensorSizeStrideIS8_Lj4EEEiS8_,@function
        .size           _ZN2at6native40_GLOBAL__N__2351210d_8_Shape_cu_49f7391c35CatArrayBatchedCopy_alignedK_contigINS1_10OpaqueTypeILj2EEEjLi2ELi128ELi1ELi16EEEvPT_NS1_25CatArrInputTensorMetadataIS5_T0_XT2_EXT3_EEENS1_16TensorSizeStrideIS8_Lj4EEEiS8_,(.L_x_1129 - _ZN2at6native40_GLOBAL__N__2351210d_8_Shape_cu_49f7391c35CatArrayBatchedCopy_alignedK_contigINS1_10OpaqueTypeILj2EEEjLi2ELi128ELi1ELi16EEEvPT_NS1_25CatArrInputTensorMetadataIS5_T0_XT2_EXT3_EEENS1_16TensorSizeStrideIS8_Lj4EEEiS8_)
        .other          _ZN2at6native40_GLOBAL__N__2351210d_8_Shape_cu_49f7391c35CatArrayBatchedCopy_alignedK_contigINS1_10OpaqueTypeILj2EEEjLi2ELi128ELi1ELi16EEEvPT_NS1_25CatArrInputTensorMetadataIS5_T0_XT2_EXT3_EEENS1_16TensorSizeStrideIS8_Lj4EEEiS8_,@"STO_CUDA_ENTRY STV_DEFAULT"
_ZN2at6native40_GLOBAL__N__2351210d_8_Shape_cu_49f7391c35CatArrayBatchedCopy_alignedK_contigINS1_10OpaqueTypeILj2EEEjLi2ELi128ELi1ELi16EEEvPT_NS1_25CatArrInputTensorMetadataIS5_T0_XT2_EXT3_EEENS1_16TensorSizeStrideIS8_Lj4EEEiS8_:
        /* <DEDUP_REMOVED lines=25> */
.L_x_830:
        /* <DEDUP_REMOVED lines=183> */
.L_x_829:
[----:B0-----:R-:W-:Y:S05]  /*0d00*/  BSYNC B0 ;  /* 0x0000000000007941 */ /* 0x001fea0003800000 */
.L_x_828:
        /* <DEDUP_REMOVED lines=21> */
.L_x_833:
        /* <DEDUP_REMOVED lines=24> */
.L_x_832:
[----:B------:R-:W-:Y:S05]  /*0fe0*/  BSYNC B0 ;  /* 0x0000000000007941 */ /* 0x000fea0003800000 */
.L_x_831:
        /* <DEDUP_REMOVED lines=17> */
.L_x_834:
        /* <DEDUP_REMOVED lines=84> */
.L_x_835:
        /* <DEDUP_REMOVED lines=12> */
.L_x_1129:


//--------------------- .text._ZN2at6native40_GLOBAL__N__2351210d_8_Shape_cu_49f7391c30CatArrayBatchedCopy_vectorizedINS1_10OpaqueTypeILj2EEEjLi2ELi128ELi1ELi16ELi8EEEvPcNS1_25CatArrInputTensorMetadataIT_T0_XT2_EXT3_EEENS1_16TensorSizeStrideIS8_Lj4EEEiS8_ --------------------------
	.section	.text._ZN2at6native40_GLOBAL__N__2351210d_8_Shape_cu_49f7391c30CatArrayBatchedCopy_vectorizedINS1_10OpaqueTypeILj2EEEjLi2ELi128ELi1ELi16ELi8EEEvPcNS1_25CatArrInputTensorMetadataIT_T0_XT2_EXT3_EEENS1_16TensorSizeStrideIS8_Lj4EEEiS8_,"ax",@progbits
	.sectioninfo	@"SHI_REGISTERS=19"
	.align	128
.text._ZN2at6native40_GLOBAL__N__2351210d_8_Shape_cu_49f7391c30CatArrayBatchedCopy_vectorizedINS1_10OpaqueTypeILj2EEEjLi2ELi128ELi1ELi16ELi8EEEvPcNS1_25CatArrInputTensorMetadataIT_T0_XT2_EXT3_EEENS1_16TensorSizeStrideIS8_Lj4EEEiS8_:
        .type           _ZN2at6native40_GLOBAL__N__2351210d_8_Shape_cu_49f7391c30CatArrayBatchedCopy_vectorizedINS1_10OpaqueTypeILj2EEEjLi2ELi128ELi1ELi16ELi8EEEvPcNS1_25CatArrInputTensorMetadataIT_T0_XT2_EXT3_EEENS1_16TensorSizeStrideIS8_Lj4EEEiS8_,@function
        .size           _ZN2at6native40_GLOBAL__N__2351210d_8_Shape_cu_49f7391c30CatArrayBatchedCopy_vectorizedINS1_10OpaqueTypeILj2EEEjLi2ELi128ELi1ELi16ELi8EEEvPcNS1_25CatArrInputTensorMetadataIT_T0_XT2_EXT3_EEENS1_16TensorSizeStrideIS8_Lj4EEEiS8_,(.L_x_1130 - _ZN2at6native40_GLOBAL__N__2351210d_8_Shape_cu_49f7391c30CatArrayBatchedCopy_vectorizedINS1_10OpaqueTypeILj2EEEjLi2ELi128ELi1ELi16ELi8EEEvPcNS1_25CatArrInputTensorMetadataIT_T0_XT2_EXT3_EEENS1_16TensorSizeStrideIS8_Lj4EEEiS8_)
        .other          _ZN2at6native40_GLOBAL__N__2351210d_8_Shape_cu_49f7391c30CatArrayBatchedCopy_vectorizedINS1_10OpaqueTypeILj2EEEjLi2ELi128ELi1ELi16ELi8EEEvPcNS1_25CatArrInputTensorMetadataIT_T0_XT2_EXT3_EEENS1_16TensorSizeStrideIS8_Lj4EEEiS8_,@"STO_CUDA_ENTRY STV_DEFAULT"
_ZN2at6native40_GLOBAL__N__2351210d_8_Shape_cu_49f7391c30CatArrayBatchedCopy_vectorizedINS1_10OpaqueTypeILj2EEEjLi2ELi128ELi1ELi16ELi8EEEvPcNS1_25CatArrInputTensorMetadataIT_T0_XT2_EXT3_EEENS1_16TensorSizeStrideIS8_Lj4EEEiS8_:
        /* <DEDUP_REMOVED lines=33> */
.L_x_836:
        /* <DEDUP_REMOVED lines=25> */
.L_x_837:
        /* <DEDUP_REMOVED lines=14> */
.L_x_1130:


//--------------------- .text._ZN2at6native40_GLOBAL__N__2351210d_8_Shape_cu_49f7391c19CatArrayBatchedCopyINS1_10OpaqueTypeILj2EEEjLi1ELi128ELi1EEEvPT_NS1_25CatArrInputTensorMetadataIS5_T0_XT2_EXT3_EEENS1_16TensorSizeStrideIS8_Lj4EEEiS8_ --------------------------
	.section	.text._ZN2at6native40_GLOBAL__N__2351210d_8_Shape_cu_49f7391c19CatArrayBatchedCopyINS1_10OpaqueTypeILj2EEEjLi1ELi128ELi1EEEvPT_NS1_25CatArrInputTensorMetadataIS5_T0_XT2_EXT3_EEENS1_16TensorSizeStrideIS8_Lj4EEEiS8_,"ax",@progbits
	.sectioninfo	@"SHI_REGISTERS=14"
	.align	128
.text._ZN2at6native40_GLOBAL__N__2351210d_8_Shape_cu_49f7391c19CatArrayBatchedCopyINS1_10OpaqueTypeILj2EEEjLi1ELi128ELi1EEEvPT_NS1_25CatArrInputTensorMetadataIS5_T0_XT2_EXT3_EEENS1_16TensorSizeStrideIS8_Lj4EEEiS8_:
        .type           _ZN2at6native40_GLOBAL__N__2351210d_8_Shape_cu_49f7391c19CatArrayBatchedCopyINS1_10OpaqueTypeILj2EEEjLi1ELi128ELi1EEEvPT_NS1_25CatArrInputTensorMetadataIS5_T0_XT2_EXT3_EEENS1_16TensorSizeStrideIS8_Lj4EEEiS8_,@function
        .size           _ZN2at6native40_GLOBAL__N__2351210d_8_Shape_cu_49f7391c19CatArrayBatchedCopyINS1_10OpaqueTypeILj2EEEjLi1ELi128ELi1EEEvPT_NS1_25CatArrInputTensorMetadataIS5_T0_XT2_EXT3_EEENS1_16TensorSizeStrideIS8_Lj4EEEiS8_,(.L_x_1131 - _ZN2at6native40_GLOBAL__N__2351210d_8_Shape_cu_49f7391c19CatArrayBatchedCopyINS1_10OpaqueTypeILj2EEEjLi1ELi128ELi1EEEvPT_NS1_25CatArrInputTensorMetadataIS5_T0_XT2_EXT3_EEENS1_16TensorSizeStrideIS8_Lj4EEEiS8_)
        .other          _ZN2at6native40_GLOBAL__N__2351210d_8_Shape_cu_49f7391c19CatArrayBatchedCopyINS1_10OpaqueTypeILj2EEEjLi1ELi128ELi1EEEvPT_NS1_25CatArrInputTensorMetadataIS5_T0_XT2_EXT3_EEENS1_16TensorSizeStrideIS8_Lj4EEEiS8_,@"STO_CUDA_ENTRY STV_DEFAULT"
_ZN2at6native40_GLOBAL__N__2351210d_8_Shape_cu_49f7391c19CatArrayBatchedCopyINS1_10OpaqueTypeILj2EEEjLi1ELi128ELi1EEEvPT_NS1_25CatArrInputTensorMetadataIS5_T0_XT2_EXT3_EEENS1_16TensorSizeStrideIS8_Lj4EEEiS8_:
        /* <DEDUP_REMOVED lines=19> */
.L_x_839:
[----:B--2---:R-:W-:-:S06]  /*0130*/  IMAD.WIDE.U32 R4, R9, 0x2, R2 ;  /* 0x0000000209047825 */ /* 0x004fcc00078e0002 */
        /* <DEDUP_REMOVED lines=11> */
.L_x_838:
[----:B------:R-:W-:-:S04]  /*01f0*/  IMAD R5, R9, c[0x0][0xbf8], RZ ;  /* 0x0002fe0009057a24 */ /* 0x000fc800078e02ff */
        /* <DEDUP_REMOVED lines=12> */
.L_x_840:
        /* <DEDUP_REMOVED lines=12> */
.L_x_1131:


//--------------------- .text._ZN2at6native40_GLOBAL__N__2351210d_8_Shape_cu_49f7391c26CatArrayBatchedCopy_contigINS1_10OpaqueTypeILj2EEEjLi1ELi128ELi1EEEvPT_NS1_25CatArrInputTensorMetadataIS5_T0_XT2_EXT3_EEENS1_16TensorSizeStrideIS8_Lj4EEEiS8_ --------------------------
	.section	.text._ZN2at6native40_GLOBAL__N__2351210d_8_Shape_cu_49f7391c26CatArrayBatchedCopy_contigINS1_10OpaqueTypeILj2EEEjLi1ELi128ELi1EEEvPT_NS1_25CatArrInputTensorMetadataIS5_T0_XT2_EXT3_EEENS1_16TensorSizeStrideIS8_Lj4EEEiS8_,"ax",@progbits
	.sectioninfo	@"SHI_REGISTERS=18"
	.align	128
.text._ZN2at6native40_GLOBAL__N__2351210d_8_Shape_cu_49f7391c26CatArrayBatchedCopy_contigINS1_10OpaqueTypeILj2EEEjLi1ELi128ELi1EEEvPT_NS1_25CatArrInputTensorMetadataIS5_T0_XT2_EXT3_EEENS1_16TensorSizeStrideIS8_Lj4EEEiS8_:
        .type           _ZN2at6native40_GLOBAL__N__2351210d_8_Shape_cu_49f7391c26CatArrayBatchedCopy_contigINS1_10OpaqueTypeILj2EEEjLi1ELi128ELi1EEEvPT_NS1_25CatArrInputTensorMetadataIS5_T0_XT2_EXT3_EEENS1_16TensorSizeStrideIS8_Lj4EEEiS8_,@function
        .size           _ZN2at6native40_GLOBAL__N__2351210d_8_Shape_cu_49f7391c26CatArrayBatchedCopy_contigINS1_10OpaqueTypeILj2EEEjLi1ELi128ELi1EEEvPT_NS1_25CatArrInputTensorMetadataIS5_T0_XT2_EXT3_EEENS1_16TensorSizeStrideIS8_Lj4EEEiS8_,(.L_x_1132 - _ZN2at6native40_GLOBAL__N__2351210d_8_Shape_cu_49f7391c26CatArrayBatchedCopy_contigINS1_10OpaqueTypeILj2EEEjLi1ELi128ELi1EEEvPT_NS1_25CatArrInputTensorMetadataIS5_T0_XT2_EXT3_EEENS1_16TensorSizeStrideIS8_Lj4EEEiS8_)
        .other          _ZN2at6native40_GLOBAL__N__2351210d_8_Shape_cu_49f7391c26CatArrayBatchedCopy_contigINS1_10OpaqueTypeILj2EEEjLi1ELi128ELi1EEEvPT_NS1_25CatArrInputTensorMetadataIS5_T0_XT2_EXT3_EEENS1_16TensorSizeStrideIS8_Lj4EEEiS8_,@"STO_CUDA_ENTRY STV_DEFAULT"
_ZN2at6native40_GLOBAL__N__2351210d_8_Shape_cu_49f7391c26CatArrayBatchedCopy_contigINS1_10OpaqueTypeILj2EEEjLi1ELi128ELi1EEEvPT_NS1_25CatArrInputTensorMetadataIS5_T0_XT2_EXT3_EEENS1_16TensorSizeStrideIS8_Lj4EEEiS8_:
        /* <DEDUP_REMOVED lines=15> */
.L_x_841:
        /* <DEDUP_REMOVED lines=12> */
.L_x_842:
        /* <DEDUP_REMOVED lines=13> */
.L_x_1132:


//--------------------- .text._ZN2at6native40_GLOBAL__N__2351210d_8_Shape_cu_49f7391c35CatArrayBatchedCopy_alignedK_contigINS1_10OpaqueTypeILj2EEEjLi1ELi128ELi1ELi8EEEvPT_NS1_25CatArrInputTensorMetadataIS5_T0_XT2_EXT3_EEENS1_16TensorSizeStrideIS8_Lj4EEEiS8_ --------------------------
	.section	.text._ZN2at6native40_GLOBAL__N__2351210d_8_Shape_cu_49f7391c35CatArrayBatchedCopy_alignedK_contigINS1_10OpaqueTypeILj2EEEjLi1ELi128ELi1ELi8EEEvPT_NS1_25CatArrInputTensorMetadataIS5_T0_XT2_EXT3_EEENS1_16TensorSizeStrideIS8_Lj4EEEiS8_,"ax",@progbits
	.sectioninfo	@"SHI_REGISTERS=32"
	.align	128
.text._ZN2at6native40_GLOBAL__N__2351210d_8_Shape_cu_49f7391c35CatArrayBatchedCopy_alignedK_contigINS1_10OpaqueTypeILj2EEEjLi1ELi128ELi1ELi8EEEvPT_NS1_25CatArrInputTensorMetadataIS5_T0_XT2_EXT3_EEENS1_16TensorSizeStrideIS8_Lj4EEEiS8_:
        .type           _ZN2at6native40_GLOBAL__N__2351210d_8_Shape_cu_49f7391c35CatArrayBatchedCopy_alignedK_contigINS1_10OpaqueTypeILj2EEEjLi1ELi128ELi1ELi8EEEvPT_NS1_25CatArrInputTensorMetadataIS5_T0_XT2_EXT3_EEENS1_16TensorSizeStrideIS8_Lj4EEEiS8_,@function
        .size           _ZN2at6native40_GLOBAL__N__2351210d_8_Shape_cu_49f7391c35CatArrayBatchedCopy_alignedK_contigINS1_10OpaqueTypeILj2EEEjLi1ELi128ELi1ELi8EEEvPT_NS1_25CatArrInputTensorMetadataIS5_T0_XT2_EXT3_EEENS1_16TensorSizeStrideIS8_Lj4EEEiS8_,(.L_x_1133 - _ZN2at6native40_GLOBAL__N__2351210d_8_Shape_cu_49f7391c35CatArrayBatchedCopy_alignedK_contigINS1_10OpaqueTypeILj2EEEjLi1ELi128ELi1ELi8EEEvPT_NS1_25CatArrInputTensorMetadataIS5_T0_XT2_EXT3_EEENS1_16TensorSizeStrideIS8_Lj4EEEiS8_)
        .other          _ZN2at6native40_GLOBAL__N__2351210d_8_Shape_cu_49f7391c35CatArrayBatchedCopy_alignedK_contigINS1_10OpaqueTypeILj2EEEjLi1ELi128ELi1ELi8EEEvPT_NS1_25CatArrInputTensorMetadataIS5_T0_XT2_EXT3_EEENS1_16TensorSizeStrideIS8_Lj4EEEiS8_,@"STO_CUDA_ENTRY STV_DEFAULT"
_ZN2at6native40_GLOBAL__N__2351210d_8_Shape_cu_49f7391c35CatArrayBatchedCopy_alignedK_contigINS1_10OpaqueTypeILj2EEEjLi1ELi128ELi1ELi8EEEvPT_NS1_25CatArrInputTensorMetadataIS5_T0_XT2_EXT3_EEENS1_16TensorSizeStrideIS8_Lj4EEEiS8_:
        /* <DEDUP_REMOVED lines=22> */
.L_x_845:
        /* <DEDUP_REMOVED lines=21> */
.L_x_844:
[----:B------:R-:W-:Y:S05]  /*02b0*/  BSYNC B0 ;  /* 0x0000000000007941 */ /* 0x000fea0003800000 */
.L_x_843:
        /* <DEDUP_REMOVED lines=13> */
.L_x_848:
        /* <DEDUP_REMOVED lines=13> */
.L_x_847:
[----:B------:R-:W-:Y:S05]  /*0460*/  BSYNC B0 ;  /* 0x0000000000007941 */ /* 0x000fea0003800000 */
.L_x_846:
        /* <DEDUP_REMOVED lines=11> */
.L_x_849:
        /* <DEDUP_REMOVED lines=32> */
.L_x_850:
        /* <DEDUP_REMOVED lines=14> */
.L_x_1133:


//--------------------- .text._ZN2at6native40_GLOBAL__N__2351210d_8_Shape_cu_49f7391c35CatArrayBatchedCopy_alignedK_contigINS1_10OpaqueTypeILj2EEEjLi1ELi128ELi1ELi16EEEvPT_NS1_25CatArrInputTensorMetadataIS5_T0_XT2_EXT3_EEENS1_16TensorSizeStrideIS8_Lj4EEEiS8_ --------------------------
	.section	.text._ZN2at6native40_GLOBAL__N__2351210d_8_Shape_cu_49f7391c35CatArrayBatchedCopy_alignedK_contigINS1_10OpaqueTypeILj2EEEjLi1ELi128ELi1ELi16EEEvPT_NS1_25CatArrInputTensorMetadataIS5_T0_XT2_EXT3_EEENS1_16TensorSizeStrideIS8_Lj4EEEiS8_,"ax",@progbits
	.sectioninfo	@"SHI_REGISTERS=32"
	.align	128
.text._ZN2at6native40_GLOBAL__N__2351210d_8_Shape_cu_49f7391c35CatArrayBatchedCopy_alignedK_contigINS1_10OpaqueTypeILj2EEEjLi1ELi128ELi1ELi16EEEvPT_NS1_25CatArrInputTensorMetadataIS5_T0_XT2_EXT3_EEENS1_16TensorSizeStrideIS8_Lj4EEEiS8_:
        .type           _ZN2at6native40_GLOBAL__N__2351210d_8_Shape_cu_49f7391c35CatArrayBatchedCopy_alignedK_contigINS1_10OpaqueTypeILj2EEEjLi1ELi128ELi1ELi16EEEvPT_NS1_25CatArrInputTensorMetadataIS5_T0_XT2_EXT3_EEENS1_16TensorSizeStrideIS8_Lj4EEEiS8_,@function
        .size           _ZN2at6native40_GLOBAL__N__2351210d_8_Shape_cu_49f7391c35CatArrayBatchedCopy_alignedK_contigINS1_10OpaqueTypeILj2EEEjLi1ELi128ELi1ELi16EEEvPT_NS1_25CatArrInputTensorMetadataIS5_T0_XT2_EXT3_EEENS1_16TensorSizeStrideIS8_Lj4EEEiS8_,(.L_x_1134 - _ZN2at6native40_GLOBAL__N__2351210d_8_Shape_cu_49f7391c35CatArrayBatchedCopy_alignedK_contigINS1_10OpaqueTypeILj2EEEjLi1ELi128ELi1ELi16EEEvPT_NS1_25CatArrInputTensorMetadataIS5_T0_XT2_EXT3_EEENS1_16TensorSizeStrideIS8_Lj4EEEiS8_)
        .other          _ZN2at6native40_GLOBAL__N__2351210d_8_Shape_cu_49f7391c35CatArrayBatchedCopy_alignedK_contigINS1_10OpaqueTypeILj2EEEjLi1ELi128ELi1ELi16EEEvPT_NS1_25CatArrInputTensorMetadataIS5_T0_XT2_EXT3_EEENS1_16TensorSizeStrideIS8_Lj4EEEiS8_,@"STO_CUDA_ENTRY STV_DEFAULT"
_ZN2at6native40_GLOBAL__N__2351210d_8_Shape_cu_49f7391c35CatArrayBatchedCopy_alignedK_contigINS1_10OpaqueTypeILj2EEEjLi1ELi128ELi1ELi16EEEvPT_NS1_25CatArrInputTensorMetadataIS5_T0_XT2_EXT3_EEENS1_16TensorSizeStrideIS8_Lj4EEEiS8_:
        /* <DEDUP_REMOVED lines=22> */
.L_x_853:
        /* <DEDUP_REMOVED lines=62> */
.L_x_852:
[----:B------:R-:W-:Y:S05]  /*0540*/  BSYNC B0 ;  /* 0x0000000000007941 */ /* 0x000fea0003800000 */
.L_x_851:
        /* <DEDUP_REMOVED lines=13> */
.L_x_856:
        /* <DEDUP_REMOVED lines=14> */
.L_x_855:
[----:B------:R-:W-:Y:S05]  /*0700*/  BSYNC B0 ;  /* 0x0000000000007941 */ /* 0x000fea0003800000 */
.L_x_854:
        /* <DEDUP_REMOVED lines=11> */
.L_x_857:
        /* <DEDUP_REMOVED lines=32> */
.L_x_858:
        /* <DEDUP_REMOVED lines=12> */
.L_x_1134:


//--------------------- .text._ZN2at6native40_GLOBAL__N__2351210d_8_Shape_cu_49f7391c30CatArrayBatchedCopy_vectorizedINS1_10OpaqueTypeILj2EEEjLi1ELi128ELi1ELi16ELi8EEEvPcNS1_25CatArrInputTensorMetadataIT_T0_XT2_EXT3_EEENS1_16TensorSizeStrideIS8_Lj4EEEiS8_ --------------------------
	.section	.text._ZN2at6native40_GLOBAL__N__2351210d_8_Shape_cu_49f7391c30CatArrayBatchedCopy_vectorizedINS1_10OpaqueTypeILj2EEEjLi1ELi128ELi1ELi16ELi8EEEvPcNS1_25CatArrInputTensorMetadataIT_T0_XT2_EXT3_EEENS1_16TensorSizeStrideIS8_Lj4EEEiS8_,"ax",@progbits
	.sectioninfo	@"SHI_REGISTERS=16"
	.align	128
.text._ZN2at6native40_GLOBAL__N__2351210d_8_Shape_cu_49f7391c30CatArrayBatchedCopy_vectorizedINS1_10OpaqueTypeILj2EEEjLi1ELi128ELi1ELi16ELi8EEEvPcNS1_25CatArrInputTensorMetadataIT_T0_XT2_EXT3_EEENS1_16TensorSizeStrideIS8_Lj4EEEiS8_:
        .type           _ZN2at6native40_GLOBAL__N__2351210d_8_Shape_cu_49f7391c30CatArrayBatchedCopy_vectorizedINS1_10OpaqueTypeILj2EEEjLi1ELi128ELi1ELi16ELi8EEEvPcNS1_25CatArrInputTensorMetadataIT_T0_XT2_EXT3_EEENS1_16TensorSizeStrideIS8_Lj4EEEiS8_,@function
        .size           _ZN2at6native40_GLOBAL__N__2351210d_8_Shape_cu_49f7391c30CatArrayBatchedCopy_vectorizedINS1_10OpaqueTypeILj2EEEjLi1ELi128ELi1ELi16ELi8EEEvPcNS1_25CatArrInputTensorMetadataIT_T0_XT2_EXT3_EEENS1_16TensorSizeStrideIS8_Lj4EEEiS8_,(.L_x_1135 - _ZN2at6native40_GLOBAL__N__2351210d_8_Shape_cu_49f7391c30CatArrayBatchedCopy_vectorizedINS1_10OpaqueTypeILj2EEEjLi1ELi128ELi1ELi16ELi8EEEvPcNS1_25CatArrInputTensorMetadataIT_T0_XT2_EXT3_EEENS1_16TensorSizeStrideIS8_Lj4EEEiS8_)
        .other          _ZN2at6native40_GLOBAL__N__2351210d_8_Shape_cu_49f7391c30CatArrayBatchedCopy_vectorizedINS1_10OpaqueTypeILj2EEEjLi1ELi128ELi1ELi16ELi8EEEvPcNS1_25CatArrInputTensorMetadataIT_T0_XT2_EXT3_EEENS1_16TensorSizeStrideIS8_Lj4EEEiS8_,@"STO_CUDA_ENTRY STV_DEFAULT"
_ZN2at6native40_GLOBAL__N__2351210d_8_Shape_cu_49f7391c30CatArrayBatchedCopy_vectorizedINS1_10OpaqueTypeILj2EEEjLi1ELi128ELi1ELi16ELi8EEEvPcNS1_25CatArrInputTensorMetadataIT_T0_XT2_EXT3_EEENS1_16TensorSizeStrideIS8_Lj4EEEiS8_:
        /* <DEDUP_REMOVED lines=16> */
.L_x_859:
        /* <DEDUP_REMOVED lines=13> */
.L_x_860:
        /* <DEDUP_REMOVED lines=11> */
.L_x_1135:


//--------------------- .text._ZN2at6native40_GLOBAL__N__2351210d_8_Shape_cu_49f7391c19CatArrayBatchedCopyINS1_10OpaqueTypeILj1EEEjLi4ELi128ELi1EEEvPT_NS1_25CatArrInputTensorMetadataIS5_T0_XT2_EXT3_EEENS1_16TensorSizeStrideIS8_Lj4EEEiS8_ --------------------------
	.section	.text._ZN2at6native40_GLOBAL__N__2351210d_8_Shape_cu_49f7391c19CatArrayBatchedCopyINS1_10OpaqueTypeILj1EEEjLi4ELi128ELi1EEEvPT_NS1_25CatArrInputTensorMetadataIS5_T0_XT2_EXT3_EEENS1_16TensorSizeStrideIS8_Lj4EEEiS8_,"ax",@progbits
	.sectioninfo	@"SHI_REGISTERS=24"
	.align	128
.text._ZN2at6native40_GLOBAL__N__2351210d_8_Shape_cu_49f7391c19CatArrayBatchedCopyINS1_10OpaqueTypeILj1EEEjLi4ELi128ELi1EEEvPT_NS1_25CatArrInputTensorMetadataIS5_T0_XT2_EXT3_EEENS1_16TensorSizeStrideIS8_Lj4EEEiS8_:
        .type           _ZN2at6native40_GLOBAL__N__2351210d_8_Shape_cu_49f7391c19CatArrayBatchedCopyINS1_10OpaqueTypeILj1EEEjLi4ELi128ELi1EEEvPT_NS1_25CatArrInputTensorMetadataIS5_T0_XT2_EXT3_EEENS1_16TensorSizeStrideIS8_Lj4EEEiS8_,@function
        .size           _ZN2at6native40_GLOBAL__N__2351210d_8_Shape_cu_49f7391c19CatArrayBatchedCopyINS1_10OpaqueTypeILj1EEEjLi4ELi128ELi1EEEvPT_NS1_25CatArrInputTensorMetadataIS5_T0_XT2_EXT3_EEENS1_16TensorSizeStrideIS8_Lj4EEEiS8_,(.L_x_1136 - _ZN2at6native40_GLOBAL__N__2351210d_8_Shape_cu_49f7391c19CatArrayBatchedCopyINS1_10OpaqueTypeILj1EEEjLi4ELi128ELi1EEEvPT_NS1_25CatArrInputTensorMetadataIS5_T0_XT2_EXT3_EEENS1_16TensorSizeStrideIS8_Lj4EEEiS8_)
        .other          _ZN2at6native40_GLOBAL__N__2351210d_8_Shape_cu_49f7391c19CatArrayBatchedCopyINS1_10OpaqueTypeILj1EEEjLi4ELi128ELi1EEEvPT_NS1_25CatArrInputTensorMetadataIS5_T0_XT2_EXT3_EEENS1_16TensorSizeStrideIS8_Lj4EEEiS8_,@"STO_CUDA_ENTRY STV_DEFAULT"
_ZN2at6native40_GLOBAL__N__2351210d_8_Shape_cu_49f7391c19CatArrayBatchedCopyINS1_10OpaqueTypeILj1EEEjLi4ELi128ELi1EEEvPT_NS1_25CatArrInputTensorMetadataIS5_T0_XT2_EXT3_EEENS1_16TensorSizeStrideIS8_Lj4EEEiS8_:
        /* <DEDUP_REMOVED lines=32> */
[----:B------:R-:W-:Y:S02]  /*0200*/  ISETP.NE.U32.AND P1, PT, RZ, UR9, PT ;  /* 0x00000009ff007c0c */ /* 0x000fe4000bf25070 */
[----:B------:R-:W-:-:S02]  /*0210*/  ISETP.NE.U32.AND P2, PT, RZ, UR10, PT ;  /* 0x0000000aff007c0c */ /* 0x000fc4000bf45070 */
        /* <DEDUP_REMOVED lines=25> */
.L_x_862:
        /* <DEDUP_REMOVED lines=50> */
.L_x_861:
[----:B------:R-:W0:Y:S01]  /*06d0*/  I2F.U32.RP R3, UR8 ;  /* 0x0000000800037d06 */ /* 0x000e220008209000 */
[----:B------:R-:W-:Y:S01]  /*06e0*/  ULDC.64 UR12, c[0x0][0xbf0] ;  /* 0x0002fc00000c7ab9 */ /* 0x000fe20000000a00 */
[----:B------:R-:W-:Y:S01]  /*06f0*/  IMAD R13, RZ, RZ, -UR8 ;  /* 0x80000008ff0d7e24 */ /* 0x000fe2000f8e02ff */
        /* <DEDUP_REMOVED lines=9> */
[----:B------:R-:W-:Y:S01]  /*0790*/  ISETP.NE.U32.AND P3, PT, RZ, UR11, PT ;  /* 0x0000000bff007c0c */ /* 0x000fe2000bf65070 */
[----:B------:R-:W-:Y:S01]  /*07a0*/  IMAD R12, RZ, RZ, -UR7 ;  /* 0x80000007ff0c7e24 */ /* 0x000fe2000f8e02ff */
[----:B0-----:R-:W0:Y:S01]  /*07b0*/  MUFU.RCP R3, R3 ;  /* 0x0000000300037308 */ /* 0x001e220000001000 */
[----:B------:R-:W-:Y:S02]  /*07c0*/  ISETP.NE.U32.AND P4, PT, RZ, UR12, PT ;  /* 0x0000000cff007c0c */ /* 0x000fe4000bf85070 */
[----:B------:R-:W-:Y:S02]  /*07d0*/  ISETP.NE.U32.AND P5, PT, RZ, UR7, PT ;  /* 0x00000007ff007c0c */ /* 0x000fe4000bfa5070 */
[----:B------:R-:W-:-:S03]  /*07e0*/  LOP3.LUT R14, RZ, UR11, RZ, 0x33, !PT ;  /* 0x0000000bff0e7c12 */ /* 0x000fc6000f8e33ff */
[----:B------:R-:W1:Y:S08]  /*07f0*/  I2F.U32.RP R8, UR10 ;  /* 0x0000000a00087d06 */ /* 0x000e700008209000 */
[----:B------:R-:W-:Y:S01]  /*0800*/  I2F.U32.RP R4, UR12 ;  /* 0x0000000c00047d06 */ /* 0x000fe20008209000 */
[----:B0-----:R-:W-:-:S07]  /*0810*/  IADD3 R5, R3, 0xffffffe, RZ ;  /* 0x0ffffffe03057810 */ /* 0x001fce0007ffe0ff */
[----:B------:R-:W-:Y:S08]  /*0820*/  I2F.U32.RP R2, UR11 ;  /* 0x0000000b00027d06 */ /* 0x000ff00008209000 */
[----:B------:R-:W-:Y:S08]  /*0830*/  I2F.U32.RP R6, UR7 ;  /* 0x0000000700067d06 */ /* 0x000ff00008209000 */
[----:B------:R-:W0:Y:S08]  /*0840*/  MUFU.RCP R7, R7 ;  /* 0x0000000700077308 */ /* 0x000e300000001000 */
[----:B-1----:R-:W1:Y:S08]  /*0850*/  MUFU.RCP R8, R8 ;  /* 0x0000000800087308 */ /* 0x002e700000001000 */
[----:B------:R-:W2:Y:S01]  /*0860*/  F2I.FTZ.U32.TRUNC.NTZ R5, R5 ;  /* 0x0000000500057305 */ /* 0x000ea2000021f000 */
[----:B0-----:R-:W-:-:S07]  /*0870*/  IADD3 R7, R7, 0xffffffe, RZ ;  /* 0x0ffffffe07077810 */ /* 0x001fce0007ffe0ff */
[----:B------:R-:W0:Y:S01]  /*0880*/  MUFU.RCP R4, R4 ;  /* 0x0000000400047308 */ /* 0x000e220000001000 */
[----:B-1----:R-:W-:-:S07]  /*0890*/  IADD3 R3, R8, 0xffffffe, RZ ;  /* 0x0ffffffe08037810 */ /* 0x002fce0007ffe0ff */
[----:B------:R-:W1:Y:S01]  /*08a0*/  MUFU.RCP R2, R2 ;  /* 0x0000000200027308 */ /* 0x000e620000001000 */
[----:B--2---:R-:W-:-:S07]  /*08b0*/  IMAD R13, R13, R5, RZ ;  /* 0x000000050d0d7224 */ /* 0x004fce00078e02ff */
[----:B------:R-:W2:Y:S01]  /*08c0*/  MUFU.RCP R6, R6 ;  /* 0x0000000600067308 */ /* 0x000ea20000001000 */
[----:B0-----:R-:W-:Y:S01]  /*08d0*/  IADD3 R10, R4, 0xffffffe, RZ ;  /* 0x0ffffffe040a7810 */ /* 0x001fe20007ffe0ff */
[----:B------:R-:W-:-:S04]  /*08e0*/  IMAD.MOV.U32 R4, RZ, RZ, RZ ;  /* 0x000000ffff047224 */ /* 0x000fc800078e00ff */
[----:B------:R-:W-:Y:S02]  /*08f0*/  IMAD.HI.U32 R5, R5, R13, R4 ;  /* 0x0000000d05057227 */ /* 0x000fe400078e0004 */
[----:B------:R-:W0:Y:S01]  /*0900*/  F2I.FTZ.U32.TRUNC.NTZ R7, R7 ;  /* 0x0000000700077305 */ /* 0x000e22000021f000 */
[----:B-1----:R-:W-:Y:S02]  /*0910*/  IADD3 R8, R2, 0xffffffe, RZ ;  /* 0x0ffffffe02087810 */ /* 0x002fe40007ffe0ff */
[----:B------:R-:W-:Y:S02]  /*0920*/  IADD3 R2, RZ, -UR10, RZ ;  /* 0x8000000aff027c10 */ /* 0x000fe4000fffe0ff */
[----:B--2---:R-:W-:-:S03]  /*0930*/  IADD3 R6, R6, 0xffffffe, RZ ;  /* 0x0ffffffe06067810 */ /* 0x004fc60007ffe0ff */
[----:B------:R-:W1:Y:S01]  /*0940*/  F2I.FTZ.U32.TRUNC.NTZ R3, R3 ;  /* 0x0000000300037305 */ /* 0x000e62000021f000 */
[----:B0-----:R-:W-:-:S07]  /*0950*/  IMAD R15, R15, R7, RZ ;  /* 0x000000070f0f7224 */ /* 0x001fce00078e02ff */
[----:B------:R0:W2:Y:S08]  /*0960*/  F2I.FTZ.U32.TRUNC.NTZ R9, R8 ;  /* 0x0000000800097305 */ /* 0x0000b0000021f000 */
[----:B------:R3:W-:Y:S01]  /*0970*/  F2I.FTZ.U32.TRUNC.NTZ R13, R6 ;  /* 0x00000006000d7305 */ /* 0x0007e2000021f000 */
[----:B0-----:R-:W-:-:S07]  /*0980*/  IMAD R8, RZ, RZ, -UR11 ;  /* 0x8000000bff087e24 */ /* 0x001fce000f8e02ff */
[----:B------:R0:W4:Y:S01]  /*0990*/  F2I.FTZ.U32.TRUNC.NTZ R11, R10 ;  /* 0x0000000a000b7305 */ /* 0x000122000021f000 */
[----:B---3--:R-:W-:Y:S01]  /*09a0*/  HFMA2.MMA R6, -RZ, RZ, 0, 0 ;  /* 0x00000000ff067435 */ /* 0x008fe200000001ff */
[----:B0-----:R-:W-:-:S09]  /*09b0*/  IMAD R10, RZ, RZ, -UR12 ;  /* 0x8000000cff0a7e24 */ /* 0x001fd2000f8e02ff */
[----:B------:R-:W-:-:S04]  /*09c0*/  IMAD.HI.U32 R4, R7, R15, R6 ;  /* 0x0000000f07047227 */ /* 0x000fc800078e0006 */
[----:B------:R-:W-:Y:S01]  /*09d0*/  IMAD.MOV.U32 R7, RZ, RZ, R8 ;  /* 0x000000ffff077224 */ /* 0x000fe200078e0008 */
[----:B------:R-:W-:Y:S01]  /*09e0*/  MOV R8, RZ ;  /* 0x000000ff00087202 */ /* 0x000fe20000000f00 */
[----:B-1----:R-:W-:Y:S02]  /*09f0*/  IMAD R15, R2, R3, RZ ;  /* 0x00000003020f7224 */ /* 0x002fe400078e02ff */
[----:B------:R-:W-:Y:S02]  /*0a00*/  IMAD.MOV.U32 R2, RZ, RZ, RZ ;  /* 0x000000ffff027224 */ /* 0x000fe400078e00ff */
[----:B--2---:R-:W-:Y:S02]  /*0a10*/  IMAD R7, R7, R9, RZ ;  /* 0x0000000907077224 */ /* 0x004fe400078e02ff */
[----:B------:R-:W-:Y:S01]  /*0a20*/  IMAD.HI.U32 R6, R3, R15, R2 ;  /* 0x0000000f03067227 */ /* 0x000fe200078e0002 */
[----:B------:R-:W-:-:S03]  /*0a30*/  LOP3.LUT R15, RZ, UR12, RZ, 0x33, !PT ;  /* 0x0000000cff0f7c12 */ /* 0x000fc6000f8e33ff */
[----:B----4-:R-:W-:Y:S02]  /*0a40*/  IMAD R3, R10, R11, RZ ;  /* 0x0000000b0a037224 */ /* 0x010fe400078e02ff */
[----:B------:R-:W-:-:S04]  /*0a50*/  IMAD.HI.U32 R7, R9, R7, R8 ;  /* 0x0000000709077227 */ /* 0x000fc800078e0008 */
[----:B------:R-:W-:Y:S02]  /*0a60*/  IMAD R9, R12, R13, RZ ;  /* 0x0000000d0c097224 */ /* 0x000fe400078e02ff */
[----:B------:R-:W-:Y:S02]  /*0a70*/  IMAD.MOV.U32 R10, RZ, RZ, RZ ;  /* 0x000000ffff0a7224 */ /* 0x000fe400078e00ff */
[----:B------:R-:W-:Y:S02]  /*0a80*/  IMAD.MOV.U32 R12, RZ, RZ, RZ ;  /* 0x000000ffff0c7224 */ /* 0x000fe400078e00ff */
[----:B------:R-:W-:Y:S01]  /*0a90*/  IMAD.HI.U32 R8, R11, R3, R10 ;  /* 0x000000030b087227 */ /* 0x000fe200078e000a */
[----:B------:R-:W-:-:S03]  /*0aa0*/  LOP3.LUT R11, RZ, UR8, RZ, 0x33, !PT ;  /* 0x00000008ff0b7c12 */ /* 0x000fc6000f8e33ff */
[----:B------:R-:W-:Y:S01]  /*0ab0*/  IMAD.HI.U32 R10, R13, R9, R12 ;  /* 0x000000090d0a7227 */ /* 0x000fe200078e000c */
[----:B------:R-:W-:Y:S02]  /*0ac0*/  LOP3.LUT R12, RZ, UR9, RZ, 0x33, !PT ;  /* 0x00000009ff0c7c12 */ /* 0x000fe4000f8e33ff */
[----:B------:R-:W-:Y:S02]  /*0ad0*/  LOP3.LUT R13, RZ, UR10, RZ, 0x33, !PT ;  /* 0x0000000aff0d7c12 */ /* 0x000fe4000f8e33ff */
[----:B------:R-:W-:Y:S02]  /*0ae0*/  LOP3.LUT R9, RZ, UR7, RZ, 0x33, !PT ;  /* 0x00000007ff097c12 */ /* 0x000fe4000f8e33ff */
.L_x_863:
        /* <DEDUP_REMOVED lines=35> */
[----:B------:R-:W-:-:S04]  /*0d20*/  IMAD R17, R17, c[0x0][0xbfc], R2 ;  /* 0x0002ff0011117a24 */ /* 0x000fc800078e0202 */
[----:B------:R-:W-:-:S05]  /*0d30*/  IMAD R17, R16, c[0x0][0xbf8], R17 ;  /* 0x0002fe0010117a24 */ /* 0x000fca00078e0211 */
[----:B------:R-:W-:-:S05]  /*0d40*/  IADD3 R2, P6, R17, UR4, RZ ;  /* 0x0000000411027c10 */ /* 0x000fca000ffde0ff */
[----:B------:R-:W-:-:S05]  /*0d50*/  IMAD.X R3, RZ, RZ, UR5, P6 ;  /* 0x00000005ff037e24 */ /* 0x000fca000b0e06ff */
        /* <DEDUP_REMOVED lines=38> */
[----:B------:R-:W-:Y:S01]  /*0fc0*/  IMAD R21, R21, c[0x0][0xc1c], R2 ;  /* 0x0003070015157a24 */ /* 0x000fe200078e0202 */
[----:B------:R-:W-:-:S03]  /*0fd0*/  MOV R2, UR6 ;  /* 0x0000000600027c02 */ /* 0x000fc60008000f00 */
[----:B------:R-:W-:-:S04]  /*0fe0*/  IMAD R21, R16, c[0x0][0xc18], R21 ;  /* 0x0003060010157a24 */ /* 0x000fc800078e0215 */
[----:B------:R-:W-:-:S05]  /*0ff0*/  IMAD R21, R2, c[0x0][0xc2c], R21 ;  /* 0x00030b0002157a24 */ /* 0x000fca00078e0215 */
[----:B------:R-:W-:-:S05]  /*1000*/  IADD3 R2, P6, R21, c[0x0][0x160], RZ ;  /* 0x0000580015027a10 */ /* 0x000fca0007fde0ff */
[----:B------:R-:W-:Y:S01]  /*1010*/  IMAD.X R3, RZ, RZ, c[0x0][0x164], P6 ;  /* 0x00005900ff037624 */ /* 0x000fe200030e06ff */
[----:B------:R-:W-:-:S04]  /*1020*/  ISETP.GE.U32.AND P6, PT, R0, UR14, PT ;  /* 0x0000000e00007c0c */ /* 0x000fc8000bfc6070 */
[----:B--2---:R0:W-:Y:S09]  /*1030*/  STG.E.U8 [R2.64], R17 ;  /* 0x0000001102007986 */ /* 0x0041f2000c101110 */
[----:B------:R-:W-:Y:S05]  /*1040*/  @!P6 BRA `(.L_x_863) ;  /* 0xfffffaa00000e947 */ /* 0x000fea000383ffff */
[----:B------:R-:W-:Y:S05]  /*1050*/  EXIT ;  /* 0x000000000000794d */ /* 0x000fea0003800000 */
.L_x_864:
        /* <DEDUP_REMOVED lines=10> */
.L_x_1136:


//--------------------- .text._ZN2at6native40_GLOBAL__N__2351210d_8_Shape_cu_49f7391c26CatArrayBatchedCopy_contigINS1_10OpaqueTypeILj1EEEjLi4ELi128ELi1EEEvPT_NS1_25CatArrInputTensorMetadataIS5_T0_XT2_EXT3_EEENS1_16TensorSizeStrideIS8_Lj4EEEiS8_ --------------------------
	.section	.text._ZN2at6native40_GLOBAL__N__2351210d_8_Shape_cu_49f7391c26CatArrayBatchedCopy_contigINS1_10OpaqueTypeILj1EEEjLi4ELi128ELi1EEEvPT_NS1_25CatArrInputTensorMetadataIS5_T0_XT2_EXT3_EEENS1_16TensorSizeStrideIS8_Lj4EEEiS8_,"ax",@progbits
	.sectioninfo	@"SHI_REGISTERS=24"
	.align	128
.text._ZN2at6native40_GLOBAL__N__2351210d_8_Shape_cu_49f7391c26CatArrayBatchedCopy_contigINS1_10OpaqueTypeILj1EEEjLi4ELi128ELi1EEEvPT_NS1_25CatArrInputTensorMetadataIS5_T0_XT2_EXT3_EEENS1_16TensorSizeStrideIS8_Lj4EEEiS8_:
        .type           _ZN2at6native40_GLOBAL__N__2351210d_8_Shape_cu_49f7391c26CatArrayBatchedCopy_contigINS1_10OpaqueTypeILj1EEEjLi4ELi128ELi1EEEvPT_NS1_25CatArrInputTensorMetadataIS5_T0_XT2_EXT3_EEENS1_16TensorSizeStrideIS8_Lj4EEEiS8_,@function
        .size           _ZN2at6native40_GLOBAL__N__2351210d_8_Shape_cu_49f7391c26CatArrayBatchedCopy_contigINS1_10OpaqueTypeILj1EEEjLi4ELi128ELi1EEEvPT_NS1_25CatArrInputTensorMetadataIS5_T0_XT2_EXT3_EEENS1_16TensorSizeStrideIS8_Lj4EEEiS8_,(.L_x_1137 - _ZN2at6native40_GLOBAL__N__2351210d_8_Shape_cu_49f7391c26CatArrayBatchedCopy_contigINS1_10OpaqueTypeILj1EEEjLi4ELi128ELi1EEEvPT_NS1_25CatArrInputTensorMetadataIS5_T0_XT2_EXT3_EEENS1_16TensorSizeStrideIS8_Lj4EEEiS8_)
        .other          _ZN2at6native40_GLOBAL__N__2351210d_8_Shape_cu_49f7391c26CatArrayBatchedCopy_contigINS1_10OpaqueTypeILj1EEEjLi4ELi128ELi1EEEvPT_NS1_25CatArrInputTensorMetadataIS5_T0_XT2_EXT3_EEENS1_16TensorSizeStrideIS8_Lj4EEEiS8_,@"STO_CUDA_ENTRY STV_DEFAULT"
_ZN2at6native40_GLOBAL__N__2351210d_8_Shape_cu_49f7391c26CatArrayBatchedCopy_contigINS1_10OpaqueTypeILj1EEEjLi4ELi128ELi1EEEvPT_NS1_25CatArrInputTensorMetadataIS5_T0_XT2_EXT3_EEENS1_16TensorSizeStrideIS8_Lj4EEEiS8_:
        /* <DEDUP_REMOVED lines=53> */
.L_x_865:
        /* <DEDUP_REMOVED lines=49> */
.L_x_866:
        /* <DEDUP_REMOVED lines=10> */
.L_x_1137:


//--------------------- .text._ZN2at6native40_GLOBAL__N__2351210d_8_Shape_cu_49f7391c35CatArrayBatchedCopy_alignedK_contigINS1_10OpaqueTypeILj1EEEjLi4ELi128ELi1ELi8EEEvPT_NS1_25CatArrInputTensorMetadataIS5_T0_XT2_EXT3_EEENS1_16TensorSizeStrideIS8_Lj4EEEiS8_ --------------------------
	.section	.text._ZN2at6native40_GLOBAL__N__2351210d_8_Shape_cu_49f7391c35CatArrayBatchedCopy_alignedK_contigINS1_10OpaqueTypeILj1EEEjLi4ELi128ELi1ELi8EEEvPT_NS1_25CatArrInputTensorMetadataIS5_T0_XT2_EXT3_EEENS1_16TensorSizeStrideIS8_Lj4EEEiS8_,"ax",@progbits
	.sectioninfo	@"SHI_REGISTERS=32"
	.align	128
.text._ZN2at6native40_GLOBAL__N__2351210d_8_Shape_cu_49f7391c35CatArrayBatchedCopy_alignedK_contigINS1_10OpaqueTypeILj1EEEjLi4ELi128ELi1ELi8EEEvPT_NS1_25CatArrInputTensorMetadataIS5_T0_XT2_EXT3_EEENS1_16TensorSizeStrideIS8_Lj4EEEiS8_:
        .type           _ZN2at6native40_GLOBAL__N__2351210d_8_Shape_cu_49f7391c35CatArrayBatchedCopy_alignedK_contigINS1_10OpaqueTypeILj1EEEjLi4ELi128ELi1ELi8EEEvPT_NS1_25CatArrInputTensorMetadataIS5_T0_XT2_EXT3_EEENS1_16TensorSizeStrideIS8_Lj4EEEiS8_,@function
        .size           _ZN2at6native40_GLOBAL__N__2351210d_8_Shape_cu_49f7391c35CatArrayBatchedCopy_alignedK_contigINS1_10OpaqueTypeILj1EEEjLi4ELi128ELi1ELi8EEEvPT_NS1_25CatArrInputTensorMetadataIS5_T0_XT2_EXT3_EEENS1_16TensorSizeStrideIS8_Lj4EEEiS8_,(.L_x_1138 - _ZN2at6native40_GLOBAL__N__2351210d_8_Shape_cu_49f7391c35CatArrayBatchedCopy_alignedK_contigINS1_10OpaqueTypeILj1EEEjLi4ELi128ELi1ELi8EEEvPT_NS1_25CatArrInputTensorMetadataIS5_T0_XT2_EXT3_EEENS1_16TensorSizeStrideIS8_Lj4EEEiS8_)
        .other          _ZN2at6native40_GLOBAL__N__2351210d_8_Shape_cu_49f7391c35CatArrayBatchedCopy_alignedK_contigINS1_10OpaqueTypeILj1EEEjLi4ELi128ELi1ELi8EEEvPT_NS1_25CatArrInputTensorMetadataIS5_T0_XT2_EXT3_EEENS1_16TensorSizeStrideIS8_Lj4EEEiS8_,@"STO_CUDA_ENTRY STV_DEFAULT"
_ZN2at6native40_GLOBAL__N__2351210d_8_Shape_cu_49f7391c35CatArrayBatchedCopy_alignedK_contigINS1_10OpaqueTypeILj1EEEjLi4ELi128ELi1ELi8EEEvPT_NS1_25CatArrInputTensorMetadataIS5_T0_XT2_EXT3_EEENS1_16TensorSizeStrideIS8_Lj4EEEiS8_:
        /* <DEDUP_REMOVED lines=29> */
.L_x_869:
        /* <DEDUP_REMOVED lines=383> */
.L_x_868:
[----:B0-----:R-:W-:Y:S05]  /*19c0*/  BSYNC B0 ;  /* 0x0000000000007941 */ /* 0x001fea0003800000 */
.L_x_867:
        /* <DEDUP_REMOVED lines=45> */
.L_x_872:
        /* <DEDUP_REMOVED lines=48> */
.L_x_871:
[----:B------:R-:W-:Y:S05]  /*1fa0*/  BSYNC B0 ;  /* 0x0000000000007941 */ /* 0x000fea0003800000 */
.L_x_870:
        /* <DEDUP_REMOVED lines=42> */
.L_x_873:
        /* <DEDUP_REMOVED lines=183> */
.L_x_874:
        /* <DEDUP_REMOVED lines=12> */
.L_x_1138:


//--------------------- .text._ZN2at6native40_GLOBAL__N__2351210d_8_Shape_cu_49f7391c35CatArrayBatchedCopy_alignedK_contigINS1_10OpaqueTypeILj1EEEjLi4ELi128ELi1ELi16EEEvPT_NS1_25CatArrInputTensorMetadataIS5_T0_XT2_EXT3_EEENS1_16TensorSizeStrideIS8_Lj4EEEiS8_ --------------------------
	.section	.text._ZN2at6native40_GLOBAL__N__2351210d_8_Shape_cu_49f7391c35CatArrayBatchedCopy_alignedK_contigINS1_10OpaqueTypeILj1EEEjLi4ELi128ELi1ELi16EEEvPT_NS1_25CatArrInputTensorMetadataIS5_T0_XT2_EXT3_EEENS1_16TensorSizeStrideIS8_Lj4EEEiS8_,"ax",@progbits
	.sectioninfo	@"SHI_REGISTERS=40"
	.align	128
.text._ZN2at6native40_GLOBAL__N__2351210d_8_Shape_cu_49f7391c35CatArrayBatchedCopy_alignedK_contigINS1_10OpaqueTypeILj1EEEjLi4ELi128ELi1ELi16EEEvPT_NS1_25CatArrInputTensorMetadataIS5_T0_XT2_EXT3_EEENS1_16TensorSizeStrideIS8_Lj4EEEiS8_:
        .type           _ZN2at6native40_GLOBAL__N__2351210d_8_Shape_cu_49f7391c35CatArrayBatchedCopy_alignedK_contigINS1_10OpaqueTypeILj1EEEjLi4ELi128ELi1ELi16EEEvPT_NS1_25CatArrInputTensorMetadataIS5_T0_XT2_EXT3_EEENS1_16TensorSizeStrideIS8_Lj4EEEiS8_,@function
        .size           _ZN2at6native40_GLOBAL__N__2351210d_8_Shape_cu_49f7391c35CatArrayBatchedCopy_alignedK_contigINS1_10OpaqueTypeILj1EEEjLi4ELi128ELi1ELi16EEEvPT_NS1_25CatArrInputTensorMetadataIS5_T0_XT2_EXT3_EEENS1_16TensorSizeStrideIS8_Lj4EEEiS8_,(.L_x_1139 - _ZN2at6native40_GLOBAL__N__2351210d_8_Shape_cu_49f7391c35CatArrayBatchedCopy_alignedK_contigINS1_10OpaqueTypeILj1EEEjLi4ELi128ELi1ELi16EEEvPT_NS1_25CatArrInputTensorMetadataIS5_T0_XT2_EXT3_EEENS1_16TensorSizeStrideIS8_Lj4EEEiS8_)
        .other          _ZN2at6native40_GLOBAL__N__2351210d_8_Shape_cu_49f7391c35CatArrayBatchedCopy_alignedK_contigINS1_10OpaqueTypeILj1EEEjLi4ELi128ELi1ELi16EEEvPT_NS1_25CatArrInputTensorMetadataIS5_T0_XT2_EXT3_EEENS1_16TensorSizeStrideIS8_Lj4EEEiS8_,@"STO_CUDA_ENTRY STV_DEFAULT"
_ZN2at6native40_GLOBAL__N__2351210d_8_Shape_cu_49f7391c35CatArrayBatchedCopy_alignedK_contigINS1_10OpaqueTypeILj1EEEjLi4ELi128ELi1ELi16EEEvPT_NS1_25CatArrInputTensorMetadataIS5_T0_XT2_EXT3_EEENS1_16TensorSizeStrideIS8_Lj4EEEiS8_:
        /* <DEDUP_REMOVED lines=29> */
.L_x_877:
        /* <DEDUP_REMOVED lines=730> */
.L_x_876:
[----:B0-----:R-:W-:Y:S05]  /*2f70*/  BSYNC B0 ;  /* 0x0000000000007941 */ /* 0x001fea0003800000 */
.L_x_875:
        /* <DEDUP_REMOVED lines=45> */
.L_x_880:
        /* <DEDUP_REMOVED lines=48> */
.L_x_879:
[----:B------:R-:W-:Y:S05]  /*3550*/  BSYNC B0 ;  /* 0x0000000000007941 */ /* 0x000fea0003800000 */
.L_x_878:
        /* <DEDUP_REMOVED lines=42> */
.L_x_881:
        /* <DEDUP_REMOVED lines=183> */
.L_x_882:
        /* <DEDUP_REMOVED lines=9> */
.L_x_1139:


//--------------------- .text._ZN2at6native40_GLOBAL__N__2351210d_8_Shape_cu_49f7391c30CatArrayBatchedCopy_vectorizedINS1_10OpaqueTypeILj1EEEjLi4ELi128ELi1ELi16ELi16EEEvPcNS1_25CatArrInputTensorMetadataIT_T0_XT2_EXT3_EEENS1_16TensorSizeStrideIS8_Lj4EEEiS8_ --------------------------
	.section	.text._ZN2at6native40_GLOBAL__N__2351210d_8_Shape_cu_49f7391c30CatArrayBatchedCopy_vectorizedINS1_10OpaqueTypeILj1EEEjLi4ELi128ELi1ELi16ELi16EEEvPcNS1_25CatArrInputTensorMetadataIT_T0_XT2_EXT3_EEENS1_16TensorSizeStrideIS8_Lj4EEEiS8_,"ax",@progbits
	.sectioninfo	@"SHI_REGISTERS=28"
	.align	128
.text._ZN2at6native40_GLOBAL__N__2351210d_8_Shape_cu_49f7391c30CatArrayBatchedCopy_vectorizedINS1_10OpaqueTypeILj1EEEjLi4ELi128ELi1ELi16ELi16EEEvPcNS1_25CatArrInputTensorMetadataIT_T0_XT2_EXT3_EEENS1_16TensorSizeStrideIS8_Lj4EEEiS8_:
        .type           _ZN2at6native40_GLOBAL__N__2351210d_8_Shape_cu_49f7391c30CatArrayBatchedCopy_vectorizedINS1_10OpaqueTypeILj1EEEjLi4ELi128ELi1ELi16ELi16EEEvPcNS1_25CatArrInputTensorMetadataIT_T0_XT2_EXT3_EEENS1_16TensorSizeStrideIS8_Lj4EEEiS8_,@function
        .size           _ZN2at6native40_GLOBAL__N__2351210d_8_Shape_cu_49f7391c30CatArrayBatchedCopy_vectorizedINS1_10OpaqueTypeILj1EEEjLi4ELi128ELi1ELi16ELi16EEEvPcNS1_25CatArrInputTensorMetadataIT_T0_XT2_EXT3_EEENS1_16TensorSizeStrideIS8_Lj4EEEiS8_,(.L_x_1140 - _ZN2at6native40_GLOBAL__N__2351210d_8_Shape_cu_49f7391c30CatArrayBatchedCopy_vectorizedINS1_10OpaqueTypeILj1EEEjLi4ELi128ELi1ELi16ELi16EEEvPcNS1_25CatArrInputTensorMetadataIT_T0_XT2_EXT3_EEENS1_16TensorSizeStrideIS8_Lj4EEEiS8_)
        .other          _ZN2at6native40_GLOBAL__N__2351210d_8_Shape_cu_49f7391c30CatArrayBatchedCopy_vectorizedINS1_10OpaqueTypeILj1EEEjLi4ELi128ELi1ELi16ELi16EEEvPcNS1_25CatArrInputTensorMetadataIT_T0_XT2_EXT3_EEENS1_16TensorSizeStrideIS8_Lj4EEEiS8_,@"STO_CUDA_ENTRY STV_DEFAULT"
_ZN2at6native40_GLOBAL__N__2351210d_8_Shape_cu_49f7391c30CatArrayBatchedCopy_vectorizedINS1_10OpaqueTypeILj1EEEjLi4ELi128ELi1ELi16ELi16EEEvPcNS1_25CatArrInputTensorMetadataIT_T0_XT2_EXT3_EEENS1_16TensorSizeStrideIS8_Lj4EEEiS8_:
        /* <DEDUP_REMOVED lines=59> */
.L_x_883:
        /* <DEDUP_REMOVED lines=48> */
.L_x_884:
        /* <DEDUP_REMOVED lines=13> */
.L_x_1140:


//--------------------- .text._ZN2at6native40_GLOBAL__N__2351210d_8_Shape_cu_49f7391c19CatArrayBatchedCopyINS1_10OpaqueTypeILj1EEEjLi3ELi128ELi1EEEvPT_NS1_25CatArrInputTensorMetadataIS5_T0_XT2_EXT3_EEENS1_16TensorSizeStrideIS8_Lj4EEEiS8_ --------------------------
	.section	.text._ZN2at6native40_GLOBAL__N__2351210d_8_Shape_cu_49f7391c19CatArrayBatchedCopyINS1_10OpaqueTypeILj1EEEjLi3ELi128ELi1EEEvPT_NS1_25CatArrInputTensorMetadataIS5_T0_XT2_EXT3_EEENS1_16TensorSizeStrideIS8_Lj4EEEiS8_,"ax",@progbits
	.sectioninfo	@"SHI_REGISTERS=26"
	.align	128
.text._ZN2at6native40_GLOBAL__N__2351210d_8_Shape_cu_49f7391c19CatArrayBatchedCopyINS1_10OpaqueTypeILj1EEEjLi3ELi128ELi1EEEvPT_NS1_25CatArrInputTensorMetadataIS5_T0_XT2_EXT3_EEENS1_16TensorSizeStrideIS8_Lj4EEEiS8_:
        .type           _ZN2at6native40_GLOBAL__N__2351210d_8_Shape_cu_49f7391c19CatArrayBatchedCopyINS1_10OpaqueTypeILj1EEEjLi3ELi128ELi1EEEvPT_NS1_25CatArrInputTensorMetadataIS5_T0_XT2_EXT3_EEENS1_16TensorSizeStrideIS8_Lj4EEEiS8_,@function
        .size           _ZN2at6native40_GLOBAL__N__2351210d_8_Shape_cu_49f7391c19CatArrayBatchedCopyINS1_10OpaqueTypeILj1EEEjLi3ELi128ELi1EEEvPT_NS1_25CatArrInputTensorMetadataIS5_T0_XT2_EXT3_EEENS1_16TensorSizeStrideIS8_Lj4EEEiS8_,(.L_x_1141 - _ZN2at6native40_GLOBAL__N__2351210d_8_Shape_cu_49f7391c19CatArrayBatchedCopyINS1_10OpaqueTypeILj1EEEjLi3ELi128ELi1EEEvPT_NS1_25CatArrInputTensorMetadataIS5_T0_XT2_EXT3_EEENS1_16TensorSizeStrideIS8_Lj4EEEiS8_)
        .other          _ZN2at6native40_GLOBAL__N__2351210d_8_Shape_cu_49f7391c19CatArrayBatchedCopyINS1_10OpaqueTypeILj1EEEjLi3ELi128ELi1EEEvPT_NS1_25CatArrInputTensorMetadataIS5_T0_XT2_EXT3_EEENS1_16TensorSizeStrideIS8_Lj4EEEiS8_,@"STO_CUDA_ENTRY STV_DEFAULT"
_ZN2at6native40_GLOBAL__N__2351210d_8_Shape_cu_49f7391c19CatArrayBatchedCopyINS1_10OpaqueTypeILj1EEEjLi3ELi128ELi1EEEvPT_NS1_25CatArrInputTensorMetadataIS5_T0_XT2_EXT3_EEENS1_16TensorSizeStrideIS8_Lj4EEEiS8_:
        /* <DEDUP_REMOVED lines=25> */
[----:B------:R-:W-:Y:S01]  /*0190*/  ISETP.NE.U32.AND P0, PT, R6, RZ, PT ;  /* 0x000000ff0600720c */ /* 0x000fe20003f05070 */
[----:B------:R-:W-:Y:S01]  /*01a0*/  IMAD.MOV R17, RZ, RZ, -R0 ;  /* 0x000000ffff117224 */ /* 0x000fe200078e0a00 */
[----:B------:R-:W-:-:S04]  /*01b0*/  ISETP.NE.U32.AND P1, PT, R0, RZ, PT ;  /* 0x000000ff0000720c */ /* 0x000fc80003f25070 */
[----:B------:R-:W1:Y:S08]  /*01c0*/  I2F.U32.RP R11, R0 ;  /* 0x00000000000b7306 */ /* 0x000e700000209000 */
[----:B0-----:R-:W0:Y:S08]  /*01d0*/  MUFU.RCP R9, R9 ;  /* 0x0000000900097308 */ /* 0x001e300000001000 */
[----:B-1----:R-:W1:Y:S01]  /*01e0*/  MUFU.RCP R11, R11 ;  /* 0x0000000b000b7308 */ /* 0x002e620000001000 */
[----:B0-----:R-:W-:-:S07]  /*01f0*/  IADD3 R4, R9, 0xffffffe, RZ ;  /* 0x0ffffffe09047810 */ /* 0x001fce0007ffe0ff */
[----:B------:R0:W2:Y:S01]  /*0200*/  F2I.FTZ.U32.TRUNC.NTZ R5, R4 ;  /* 0x0000000400057305 */ /* 0x0000a2000021f000 */
[----:B-1----:R-:W-:-:S07]  /*0210*/  IADD3 R12, R11, 0xffffffe, RZ ;  /* 0x0ffffffe0b0c7810 */ /* 0x002fce0007ffe0ff */
[----:B------:R1:W5:Y:S01]  /*0220*/  F2I.FTZ.U32.TRUNC.NTZ R13, R12 ;  /* 0x0000000c000d7305 */ /* 0x000362000021f000 */
[----:B0-----:R-:W-:Y:S01]  /*0230*/  HFMA2.MMA R4, -RZ, RZ, 0, 0 ;  /* 0x00000000ff047435 */ /* 0x001fe200000001ff */
[----:B--2---:R-:W-:Y:S02]  /*0240*/  IMAD R9, R15, R5, RZ ;  /* 0x000000050f097224 */ /* 0x004fe400078e02ff */
[----:B-1----:R-:W-:-:S07]  /*0250*/  IMAD.MOV.U32 R12, RZ, RZ, RZ ;  /* 0x000000ffff0c7224 */ /* 0x002fce00078e00ff */
[----:B------:R-:W-:Y:S01]  /*0260*/  IMAD.HI.U32 R4, R5, R9, R4 ;  /* 0x0000000905047227 */ /* 0x000fe200078e0004 */
[----:B------:R-:W-:-:S03]  /*0270*/  LOP3.LUT R5, RZ, R0, RZ, 0x33, !PT ;  /* 0x00000000ff057212 */ /* 0x000fc600078e33ff */
[----:B-----5:R-:W-:-:S04]  /*0280*/  IMAD R11, R17, R13, RZ ;  /* 0x0000000d110b7224 */ /* 0x020fc800078e02ff */
[----:B------:R-:W-:Y:S01]  /*0290*/  IMAD.HI.U32 R9, R13, R11, R12 ;  /* 0x0000000b0d097227 */ /* 0x000fe200078e000c */
[----:B------:R-:W-:-:S03]  /*02a0*/  LOP3.LUT R11, RZ, R6, RZ, 0x33, !PT ;  /* 0x00000006ff0b7212 */ /* 0x000fc600078e33ff */
.L_x_886:
[----:B0---4-:R-:W-:-:S05]  /*02b0*/  IADD3 R12, P2, R2, R7, RZ ;  /* 0x00000007020c7210 */ /* 0x011fca0007f5e0ff */
        /* <DEDUP_REMOVED lines=25> */
[----:B------:R-:W-:Y:S02]  /*0450*/  IMAD R13, R16, c[0x0][0xc1c], R13 ;  /* 0x00030700100d7a24 */ /* 0x000fe400078e020d */
[----:B------:R-:W-:Y:S02]  /*0460*/  IMAD.MOV.U32 R16, RZ, RZ, c[0x0][0xc] ;  /* 0x00000300ff107624 */ /* 0x000fe400078e00ff */
[----:B------:R-:W-:Y:S02]  /*0470*/  IMAD R13, R14, c[0x0][0xc18], R13 ;  /* 0x000306000e0d7a24 */ /* 0x000fe400078e020d */
[----:B------:R-:W-:Y:S02]  /*0480*/  IMAD R7, R16, c[0x0][0x0], R7 ;  /* 0x0000000010077a24 */ /* 0x000fe400078e0207 */
[----:B---3--:R-:W-:-:S05]  /*0490*/  IMAD R13, R8, c[0x0][0xc2c], R13 ;  /* 0x00030b00080d7a24 */ /* 0x008fca00078e020d */
[----:B------:R-:W-:-:S04]  /*04a0*/  IADD3 R14, P2, R13, c[0x0][0x160], RZ ;  /* 0x000058000d0e7a10 */ /* 0x000fc80007f5e0ff */
[----:B------:R-:W-:Y:S02]  /*04b0*/  IADD3.X R15, RZ, c[0x0][0x164], RZ, P2, !PT ;  /* 0x00005900ff0f7a10 */ /* 0x000fe400017fe4ff */
[----:B------:R-:W-:-:S03]  /*04c0*/  ISETP.GE.U32.AND P2, PT, R7, R10, PT ;  /* 0x0000000a0700720c */ /* 0x000fc60003f46070 */
[----:B--2---:R0:W-:Y:S10]  /*04d0*/  STG.E.U8 [R14.64], R12 ;  /* 0x0000000c0e007986 */ /* 0x0041f4000c101104 */
[----:B------:R-:W-:Y:S05]  /*04e0*/  @!P2 BRA `(.L_x_886) ;  /* 0xfffffdc00000a947 */ /* 0x000fea000383ffff */
[----:B------:R-:W-:Y:S05]  /*04f0*/  EXIT ;  /* 0x000000000000794d */ /* 0x000fea0003800000 */
.L_x_885:
[----:B--2---:R-:W0:Y:S01]  /*0500*/  I2F.U32.RP R11, R6 ;  /* 0x00000006000b7306 */ /* 0x004e220000209000 */
[----:B------:R-:W-:-:S02]  /*0510*/  SEL R12, R9, c[0x0][0xbf0], !P0 ;  /* 0x0002fc00090c7a07 */ /* 0x000fc40004000000 */
[----:B------:R-:W-:Y:S02]  /*0520*/  SEL R9, R9, c[0x0][0xbec], !P1 ;  /* 0x0002fb0009097a07 */ /* 0x000fe40004800000 */
[----:B------:R-:W-:Y:S01]  /*0530*/  ISETP.NE.U32.AND P0, PT, R6, RZ, PT ;  /* 0x000000ff0600720c */ /* 0x000fe20003f05070 */
[----:B------:R-:W-:Y:S01]  /*0540*/  IMAD.MOV R21, RZ, RZ, -R12 ;  /* 0x000000ffff157224 */ /* 0x000fe200078e0a0c */
[----:B------:R-:W-:Y:S01]  /*0550*/  ISETP.NE.U32.AND P1, PT, R0, RZ, PT ;  /* 0x000000ff0000720c */ /* 0x000fe20003f25070 */
[----:B------:R-:W1:Y:S01]  /*0560*/  I2F.U32.RP R13, R0 ;  /* 0x00000000000d7306 */ /* 0x000e620000209000 */
[----:B------:R-:W-:Y:S02]  /*0570*/  ISETP.NE.U32.AND P2, PT, R12, RZ, PT ;  /* 0x000000ff0c00720c */ /* 0x000fe40003f45070 */
        /* <DEDUP_REMOVED lines=35> */
.L_x_887:
        /* <DEDUP_REMOVED lines=24> */
[----:B------:R-:W-:-:S05]  /*0930*/  IMAD R5, R20, c[0x0][0xbf8], R5 ;  /* 0x0002fe0014057a24 */ /* 0x000fca00078e0205 */
        /* <DEDUP_REMOVED lines=27> */
[----:B------:R-:W-:Y:S02]  /*0af0*/  IMAD R5, R20, c[0x0][0xc18], R5 ;  /* 0x0003060014057a24 */ /* 0x000fe400078e0205 */
[----:B------:R-:W-:Y:S02]  /*0b00*/  IMAD.MOV.U32 R20, RZ, RZ, c[0x0][0xc] ;  /* 0x00000300ff147624 */ /* 0x000fe400078e00ff */
[----:B---3--:R-:W-:Y:S02]  /*0b10*/  IMAD R5, R8, c[0x0][0xc2c], R5 ;  /* 0x00030b0008057a24 */ /* 0x008fe400078e0205 */
[----:B------:R-:W-:-:S03]  /*0b20*/  IMAD R7, R20, c[0x0][0x0], R7 ;  /* 0x0000000014077a24 */ /* 0x000fc600078e0207 */
[----:B------:R-:W-:-:S04]  /*0b30*/  IADD3 R4, P4, R5, c[0x0][0x160], RZ ;  /* 0x0000580005047a10 */ /* 0x000fc80007f9e0ff */
[----:B------:R-:W-:Y:S02]  /*0b40*/  IADD3.X R5, RZ, c[0x0][0x164], RZ, P4, !PT ;  /* 0x00005900ff057a10 */ /* 0x000fe400027fe4ff */
[----:B------:R-:W-:-:S03]  /*0b50*/  ISETP.GE.U32.AND P4, PT, R7, R10, PT ;  /* 0x0000000a0700720c */ /* 0x000fc60003f86070 */
[----:B--2---:R0:W-:Y:S10]  /*0b60*/  STG.E.U8 [R4.64], R21 ;  /* 0x0000001504007986 */ /* 0x0041f4000c101104 */
[----:B------:R-:W-:Y:S05]  /*0b70*/  @!P4 BRA `(.L_x_887) ;  /* 0xfffffc300000c947 */ /* 0x000fea000383ffff */
[----:B------:R-:W-:Y:S05]  /*0b80*/  EXIT ;  /* 0x000000000000794d */ /* 0x000fea0003800000 */
.L_x_888:
        /* <DEDUP_REMOVED lines=15> */
.L_x_1141:


//--------------------- .text._ZN2at6native40_GLOBAL__N__2351210d_8_Shape_cu_49f7391c26CatArrayBatchedCopy_contigINS1_10OpaqueTypeILj1EEEjLi3ELi128ELi1EEEvPT_NS1_25CatArrInputTensorMetadataIS5_T0_XT2_EXT3_EEENS1_16TensorSizeStrideIS8_Lj4EEEiS8_ --------------------------
	.section	.text._ZN2at6native40_GLOBAL__N__2351210d_8_Shape_cu_49f7391c26CatArrayBatchedCopy_contigINS1_10OpaqueTypeILj1EEEjLi3ELi128ELi1EEEvPT_NS1_25CatArrInputTensorMetadataIS5_T0_XT2_EXT3_EEENS1_16TensorSizeStrideIS8_Lj4EEEiS8_,"ax",@progbits
	.sectioninfo	@"SHI_REGISTERS=21"
	.align	128
.text._ZN2at6native40_GLOBAL__N__2351210d_8_Shape_cu_49f7391c26CatArrayBatchedCopy_contigINS1_10OpaqueTypeILj1EEEjLi3ELi128ELi1EEEvPT_NS1_25CatArrInputTensorMetadataIS5_T0_XT2_EXT3_EEENS1_16TensorSizeStrideIS8_Lj4EEEiS8_:
        .type           _ZN2at6native40_GLOBAL__N__2351210d_8_Shape_cu_49f7391c26CatArrayBatchedCopy_contigINS1_10OpaqueTypeILj1EEEjLi3ELi128ELi1EEEvPT_NS1_25CatArrInputTensorMetadataIS5_T0_XT2_EXT3_EEENS1_16TensorSizeStrideIS8_Lj4EEEiS8_,@function
        .size           _ZN2at6native40_GLOBAL__N__2351210d_8_Shape_cu_49f7391c26CatArrayBatchedCopy_contigINS1_10OpaqueTypeILj1EEEjLi3ELi128ELi1EEEvPT_NS1_25CatArrInputTensorMetadataIS5_T0_XT2_EXT3_EEENS1_16TensorSizeStrideIS8_Lj4EEEiS8_,(.L_x_1142 - _ZN2at6native40_GLOBAL__N__2351210d_8_Shape_cu_49f7391c26CatArrayBatchedCopy_contigINS1_10OpaqueTypeILj1EEEjLi3ELi128ELi1EEEvPT_NS1_25CatArrInputTensorMetadataIS5_T0_XT2_EXT3_EEENS1_16TensorSizeStrideIS8_Lj4EEEiS8_)
        .other          _ZN2at6native40_GLOBAL__N__2351210d_8_Shape_cu_49f7391c26CatArrayBatchedCopy_contigINS1_10OpaqueTypeILj1EEEjLi3ELi128ELi1EEEvPT_NS1_25CatArrInputTensorMetadataIS5_T0_XT2_EXT3_EEENS1_16TensorSizeStrideIS8_Lj4EEEiS8_,@"STO_CUDA_ENTRY STV_DEFAULT"
_ZN2at6native40_GLOBAL__N__2351210d_8_Shape_cu_49f7391c26CatArrayBatchedCopy_contigINS1_10OpaqueTypeILj1EEEjLi3ELi128ELi1EEEvPT_NS1_25CatArrInputTensorMetadataIS5_T0_XT2_EXT3_EEENS1_16TensorSizeStrideIS8_Lj4EEEiS8_:
        /* <DEDUP_REMOVED lines=41> */
.L_x_889:
        /* <DEDUP_REMOVED lines=37> */
.L_x_890:
        /* <DEDUP_REMOVED lines=10> */
.L_x_1142:


//--------------------- .text._ZN2at6native40_GLOBAL__N__2351210d_8_Shape_cu_49f7391c35CatArrayBatchedCopy_alignedK_contigINS1_10OpaqueTypeILj1EEEjLi3ELi128ELi1ELi8EEEvPT_NS1_25CatArrInputTensorMetadataIS5_T0_XT2_EXT3_EEENS1_16TensorSizeStrideIS8_Lj4EEEiS8_ --------------------------
	.section	.text._ZN2at6native40_GLOBAL__N__2351210d_8_Shape_cu_49f7391c35CatArrayBatchedCopy_alignedK_contigINS1_10OpaqueTypeILj1EEEjLi3ELi128ELi1ELi8EEEvPT_NS1_25CatArrInputTensorMetadataIS5_T0_XT2_EXT3_EEENS1_16TensorSizeStrideIS8_Lj4EEEiS8_,"ax",@progbits
	.sectioninfo	@"SHI_REGISTERS=32"
	.align	128
.text._ZN2at6native40_GLOBAL__N__2351210d_8_Shape_cu_49f7391c35CatArrayBatchedCopy_alignedK_contigINS1_10OpaqueTypeILj1EEEjLi3ELi128ELi1ELi8EEEvPT_NS1_25CatArrInputTensorMetadataIS5_T0_XT2_EXT3_EEENS1_16TensorSizeStrideIS8_Lj4EEEiS8_:
        .type           _ZN2at6native40_GLOBAL__N__2351210d_8_Shape_cu_49f7391c35CatArrayBatchedCopy_alignedK_contigINS1_10OpaqueTypeILj1EEEjLi3ELi128ELi1ELi8EEEvPT_NS1_25CatArrInputTensorMetadataIS5_T0_XT2_EXT3_EEENS1_16TensorSizeStrideIS8_Lj4EEEiS8_,@function
        .size           _ZN2at6native40_GLOBAL__N__2351210d_8_Shape_cu_49f7391c35CatArrayBatchedCopy_alignedK_contigINS1_10OpaqueTypeILj1EEEjLi3ELi128ELi1ELi8EEEvPT_NS1_25CatArrInputTensorMetadataIS5_T0_XT2_EXT3_EEENS1_16TensorSizeStrideIS8_Lj4EEEiS8_,(.L_x_1143 - _ZN2at6native40_GLOBAL__N__2351210d_8_Shape_cu_49f7391c35CatArrayBatchedCopy_alignedK_contigINS1_10OpaqueTypeILj1EEEjLi3ELi128ELi1ELi8EEEvPT_NS1_25CatArrInputTensorMetadataIS5_T0_XT2_EXT3_EEENS1_16TensorSizeStrideIS8_Lj4EEEiS8_)
        .other          _ZN2at6native40_GLOBAL__N__2351210d_8_Shape_cu_49f7391c35CatArrayBatchedCopy_alignedK_contigINS1_10OpaqueTypeILj1EEEjLi3ELi128ELi1ELi8EEEvPT_NS1_25CatArrInputTensorMetadataIS5_T0_XT2_EXT3_EEENS1_16TensorSizeStrideIS8_Lj4EEEiS8_,@"STO_CUDA_ENTRY STV_DEFAULT"
_ZN2at6native40_GLOBAL__N__2351210d_8_Shape_cu_49f7391c35CatArrayBatchedCopy_alignedK_contigINS1_10OpaqueTypeILj1EEEjLi3ELi128ELi1ELi8EEEvPT_NS1_25CatArrInputTensorMetadataIS5_T0_XT2_EXT3_EEENS1_16TensorSizeStrideIS8_Lj4EEEiS8_:
        /* <DEDUP_REMOVED lines=27> */
.L_x_893:
        /* <DEDUP_REMOVED lines=278> */
.L_x_892:
[----:B0-----:R-:W-:Y:S05]  /*1310*/  BSYNC B0 ;  /* 0x0000000000007941 */ /* 0x001fea0003800000 */
.L_x_891:
        /* <DEDUP_REMOVED lines=33> */
.L_x_896:
        /* <DEDUP_REMOVED lines=36> */
.L_x_895:
[----:B------:R-:W-:Y:S05]  /*1770*/  BSYNC B0 ;  /* 0x0000000000007941 */ /* 0x000fea0003800000 */
.L_x_894:
        /* <DEDUP_REMOVED lines=29> */
.L_x_897:
        /* <DEDUP_REMOVED lines=135> */
.L_x_898:
        /* <DEDUP_REMOVED lines=12> */
.L_x_1143:


//--------------------- .text._ZN2at6native40_GLOBAL__N__2351210d_8_Shape_cu_49f7391c35CatArrayBatchedCopy_alignedK_contigINS1_10OpaqueTypeILj1EEEjLi3ELi128ELi1ELi16EEEvPT_NS1_25CatArrInputTensorMetadataIS5_T0_XT2_EXT3_EEENS1_16TensorSizeStrideIS8_Lj4EEEiS8_ --------------------------
	.section	.text._ZN2at6native40_GLOBAL__N__2351210d_8_Shape_cu_49f7391c35CatArrayBatchedCopy_alignedK_contigINS1_10OpaqueTypeILj1EEEjLi3ELi128ELi1ELi16EEEvPT_NS1_25CatArrInputTensorMetadataIS5_T0_XT2_EXT3_EEENS1_16TensorSizeStrideIS8_Lj4EEEiS8_,"ax",@progbits
	.sectioninfo	@"SHI_REGISTERS=40"
	.align	128
.text._ZN2at6native40_GLOBAL__N__2351210d_8_Shape_cu_49f7391c35CatArrayBatchedCopy_alignedK_contigINS1_10OpaqueTypeILj1EEEjLi3ELi128ELi1ELi16EEEvPT_NS1_25CatArrInputTensorMetadataIS5_T0_XT2_EXT3_EEENS1_16TensorSizeStrideIS8_Lj4EEEiS8_:
        .type           _ZN2at6native40_GLOBAL__N__2351210d_8_Shape_cu_49f7391c35CatArrayBatchedCopy_alignedK_contigINS1_10OpaqueTypeILj1EEEjLi3ELi128ELi1ELi16EEEvPT_NS1_25CatArrInputTensorMetadataIS5_T0_XT2_EXT3_EEENS1_16TensorSizeStrideIS8_Lj4EEEiS8_,@function
        .size           _ZN2at6native40_GLOBAL__N__2351210d_8_Shape_cu_49f7391c35CatArrayBatchedCopy_alignedK_contigINS1_10OpaqueTypeILj1EEEjLi3ELi128ELi1ELi16EEEvPT_NS1_25CatArrInputTensorMetadataIS5_T0_XT2_EXT3_EEENS1_16TensorSizeStrideIS8_Lj4EEEiS8_,(.L_x_1144 - _ZN2at6native40_GLOBAL__N__2351210d_8_Shape_cu_49f7391c35CatArrayBatchedCopy_alignedK_contigINS1_10OpaqueTypeILj1EEEjLi3ELi128ELi1ELi16EEEvPT_NS1_25CatArrInputTensorMetadataIS5_T0_XT2_EXT3_EEENS1_16TensorSizeStrideIS8_Lj4EEEiS8_)
        .other          _ZN2at6native40_GLOBAL__N__2351210d_8_Shape_cu_49f7391c35CatArrayBatchedCopy_alignedK_contigINS1_10OpaqueTypeILj1EEEjLi3ELi128ELi1ELi16EEEvPT_NS1_25CatArrInputTensorMetadataIS5_T0_XT2_EXT3_EEENS1_16TensorSizeStrideIS8_Lj4EEEiS8_,@"STO_CUDA_ENTRY STV_DEFAULT"
_ZN2at6native40_GLOBAL__N__2351210d_8_Shape_cu_49f7391c35CatArrayBatchedCopy_alignedK_contigINS1_10OpaqueTypeILj1EEEjLi3ELi128ELi1ELi16EEEvPT_NS1_25CatArrInputTensorMetadataIS5_T0_XT2_EXT3_EEENS1_16TensorSizeStrideIS8_Lj4EEEiS8_:
        /* <DEDUP_REMOVED lines=27> */
.L_x_901:
        /* <DEDUP_REMOVED lines=529> */
.L_x_900:
[----:B0-----:R-:W-:Y:S05]  /*22c0*/  BSYNC B0 ;  /* 0x0000000000007941 */ /* 0x001fea0003800000 */
.L_x_899:
        /* <DEDUP_REMOVED lines=33> */
.L_x_904:
        /* <DEDUP_REMOVED lines=36> */
.L_x_903:
[----:B------:R-:W-:Y:S05]  /*2720*/  BSYNC B0 ;  /* 0x0000000000007941 */ /* 0x000fea0003800000 */
.L_x_902:
        /* <DEDUP_REMOVED lines=29> */
.L_x_905:
        /* <DEDUP_REMOVED lines=135> */
.L_x_906:
        /* <DEDUP_REMOVED lines=9> */
.L_x_1144:


//--------------------- .text._ZN2at6native40_GLOBAL__N__2351210d_8_Shape_cu_49f7391c30CatArrayBatchedCopy_vectorizedINS1_10OpaqueTypeILj1EEEjLi3ELi128ELi1ELi16ELi16EEEvPcNS1_25CatArrInputTensorMetadataIT_T0_XT2_EXT3_EEENS1_16TensorSizeStrideIS8_Lj4EEEiS8_ --------------------------
	.section	.text._ZN2at6native40_GLOBAL__N__2351210d_8_Shape_cu_49f7391c30CatArrayBatchedCopy_vectorizedINS1_10OpaqueTypeILj1EEEjLi3ELi128ELi1ELi16ELi16EEEvPcNS1_25CatArrInputTensorMetadataIT_T0_XT2_EXT3_EEENS1_16TensorSizeStrideIS8_Lj4EEEiS8_,"ax",@progbits
	.sectioninfo	@"SHI_REGISTERS=23"
	.align	128
.text._ZN2at6native40_GLOBAL__N__2351210d_8_Shape_cu_49f7391c30CatArrayBatchedCopy_vectorizedINS1_10OpaqueTypeILj1EEEjLi3ELi128ELi1ELi16ELi16EEEvPcNS1_25CatArrInputTensorMetadataIT_T0_XT2_EXT3_EEENS1_16TensorSizeStrideIS8_Lj4EEEiS8_:
        .type           _ZN2at6native40_GLOBAL__N__2351210d_8_Shape_cu_49f7391c30CatArrayBatchedCopy_vectorizedINS1_10OpaqueTypeILj1EEEjLi3ELi128ELi1ELi16ELi16EEEvPcNS1_25CatArrInputTensorMetadataIT_T0_XT2_EXT3_EEENS1_16TensorSizeStrideIS8_Lj4EEEiS8_,@function
        .size           _ZN2at6native40_GLOBAL__N__2351210d_8_Shape_cu_49f7391c30CatArrayBatchedCopy_vectorizedINS1_10OpaqueTypeILj1EEEjLi3ELi128ELi1ELi16ELi16EEEvPcNS1_25CatArrInputTensorMetadataIT_T0_XT2_EXT3_EEENS1_16TensorSizeStrideIS8_Lj4EEEiS8_,(.L_x_1145 - _ZN2at6native40_GLOBAL__N__2351210d_8_Shape_cu_49f7391c30CatArrayBatchedCopy_vectorizedINS1_10OpaqueTypeILj1EEEjLi3ELi128ELi1ELi16ELi16EEEvPcNS1_25CatArrInputTensorMetadataIT_T0_XT2_EXT3_EEENS1_16TensorSizeStrideIS8_Lj4EEEiS8_)
        .other          _ZN2at6native40_GLOBAL__N__2351210d_8_Shape_cu_49f7391c30CatArrayBatchedCopy_vectorizedINS1_10OpaqueTypeILj1EEEjLi3ELi128ELi1ELi16ELi16EEEvPcNS1_25CatArrInputTensorMetadataIT_T0_XT2_EXT3_EEENS1_16TensorSizeStrideIS8_Lj4EEEiS8_,@"STO_CUDA_ENTRY STV_DEFAULT"
_ZN2at6native40_GLOBAL__N__2351210d_8_Shape_cu_49f7391c30CatArrayBatchedCopy_vectorizedINS1_10OpaqueTypeILj1EEEjLi3ELi128ELi1ELi16ELi16EEEvPcNS1_25CatArrInputTensorMetadataIT_T0_XT2_EXT3_EEENS1_16TensorSizeStrideIS8_Lj4EEEiS8_:
        /* <DEDUP_REMOVED lines=47> */
.L_x_907:
        /* <DEDUP_REMOVED lines=36> */
.L_x_908:
        /* <DEDUP_REMOVED lines=13> */
.L_x_1145:


//--------------------- .text._ZN2at6native40_GLOBAL__N__2351210d_8_Shape_cu_49f7391c19CatArrayBatchedCopyINS1_10OpaqueTypeILj1EEEjLi2ELi128ELi1EEEvPT_NS1_25CatArrInputTensorMetadataIS5_T0_XT2_EXT3_EEENS1_16TensorSizeStrideIS8_Lj4EEEiS8_ --------------------------
	.section	.text._ZN2at6native40_GLOBAL__N__2351210d_8_Shape_cu_49f7391c19CatArrayBatchedCopyINS1_10OpaqueTypeILj1EEEjLi2ELi128ELi1EEEvPT_NS1_25CatArrInputTensorMetadataIS5_T0_XT2_EXT3_EEENS1_16TensorSizeStrideIS8_Lj4EEEiS8_,"ax",@progbits
	.sectioninfo	@"SHI_REGISTERS=20"
	.align	128
.text._ZN2at6native40_GLOBAL__N__2351210d_8_Shape_cu_49f7391c19CatArrayBatchedCopyINS1_10OpaqueTypeILj1EEEjLi2ELi128ELi1EEEvPT_NS1_25CatArrInputTensorMetadataIS5_T0_XT2_EXT3_EEENS1_16TensorSizeStrideIS8_Lj4EEEiS8_:
        .type           _ZN2at6native40_GLOBAL__N__2351210d_8_Shape_cu_49f7391c19CatArrayBatchedCopyINS1_10OpaqueTypeILj1EEEjLi2ELi128ELi1EEEvPT_NS1_25CatArrInputTensorMetadataIS5_T0_XT2_EXT3_EEENS1_16TensorSizeStrideIS8_Lj4EEEiS8_,@function
        .size           _ZN2at6native40_GLOBAL__N__2351210d_8_Shape_cu_49f7391c19CatArrayBatchedCopyINS1_10OpaqueTypeILj1EEEjLi2ELi128ELi1EEEvPT_NS1_25CatArrInputTensorMetadataIS5_T0_XT2_EXT3_EEENS1_16TensorSizeStrideIS8_Lj4EEEiS8_,(.L_x_1146 - _ZN2at6native40_GLOBAL__N__2351210d_8_Shape_cu_49f7391c19CatArrayBatchedCopyINS1_10OpaqueTypeILj1EEEjLi2ELi128ELi1EEEvPT_NS1_25CatArrInputTensorMetadataIS5_T0_XT2_EXT3_EEENS1_16TensorSizeStrideIS8_Lj4EEEiS8_)
        .other          _ZN2at6native40_GLOBAL__N__2351210d_8_Shape_cu_49f7391c19CatArrayBatchedCopyINS1_10OpaqueTypeILj1EEEjLi2ELi128ELi1EEEvPT_NS1_25CatArrInputTensorMetadataIS5_T0_XT2_EXT3_EEENS1_16TensorSizeStrideIS8_Lj4EEEiS8_,@"STO_CUDA_ENTRY STV_DEFAULT"
_ZN2at6native40_GLOBAL__N__2351210d_8_Shape_cu_49f7391c19CatArrayBatchedCopyINS1_10OpaqueTypeILj1EEEjLi2ELi128ELi1EEEvPT_NS1_25CatArrInputTensorMetadataIS5_T0_XT2_EXT3_EEENS1_16TensorSizeStrideIS8_Lj4EEEiS8_:
        /* <DEDUP_REMOVED lines=31> */
.L_x_910:
[----:B0---4-:R-:W-:-:S05]  /*01f0*/  IADD3 R8, P1, R2, R6, RZ ;  /* 0x0000000602087210 */ /* 0x011fca0007f3e0ff */
        /* <DEDUP_REMOVED lines=15> */
[----:B---3--:R-:W-:-:S05]  /*02f0*/  IMAD R7, R4, c[0x0][0xc2c], R7 ;  /* 0x00030b0004077a24 */ /* 0x008fca00078e0207 */
[----:B------:R-:W-:Y:S02]  /*0300*/  IADD3 R8, P1, R7, c[0x0][0x160], RZ ;  /* 0x0000580007087a10 */ /* 0x000fe40007f3e0ff */
[----:B------:R-:W-:-:S03]  /*0310*/  MOV R7, c[0x0][0xc] ;  /* 0x0000030000077a02 */ /* 0x000fc60000000f00 */
[----:B------:R-:W-:Y:S02]  /*0320*/  IMAD.X R9, RZ, RZ, c[0x0][0x164], P1 ;  /* 0x00005900ff097624 */ /* 0x000fe400008e06ff */
[----:B------:R-:W-:-:S05]  /*0330*/  IMAD R6, R7, c[0x0][0x0], R6 ;  /* 0x0000000007067a24 */ /* 0x000fca00078e0206 */
[----:B------:R-:W-:Y:S01]  /*0340*/  ISETP.GE.U32.AND P1, PT, R6, R0, PT ;  /* 0x000000000600720c */ /* 0x000fe20003f26070 */
[----:B--2---:R0:W-:-:S12]  /*0350*/  STG.E.U8 [R8.64], R13 ;  /* 0x0000000d08007986 */ /* 0x0041d8000c101104 */
[----:B------:R-:W-:Y:S05]  /*0360*/  @!P1 BRA `(.L_x_910) ;  /* 0xfffffe8000009947 */ /* 0x000fea000383ffff */
[----:B------:R-:W-:Y:S05]  /*0370*/  EXIT ;  /* 0x000000000000794d */ /* 0x000fea0003800000 */
.L_x_909:
[----:B--2---:R-:W-:Y:S01]  /*0380*/  SEL R7, R8, c[0x0][0xbec], !P0 ;  /* 0x0002fb0008077a07 */ /* 0x004fe20004000000 */
[----:B------:R-:W0:Y:S01]  /*0390*/  I2F.U32.RP R13, R5 ;  /* 0x00000005000d7306 */ /* 0x000e220000209000 */
[----:B------:R-:W-:Y:S01]  /*03a0*/  IMAD.MOV R15, RZ, RZ, -R5 ;  /* 0x000000ffff0f7224 */ /* 0x000fe200078e0a05 */
[----:B------:R-:W-:Y:S02]  /*03b0*/  ISETP.NE.U32.AND P0, PT, R5, RZ, PT ;  /* 0x000000ff0500720c */ /* 0x000fe40003f05070 */
        /* <DEDUP_REMOVED lines=17> */
.L_x_911:
        /* <DEDUP_REMOVED lines=13> */
[----:B----4-:R-:W-:-:S05]  /*05a0*/  IADD3 R12, P2, R2, R13, RZ ;  /* 0x0000000d020c7210 */ /* 0x010fca0007f5e0ff */
        /* <DEDUP_REMOVED lines=15> */
[----:B---3--:R-:W-:-:S05]  /*06a0*/  IMAD R17, R4, c[0x0][0xc2c], R17 ;  /* 0x00030b0004117a24 */ /* 0x008fca00078e0211 */
[----:B0-----:R-:W-:Y:S02]  /*06b0*/  IADD3 R12, P2, R17, c[0x0][0x160], RZ ;  /* 0x00005800110c7a10 */ /* 0x001fe40007f5e0ff */
[----:B------:R-:W-:-:S03]  /*06c0*/  MOV R17, c[0x0][0xc] ;  /* 0x0000030000117a02 */ /* 0x000fc60000000f00 */
[----:B------:R-:W-:Y:S02]  /*06d0*/  IMAD.X R13, RZ, RZ, c[0x0][0x164], P2 ;  /* 0x00005900ff0d7624 */ /* 0x000fe400010e06ff */
[----:B------:R-:W-:-:S05]  /*06e0*/  IMAD R6, R17, c[0x0][0x0], R6 ;  /* 0x0000000011067a24 */ /* 0x000fca00078e0206 */
[----:B------:R-:W-:Y:S01]  /*06f0*/  ISETP.GE.U32.AND P2, PT, R6, R0, PT ;  /* 0x000000000600720c */ /* 0x000fe20003f46070 */
[----:B--2---:R0:W-:-:S12]  /*0700*/  STG.E.U8 [R12.64], R15 ;  /* 0x0000000f0c007986 */ /* 0x0041d8000c101104 */
[----:B------:R-:W-:Y:S05]  /*0710*/  @!P2 BRA `(.L_x_911) ;  /* 0xfffffdb00000a947 */ /* 0x000fea000383ffff */
[----:B------:R-:W-:Y:S05]  /*0720*/  EXIT ;  /* 0x000000000000794d */ /* 0x000fea0003800000 */
.L_x_912:
        /* <DEDUP_REMOVED lines=13> */
.L_x_1146:


//--------------------- .text._ZN2at6native40_GLOBAL__N__2351210d_8_Shape_cu_49f7391c26CatArrayBatchedCopy_contigINS1_10OpaqueTypeILj1EEEjLi2ELi128ELi1EEEvPT_NS1_25CatArrInputTensorMetadataIS5_T0_XT2_EXT3_EEENS1_16TensorSizeStrideIS8_Lj4EEEiS8_ --------------------------
	.section	.text._ZN2at6native40_GLOBAL__N__2351210d_8_Shape_cu_49f7391c26CatArrayBatchedCopy_contigINS1_10OpaqueTypeILj1EEEjLi2ELi128ELi1EEEvPT_NS1_25CatArrInputTensorMetadataIS5_T0_XT2_EXT3_EEENS1_16TensorSizeStrideIS8_Lj4EEEiS8_,"ax",@progbits
	.sectioninfo	@"SHI_REGISTERS=18"
	.align	128
.text._ZN2at6native40_GLOBAL__N__2351210d_8_Shape_cu_49f7391c26CatArrayBatchedCopy_contigINS1_10OpaqueTypeILj1EEEjLi2ELi128ELi1EEEvPT_NS1_25CatArrInputTensorMetadataIS5_T0_XT2_EXT3_EEENS1_16TensorSizeStrideIS8_Lj4EEEiS8_:
        .type           _ZN2at6native40_GLOBAL__N__2351210d_8_Shape_cu_49f7391c26CatArrayBatchedCopy_contigINS1_10OpaqueTypeILj1EEEjLi2ELi128ELi1EEEvPT_NS1_25CatArrInputTensorMetadataIS5_T0_XT2_EXT3_EEENS1_16TensorSizeStrideIS8_Lj4EEEiS8_,@function
        .size           _ZN2at6native40_GLOBAL__N__2351210d_8_Shape_cu_49f7391c26CatArrayBatchedCopy_contigINS1_10OpaqueTypeILj1EEEjLi2ELi128ELi1EEEvPT_NS1_25CatArrInputTensorMetadataIS5_T0_XT2_EXT3_EEENS1_16TensorSizeStrideIS8_Lj4EEEiS8_,(.L_x_1147 - _ZN2at6native40_GLOBAL__N__2351210d_8_Shape_cu_49f7391c26CatArrayBatchedCopy_contigINS1_10OpaqueTypeILj1EEEjLi2ELi128ELi1EEEvPT_NS1_25CatArrInputTensorMetadataIS5_T0_XT2_EXT3_EEENS1_16TensorSizeStrideIS8_Lj4EEEiS8_)
        .other          _ZN2at6native40_GLOBAL__N__2351210d_8_Shape_cu_49f7391c26CatArrayBatchedCopy_contigINS1_10OpaqueTypeILj1EEEjLi2ELi128ELi1EEEvPT_NS1_25CatArrInputTensorMetadataIS5_T0_XT2_EXT3_EEENS1_16TensorSizeStrideIS8_Lj4EEEiS8_,@"STO_CUDA_ENTRY STV_DEFAULT"
_ZN2at6native40_GLOBAL__N__2351210d_8_Shape_cu_49f7391c26CatArrayBatchedCopy_contigINS1_10OpaqueTypeILj1EEEjLi2ELi128ELi1EEEvPT_NS1_25CatArrInputTensorMetadataIS5_T0_XT2_EXT3_EEENS1_16TensorSizeStrideIS8_Lj4EEEiS8_:
        /* <DEDUP_REMOVED lines=29> */
.L_x_913:
        /* <DEDUP_REMOVED lines=24> */
.L_x_914:
        /* <DEDUP_REMOVED lines=11> */
.L_x_1147:


//--------------------- .text._ZN2at6native40_GLOBAL__N__2351210d_8_Shape_cu_49f7391c35CatArrayBatchedCopy_alignedK_contigINS1_10OpaqueTypeILj1EEEjLi2ELi128ELi1ELi8EEEvPT_NS1_25CatArrInputTensorMetadataIS5_T0_XT2_EXT3_EEENS1_16TensorSizeStrideIS8_Lj4EEEiS8_ --------------------------
	.section	.text._ZN2at6native40_GLOBAL__N__2351210d_8_Shape_cu_49f7391c35CatArrayBatchedCopy_alignedK_contigINS1_10OpaqueTypeILj1EEEjLi2ELi128ELi1ELi8EEEvPT_NS1_25CatArrInputTensorMetadataIS5_T0_XT2_EXT3_EEENS1_16TensorSizeStrideIS8_Lj4EEEiS8_,"ax",@progbits
	.sectioninfo	@"SHI_REGISTERS=32"
	.align	128
.text._ZN2at6native40_GLOBAL__N__2351210d_8_Shape_cu_49f7391c35CatArrayBatchedCopy_alignedK_contigINS1_10OpaqueTypeILj1EEEjLi2ELi128ELi1ELi8EEEvPT_NS1_25CatArrInputTensorMetadataIS5_T0_XT2_EXT3_EEENS1_16TensorSizeStrideIS8_Lj4EEEiS8_:
        .type           _ZN2at6native40_GLOBAL__N__2351210d_8_Shape_cu_49f7391c35CatArrayBatchedCopy_alignedK_contigINS1_10OpaqueTypeILj1EEEjLi2ELi128ELi1ELi8EEEvPT_NS1_25CatArrInputTensorMetadataIS5_T0_XT2_EXT3_EEENS1_16TensorSizeStrideIS8_Lj4EEEiS8_,@function
        .size           _ZN2at6native40_GLOBAL__N__2351210d_8_Shape_cu_49f7391c35CatArrayBatchedCopy_alignedK_contigINS1_10OpaqueTypeILj1EEEjLi2ELi128ELi1ELi8EEEvPT_NS1_25CatArrInputTensorMetadataIS5_T0_XT2_EXT3_EEENS1_16TensorSizeStrideIS8_Lj4EEEiS8_,(.L_x_1148 - _ZN2at6native40_GLOBAL__N__2351210d_8_Shape_cu_49f7391c35CatArrayBatchedCopy_alignedK_contigINS1_10OpaqueTypeILj1EEEjLi2ELi128ELi1ELi8EEEvPT_NS1_25CatArrInputTensorMetadataIS5_T0_XT2_EXT3_EEENS1_16TensorSizeStrideIS8_Lj4EEEiS8_)
        .other          _ZN2at6native40_GLOBAL__N__2351210d_8_Shape_cu_49f7391c35CatArrayBatchedCopy_alignedK_contigINS1_10OpaqueTypeILj1EEEjLi2ELi128ELi1ELi8EEEvPT_NS1_25CatArrInputTensorMetadataIS5_T0_XT2_EXT3_EEENS1_16TensorSizeStrideIS8_Lj4EEEiS8_,@"STO_CUDA_ENTRY STV_DEFAULT"
_ZN2at6native40_GLOBAL__N__2351210d_8_Shape_cu_49f7391c35CatArrayBatchedCopy_alignedK_contigINS1_10OpaqueTypeILj1EEEjLi2ELi128ELi1ELi8EEEvPT_NS1_25CatArrInputTensorMetadataIS5_T0_XT2_EXT3_EEENS1_16TensorSizeStrideIS8_Lj4EEEiS8_:
        /* <DEDUP_REMOVED lines=25> */
.L_x_917:
        /* <DEDUP_REMOVED lines=170> */
.L_x_916:
[----:B0-----:R-:W-:Y:S05]  /*0c30*/  BSYNC B0 ;  /* 0x0000000000007941 */ /* 0x001fea0003800000 */
.L_x_915:
        /* <DEDUP_REMOVED lines=21> */
.L_x_920:
        /* <DEDUP_REMOVED lines=24> */
.L_x_919:
[----:B------:R-:W-:Y:S05]  /*0f10*/  BSYNC B0 ;  /* 0x0000000000007941 */ /* 0x000fea0003800000 */
.L_x_918:
        /* <DEDUP_REMOVED lines=17> */
.L_x_921:
        /* <DEDUP_REMOVED lines=87> */
.L_x_922:
        /* <DEDUP_REMOVED lines=14> */
.L_x_1148:


//--------------------- .text._ZN2at6native40_GLOBAL__N__2351210d_8_Shape_cu_49f7391c35CatArrayBatchedCopy_alignedK_contigINS1_10OpaqueTypeILj1EEEjLi2ELi128ELi1ELi16EEEvPT_NS1_25CatArrInputTensorMetadataIS5_T0_XT2_EXT3_EEENS1_16TensorSizeStrideIS8_Lj4EEEiS8_ --------------------------
	.section	.text._ZN2at6native40_GLOBAL__N__2351210d_8_Shape_cu_49f7391c35CatArrayBatchedCopy_alignedK_contigINS1_10OpaqueTypeILj1EEEjLi2ELi128ELi1ELi16EEEvPT_NS1_25CatArrInputTensorMetadataIS5_T0_XT2_EXT3_EEENS1_16TensorSizeStrideIS8_Lj4EEEiS8_,"ax",@progbits
	.sectioninfo	@"SHI_REGISTERS=32"
	.align	128
.text._ZN2at6native40_GLOBAL__N__2351210d_8_Shape_cu_49f7391c35CatArrayBatchedCopy_alignedK_contigINS1_10OpaqueTypeILj1EEEjLi2ELi128ELi1ELi16EEEvPT_NS1_25CatArrInputTensorMetadataIS5_T0_XT2_EXT3_EEENS1_16TensorSizeStrideIS8_Lj4EEEiS8_:
        .type           _ZN2at6native40_GLOBAL__N__2351210d_8_Shape_cu_49f7391c35CatArrayBatchedCopy_alignedK_contigINS1_10OpaqueTypeILj1EEEjLi2ELi128ELi1ELi16EEEvPT_NS1_25CatArrInputTensorMetadataIS5_T0_XT2_EXT3_EEENS1_16TensorSizeStrideIS8_Lj4EEEiS8_,@function
        .size           _ZN2at6native40_GLOBAL__N__2351210d_8_Shape_cu_49f7391c35CatArrayBatchedCopy_alignedK_contigINS1_10OpaqueTypeILj1EEEjLi2ELi128ELi1ELi16EEEvPT_NS1_25CatArrInputTensorMetadataIS5_T0_XT2_EXT3_EEENS1_16TensorSizeStrideIS8_Lj4EEEiS8_,(.L_x_1149 - _ZN2at6native40_GLOBAL__N__2351210d_8_Shape_cu_49f7391c35CatArrayBatchedCopy_alignedK_contigINS1_10OpaqueTypeILj1EEEjLi2ELi128ELi1ELi16EEEvPT_NS1_25CatArrInputTensorMetadataIS5_T0_XT2_EXT3_EEENS1_16TensorSizeStrideIS8_Lj4EEEiS8_)
        .other          _ZN2at6native40_GLOBAL__N__2351210d_8_Shape_cu_49f7391c35CatArrayBatchedCopy_alignedK_contigINS1_10OpaqueTypeILj1EEEjLi2ELi128ELi1ELi16EEEvPT_NS1_25CatArrInputTensorMetadataIS5_T0_XT2_EXT3_EEENS1_16TensorSizeStrideIS8_Lj4EEEiS8_,@"STO_CUDA_ENTRY STV_DEFAULT"
_ZN2at6native40_GLOBAL__N__2351210d_8_Shape_cu_49f7391c35CatArrayBatchedCopy_alignedK_contigINS1_10OpaqueTypeILj1EEEjLi2ELi128ELi1ELi16EEEvPT_NS1_25CatArrInputTensorMetadataIS5_T0_XT2_EXT3_EEENS1_16TensorSizeStrideIS8_Lj4EEEiS8_:
        /* <DEDUP_REMOVED lines=25> */
.L_x_925:
        /* <DEDUP_REMOVED lines=326> */
.L_x_924:
[----:B0-----:R-:W-:Y:S05]  /*15f0*/  BSYNC B0 ;  /* 0x0000000000007941 */ /* 0x001fea0003800000 */
.L_x_923:
        /* <DEDUP_REMOVED lines=22> */
.L_x_928:
        /* <DEDUP_REMOVED lines=24> */
.L_x_927:
[----:B------:R-:W-:Y:S05]  /*18e0*/  BSYNC B0 ;  /* 0x0000000000007941 */ /* 0x000fea0003800000 */
.L_x_926:
        /* <DEDUP_REMOVED lines=17> */
.L_x_929:
        /* <DEDUP_REMOVED lines=87> */
.L_x_930:
        /* <DEDUP_REMOVED lines=9> */
.L_x_1149:


//--------------------- .text._ZN2at6native40_GLOBAL__N__2351210d_8_Shape_cu_49f7391c30CatArrayBatchedCopy_vectorizedINS1_10OpaqueTypeILj1EEEjLi2ELi128ELi1ELi16ELi16EEEvPcNS1_25CatArrInputTensorMetadataIT_T0_XT2_EXT3_EEENS1_16TensorSizeStrideIS8_Lj4EEEiS8_ --------------------------
	.section	.text._ZN2at6native40_GLOBAL__N__2351210d_8_Shape_cu_49f7391c30CatArrayBatchedCopy_vectorizedINS1_10OpaqueTypeILj1EEEjLi2ELi128ELi1ELi16ELi16EEEvPcNS1_25CatArrInputTensorMetadataIT_T0_XT2_EXT3_EEENS1_16TensorSizeStrideIS8_Lj4EEEiS8_,"ax",@progbits
	.sectioninfo	@"SHI_REGISTERS=20"
	.align	128
.text._ZN2at6native40_GLOBAL__N__2351210d_8_Shape_cu_49f7391c30CatArrayBatchedCopy_vectorizedINS1_10OpaqueTypeILj1EEEjLi2ELi128ELi1ELi16ELi16EEEvPcNS1_25CatArrInputTensorMetadataIT_T0_XT2_EXT3_EEENS1_16TensorSizeStrideIS8_Lj4EEEiS8_:
        .type           _ZN2at6native40_GLOBAL__N__2351210d_8_Shape_cu_49f7391c30CatArrayBatchedCopy_vectorizedINS1_10OpaqueTypeILj1EEEjLi2ELi128ELi1ELi16ELi16EEEvPcNS1_25CatArrInputTensorMetadataIT_T0_XT2_EXT3_EEENS1_16TensorSizeStrideIS8_Lj4EEEiS8_,@function
        .size           _ZN2at6native40_GLOBAL__N__2351210d_8_Shape_cu_49f7391c30CatArrayBatchedCopy_vectorizedINS1_10OpaqueTypeILj1EEEjLi2ELi128ELi1ELi16ELi16EEEvPcNS1_25CatArrInputTensorMetadataIT_T0_XT2_EXT3_EEENS1_16TensorSizeStrideIS8_Lj4EEEiS8_,(.L_x_1150 - _ZN2at6native40_GLOBAL__N__2351210d_8_Shape_cu_49f7391c30CatArrayBatchedCopy_vectorizedINS1_10OpaqueTypeILj1EEEjLi2ELi128ELi1ELi16ELi16EEEvPcNS1_25CatArrInputTensorMetadataIT_T0_XT2_EXT3_EEENS1_16TensorSizeStrideIS8_Lj4EEEiS8_)
        .other          _ZN2at6native40_GLOBAL__N__2351210d_8_Shape_cu_49f7391c30CatArrayBatchedCopy_vectorizedINS1_10OpaqueTypeILj1EEEjLi2ELi128ELi1ELi16ELi16EEEvPcNS1_25CatArrInputTensorMetadataIT_T0_XT2_EXT3_EEENS1_16TensorSizeStrideIS8_Lj4EEEiS8_,@"STO_CUDA_ENTRY STV_DEFAULT"
_ZN2at6native40_GLOBAL__N__2351210d_8_Shape_cu_49f7391c30CatArrayBatchedCopy_vectorizedINS1_10OpaqueTypeILj1EEEjLi2ELi128ELi1ELi16ELi16EEEvPcNS1_25CatArrInputTensorMetadataIT_T0_XT2_EXT3_EEENS1_16TensorSizeStrideIS8_Lj4EEEiS8_:
        /* <DEDUP_REMOVED lines=35> */
.L_x_931:
        /* <DEDUP_REMOVED lines=24> */
.L_x_932:
        /* <DEDUP_REMOVED lines=13> */
.L_x_1150:


//--------------------- .text._ZN2at6native40_GLOBAL__N__2351210d_8_Shape_cu_49f7391c19CatArrayBatchedCopyINS1_10OpaqueTypeILj1EEEjLi1ELi128ELi1EEEvPT_NS1_25CatArrInputTensorMetadataIS5_T0_XT2_EXT3_EEENS1_16TensorSizeStrideIS8_Lj4EEEiS8_ --------------------------
	.section	.text._ZN2at6native40_GLOBAL__N__2351210d_8_Shape_cu_49f7391c19CatArrayBatchedCopyINS1_10OpaqueTypeILj1EEEjLi1ELi128ELi1EEEvPT_NS1_25CatArrInputTensorMetadataIS5_T0_XT2_EXT3_EEENS1_16TensorSizeStrideIS8_Lj4EEEiS8_,"ax",@progbits
	.sectioninfo	@"SHI_REGISTERS=16"
	.align	128
.text._ZN2at6native40_GLOBAL__N__2351210d_8_Shape_cu_49f7391c19CatArrayBatchedCopyINS1_10OpaqueTypeILj1EEEjLi1ELi128ELi1EEEvPT_NS1_25CatArrInputTensorMetadataIS5_T0_XT2_EXT3_EEENS1_16TensorSizeStrideIS8_Lj4EEEiS8_:
        .type           _ZN2at6native40_GLOBAL__N__2351210d_8_Shape_cu_49f7391c19CatArrayBatchedCopyINS1_10OpaqueTypeILj1EEEjLi1ELi128ELi1EEEvPT_NS1_25CatArrInputTensorMetadataIS5_T0_XT2_EXT3_EEENS1_16TensorSizeStrideIS8_Lj4EEEiS8_,@function
        .size           _ZN2at6native40_GLOBAL__N__2351210d_8_Shape_cu_49f7391c19CatArrayBatchedCopyINS1_10OpaqueTypeILj1EEEjLi1ELi128ELi1EEEvPT_NS1_25CatArrInputTensorMetadataIS5_T0_XT2_EXT3_EEENS1_16TensorSizeStrideIS8_Lj4EEEiS8_,(.L_x_1151 - _ZN2at6native40_GLOBAL__N__2351210d_8_Shape_cu_49f7391c19CatArrayBatchedCopyINS1_10OpaqueTypeILj1EEEjLi1ELi128ELi1EEEvPT_NS1_25CatArrInputTensorMetadataIS5_T0_XT2_EXT3_EEENS1_16TensorSizeStrideIS8_Lj4EEEiS8_)
        .other          _ZN2at6native40_GLOBAL__N__2351210d_8_Shape_cu_49f7391c19CatArrayBatchedCopyINS1_10OpaqueTypeILj1EEEjLi1ELi128ELi1EEEvPT_NS1_25CatArrInputTensorMetadataIS5_T0_XT2_EXT3_EEENS1_16TensorSizeStrideIS8_Lj4EEEiS8_,@"STO_CUDA_ENTRY STV_DEFAULT"
_ZN2at6native40_GLOBAL__N__2351210d_8_Shape_cu_49f7391c19CatArrayBatchedCopyINS1_10OpaqueTypeILj1EEEjLi1ELi128ELi1EEEvPT_NS1_25CatArrInputTensorMetadataIS5_T0_XT2_EXT3_EEENS1_16TensorSizeStrideIS8_Lj4EEEiS8_:
        /* <DEDUP_REMOVED lines=12> */
[----:B------:R-:W-:-:S06]  /*00c0*/  ULDC.64 UR4, c[0x0][0x118] ;  /* 0x0000460000047ab9 */ /* 0x000fcc0000000a00 */
[----:B------:R-:W1:Y:S08]  /*00d0*/  LDC R4, c[0x0][R4+0x560] ;  /* 0x0001580004047b82 */ /* 0x000e700000000800 */
[----:B------:R-:W2:Y:S01]  /*00e0*/  LDC.64 R2, c[0x0][R2+0x168] ;  /* 0x00005a0002027b82 */ /* 0x000ea20000000a00 */
[----:B0-----:R-:W-:Y:S01]  /*00f0*/  ISETP.NE.AND P0, PT, R6, RZ, PT ;  /* 0x000000ff0600720c */ /* 0x001fe20003f05270 */
[----:B-1----:R-:W-:-:S12]  /*0100*/  IMAD R11, R4, c[0x0][0xc2c], RZ ;  /* 0x00030b00040b7a24 */ /* 0x002fd800078e02ff */
[----:B------:R-:W-:Y:S05]  /*0110*/  @!P0 BRA `(.L_x_933) ;  /* 0x000000c000008947 */ /* 0x000fea0003800000 */
.L_x_934:
[----:B--2---:R-:W-:-:S04]  /*0120*/  IADD3 R4, P0, R2, R0, RZ ;  /* 0x0000000002047210 */ /* 0x004fc80007f1e0ff */
[----:B0-----:R-:W-:-:S06]  /*0130*/  IADD3.X R5, RZ, R3, RZ, P0, !PT ;  /* 0x00000003ff057210 */ /* 0x001fcc00007fe4ff */
[----:B------:R-:W2:Y:S01]  /*0140*/  LDG.E.U8 R5, [R4.64] ;  /* 0x0000000404057981 */ /* 0x000ea2000c1e1100 */
        /* <DEDUP_REMOVED lines=9> */
.L_x_933:
[----:B0-----:R-:W-:-:S05]  /*01e0*/  IMAD R5, R0, c[0x0][0xbf8], RZ ;  /* 0x0002fe0000057a24 */ /* 0x001fca00078e02ff */
[----:B--2---:R-:W-:-:S05]  /*01f0*/  IADD3 R4, P0, R5, R2, RZ ;  /* 0x0000000205047210 */ /* 0x004fca0007f1e0ff */
        /* <DEDUP_REMOVED lines=11> */
.L_x_935:
        /* <DEDUP_REMOVED lines=13> */
.L_x_1151:


//--------------------- .text._ZN2at6native40_GLOBAL__N__2351210d_8_Shape_cu_49f7391c26CatArrayBatchedCopy_contigINS1_10OpaqueTypeILj1EEEjLi1ELi128ELi1EEEvPT_NS1_25CatArrInputTensorMetadataIS5_T0_XT2_EXT3_EEENS1_16TensorSizeStrideIS8_Lj4EEEiS8_ --------------------------
	.section	.text._ZN2at6native40_GLOBAL__N__2351210d_8_Shape_cu_49f7391c26CatArrayBatchedCopy_contigINS1_10OpaqueTypeILj1EEEjLi1ELi128ELi1EEEvPT_NS1_25CatArrInputTensorMetadataIS5_T0_XT2_EXT3_EEENS1_16TensorSizeStrideIS8_Lj4EEEiS8_,"ax",@progbits
	.sectioninfo	@"SHI_REGISTERS=16"
	.align	128
.text._ZN2at6native40_GLOBAL__N__2351210d_8_Shape_cu_49f7391c26CatArrayBatchedCopy_contigINS1_10OpaqueTypeILj1EEEjLi1ELi128ELi1EEEvPT_NS1_25CatArrInputTensorMetadataIS5_T0_XT2_EXT3_EEENS1_16TensorSizeStrideIS8_Lj4EEEiS8_:
        .type           _ZN2at6native40_GLOBAL__N__2351210d_8_Shape_cu_49f7391c26CatArrayBatchedCopy_contigINS1_10OpaqueTypeILj1EEEjLi1ELi128ELi1EEEvPT_NS1_25CatArrInputTensorMetadataIS5_T0_XT2_EXT3_EEENS1_16TensorSizeStrideIS8_Lj4EEEiS8_,@function
        .size           _ZN2at6native40_GLOBAL__N__2351210d_8_Shape_cu_49f7391c26CatArrayBatchedCopy_contigINS1_10OpaqueTypeILj1EEEjLi1ELi128ELi1EEEvPT_NS1_25CatArrInputTensorMetadataIS5_T0_XT2_EXT3_EEENS1_16TensorSizeStrideIS8_Lj4EEEiS8_,(.L_x_1152 - _ZN2at6native40_GLOBAL__N__2351210d_8_Shape_cu_49f7391c26CatArrayBatchedCopy_contigINS1_10OpaqueTypeILj1EEEjLi1ELi128ELi1EEEvPT_NS1_25CatArrInputTensorMetadataIS5_T0_XT2_EXT3_EEENS1_16TensorSizeStrideIS8_Lj4EEEiS8_)
        .other          _ZN2at6native40_GLOBAL__N__2351210d_8_Shape_cu_49f7391c26CatArrayBatchedCopy_contigINS1_10OpaqueTypeILj1EEEjLi1ELi128ELi1EEEvPT_NS1_25CatArrInputTensorMetadataIS5_T0_XT2_EXT3_EEENS1_16TensorSizeStrideIS8_Lj4EEEiS8_,@"STO_CUDA_ENTRY STV_DEFAULT"
_ZN2at6native40_GLOBAL__N__2351210d_8_Shape_cu_49f7391c26CatArrayBatchedCopy_contigINS1_10OpaqueTypeILj1EEEjLi1ELi128ELi1EEEvPT_NS1_25CatArrInputTensorMetadataIS5_T0_XT2_EXT3_EEENS1_16TensorSizeStrideIS8_Lj4EEEiS8_:
        /* <DEDUP_REMOVED lines=15> */
.L_x_936:
        /* <DEDUP_REMOVED lines=12> */
.L_x_937:
        /* <DEDUP_REMOVED lines=13> */
.L_x_1152:


//--------------------- .text._ZN2at6native40_GLOBAL__N__2351210d_8_Shape_cu_49f7391c35CatArrayBatchedCopy_alignedK_contigINS1_10OpaqueTypeILj1EEEjLi1ELi128ELi1ELi8EEEvPT_NS1_25CatArrInputTensorMetadataIS5_T0_XT2_EXT3_EEENS1_16TensorSizeStrideIS8_Lj4EEEiS8_ --------------------------
	.section	.text._ZN2at6native40_GLOBAL__N__2351210d_8_Shape_cu_49f7391c35CatArrayBatchedCopy_alignedK_contigINS1_10OpaqueTypeILj1EEEjLi1ELi128ELi1ELi8EEEvPT_NS1_25CatArrInputTensorMetadataIS5_T0_XT2_EXT3_EEENS1_16TensorSizeStrideIS8_Lj4EEEiS8_,"ax",@progbits
	.sectioninfo	@"SHI_REGISTERS=30"
	.align	128
.text._ZN2at6native40_GLOBAL__N__2351210d_8_Shape_cu_49f7391c35CatArrayBatchedCopy_alignedK_contigINS1_10OpaqueTypeILj1EEEjLi1ELi128ELi1ELi8EEEvPT_NS1_25CatArrInputTensorMetadataIS5_T0_XT2_EXT3_EEENS1_16TensorSizeStrideIS8_Lj4EEEiS8_:
        .type           _ZN2at6native40_GLOBAL__N__2351210d_8_Shape_cu_49f7391c35CatArrayBatchedCopy_alignedK_contigINS1_10OpaqueTypeILj1EEEjLi1ELi128ELi1ELi8EEEvPT_NS1_25CatArrInputTensorMetadataIS5_T0_XT2_EXT3_EEENS1_16TensorSizeStrideIS8_Lj4EEEiS8_,@function
        .size           _ZN2at6native40_GLOBAL__N__2351210d_8_Shape_cu_49f7391c35CatArrayBatchedCopy_alignedK_contigINS1_10OpaqueTypeILj1EEEjLi1ELi128ELi1ELi8EEEvPT_NS1_25CatArrInputTensorMetadataIS5_T0_XT2_EXT3_EEENS1_16TensorSizeStrideIS8_Lj4EEEiS8_,(.L_x_1153 - _ZN2at6native40_GLOBAL__N__2351210d_8_Shape_cu_49f7391c35CatArrayBatchedCopy_alignedK_contigINS1_10OpaqueTypeILj1EEEjLi1ELi128ELi1ELi8EEEvPT_NS1_25CatArrInputTensorMetadataIS5_T0_XT2_EXT3_EEENS1_16TensorSizeStrideIS8_Lj4EEEiS8_)
        .other          _ZN2at6native40_GLOBAL__N__2351210d_8_Shape_cu_49f7391c35CatArrayBatchedCopy_alignedK_contigINS1_10OpaqueTypeILj1EEEjLi1ELi128ELi1ELi8EEEvPT_NS1_25CatArrInputTensorMetadataIS5_T0_XT2_EXT3_EEENS1_16TensorSizeStrideIS8_Lj4EEEiS8_,@"STO_CUDA_ENTRY STV_DEFAULT"
_ZN2at6native40_GLOBAL__N__2351210d_8_Shape_cu_49f7391c35CatArrayBatchedCopy_alignedK_contigINS1_10OpaqueTypeILj1EEEjLi1ELi128ELi1ELi8EEEvPT_NS1_25CatArrInputTensorMetadataIS5_T0_XT2_EXT3_EEENS1_16TensorSizeStrideIS8_Lj4EEEiS8_:
        /* <DEDUP_REMOVED lines=22> */
.L_x_940:
        /* <DEDUP_REMOVED lines=50> */
.L_x_939:
[----:B------:R-:W-:Y:S05]  /*0480*/  BSYNC B0 ;  /* 0x0000000000007941 */ /* 0x000fea0003800000 */
.L_x_938:
        /* <DEDUP_REMOVED lines=11> */
.L_x_943:
        /* <DEDUP_REMOVED lines=12> */
.L_x_942:
[----:B------:R-:W-:Y:S05]  /*0600*/  BSYNC B0 ;  /* 0x0000000000007941 */ /* 0x000fea0003800000 */
.L_x_941:
        /* <DEDUP_REMOVED lines=11> */
.L_x_944:
        /* <DEDUP_REMOVED lines=35> */
.L_x_945:
        /* <DEDUP_REMOVED lines=9> */
.L_x_1153:


//--------------------- .text._ZN2at6native40_GLOBAL__N__2351210d_8_Shape_cu_49f7391c35CatArrayBatchedCopy_alignedK_contigINS1_10OpaqueTypeILj1EEEjLi1ELi128ELi1ELi16EEEvPT_NS1_25CatArrInputTensorMetadataIS5_T0_XT2_EXT3_EEENS1_16TensorSizeStrideIS8_Lj4EEEiS8_ --------------------------
	.section	.text._ZN2at6native40_GLOBAL__N__2351210d_8_Shape_cu_49f7391c35CatArrayBatchedCopy_alignedK_contigINS1_10OpaqueTypeILj1EEEjLi1ELi128ELi1ELi16EEEvPT_NS1_25CatArrInputTensorMetadataIS5_T0_XT2_EXT3_EEENS1_16TensorSizeStrideIS8_Lj4EEEiS8_,"ax",@progbits
	.sectioninfo	@"SHI_REGISTERS=30"
	.align	128
.text._ZN2at6native40_GLOBAL__N__2351210d_8_Shape_cu_49f7391c35CatArrayBatchedCopy_alignedK_contigINS1_10OpaqueTypeILj1EEEjLi1ELi128ELi1ELi16EEEvPT_NS1_25CatArrInputTensorMetadataIS5_T0_XT2_EXT3_EEENS1_16TensorSizeStrideIS8_Lj4EEEiS8_:
        .type           _ZN2at6native40_GLOBAL__N__2351210d_8_Shape_cu_49f7391c35CatArrayBatchedCopy_alignedK_contigINS1_10OpaqueTypeILj1EEEjLi1ELi128ELi1ELi16EEEvPT_NS1_25CatArrInputTensorMetadataIS5_T0_XT2_EXT3_EEENS1_16TensorSizeStrideIS8_Lj4EEEiS8_,@function
        .size           _ZN2at6native40_GLOBAL__N__2351210d_8_Shape_cu_49f7391c35CatArrayBatchedCopy_alignedK_contigINS1_10OpaqueTypeILj1EEEjLi1ELi128ELi1ELi16EEEvPT_NS1_25CatArrInputTensorMetadataIS5_T0_XT2_EXT3_EEENS1_16TensorSizeStrideIS8_Lj4EEEiS8_,(.L_x_1154 - _ZN2at6native40_GLOBAL__N__2351210d_8_Shape_cu_49f7391c35CatArrayBatchedCopy_alignedK_contigINS1_10OpaqueTypeILj1EEEjLi1ELi128ELi1ELi16EEEvPT_NS1_25CatArrInputTensorMetadataIS5_T0_XT2_EXT3_EEENS1_16TensorSizeStrideIS8_Lj4EEEiS8_)
        .other          _ZN2at6native40_GLOBAL__N__2351210d_8_Shape_cu_49f7391c35CatArrayBatchedCopy_alignedK_contigINS1_10OpaqueTypeILj1EEEjLi1ELi128ELi1ELi16EEEvPT_NS1_25CatArrInputTensorMetadataIS5_T0_XT2_EXT3_EEENS1_16TensorSizeStrideIS8_Lj4EEEiS8_,@"STO_CUDA_ENTRY STV_DEFAULT"
_ZN2at6native40_GLOBAL__N__2351210d_8_Shape_cu_49f7391c35CatArrayBatchedCopy_alignedK_contigINS1_10OpaqueTypeILj1EEEjLi1ELi128ELi1ELi16EEEvPT_NS1_25CatArrInputTensorMetadataIS5_T0_XT2_EXT3_EEENS1_16TensorSizeStrideIS8_Lj4EEEiS8_:
        /* <DEDUP_REMOVED lines=22> */
.L_x_948:
        /* <DEDUP_REMOVED lines=92> */
.L_x_947:
[----:B------:R-:W-:Y:S05]  /*0720*/  BSYNC B0 ;  /* 0x0000000000007941 */ /* 0x000fea0003800000 */
.L_x_946:
        /* <DEDUP_REMOVED lines=11> */
.L_x_951:
        /* <DEDUP_REMOVED lines=12> */
.L_x_950:
[----:B------:R-:W-:Y:S05]  /*08a0*/  BSYNC B0 ;  /* 0x0000000000007941 */ /* 0x000fea0003800000 */
.L_x_949:
        /* <DEDUP_REMOVED lines=11> */
.L_x_952:
        /* <DEDUP_REMOVED lines=35> */
.L_x_953:
        /* <DEDUP_REMOVED lines=15> */
.L_x_1154:


//--------------------- .text._ZN2at6native40_GLOBAL__N__2351210d_8_Shape_cu_49f7391c30CatArrayBatchedCopy_vectorizedINS1_10OpaqueTypeILj1EEEjLi1ELi128ELi1ELi16ELi16EEEvPcNS1_25CatArrInputTensorMetadataIT_T0_XT2_EXT3_EEENS1_16TensorSizeStrideIS8_Lj4EEEiS8_ --------------------------
	.section	.text._ZN2at6native40_GLOBAL__N__2351210d_8_Shape_cu_49f7391c30CatArrayBatchedCopy_vectorizedINS1_10OpaqueTypeILj1EEEjLi1ELi128ELi1ELi16ELi16EEEvPcNS1_25CatArrInputTensorMetadataIT_T0_XT2_EXT3_EEENS1_16TensorSizeStrideIS8_Lj4EEEiS8_,"ax",@progbits
	.sectioninfo	@"SHI_REGISTERS=18"
	.align	128
.text._ZN2at6native40_GLOBAL__N__2351210d_8_Shape_cu_49f7391c30CatArrayBatchedCopy_vectorizedINS1_10OpaqueTypeILj1EEEjLi1ELi128ELi1ELi16ELi16EEEvPcNS1_25CatArrInputTensorMetadataIT_T0_XT2_EXT3_EEENS1_16TensorSizeStrideIS8_Lj4EEEiS8_:
        .type           _ZN2at6native40_GLOBAL__N__2351210d_8_Shape_cu_49f7391c30CatArrayBatchedCopy_vectorizedINS1_10OpaqueTypeILj1EEEjLi1ELi128ELi1ELi16ELi16EEEvPcNS1_25CatArrInputTensorMetadataIT_T0_XT2_EXT3_EEENS1_16TensorSizeStrideIS8_Lj4EEEiS8_,@function
        .size           _ZN2at6native40_GLOBAL__N__2351210d_8_Shape_cu_49f7391c30CatArrayBatchedCopy_vectorizedINS1_10OpaqueTypeILj1EEEjLi1ELi128ELi1ELi16ELi16EEEvPcNS1_25CatArrInputTensorMetadataIT_T0_XT2_EXT3_EEENS1_16TensorSizeStrideIS8_Lj4EEEiS8_,(.L_x_1155 - _ZN2at6native40_GLOBAL__N__2351210d_8_Shape_cu_49f7391c30CatArrayBatchedCopy_vectorizedINS1_10OpaqueTypeILj1EEEjLi1ELi128ELi1ELi16ELi16EEEvPcNS1_25CatArrInputTensorMetadataIT_T0_XT2_EXT3_EEENS1_16TensorSizeStrideIS8_Lj4EEEiS8_)
        .other          _ZN2at6native40_GLOBAL__N__2351210d_8_Shape_cu_49f7391c30CatArrayBatchedCopy_vectorizedINS1_10OpaqueTypeILj1EEEjLi1ELi128ELi1ELi16ELi16EEEvPcNS1_25CatArrInputTensorMetadataIT_T0_XT2_EXT3_EEENS1_16TensorSizeStrideIS8_Lj4EEEiS8_,@"STO_CUDA_ENTRY STV_DEFAULT"
_ZN2at6native40_GLOBAL__N__2351210d_8_Shape_cu_49f7391c30CatArrayBatchedCopy_vectorizedINS1_10OpaqueTypeILj1EEEjLi1ELi128ELi1ELi16ELi16EEEvPcNS1_25CatArrInputTensorMetadataIT_T0_XT2_EXT3_EEENS1_16TensorSizeStrideIS8_Lj4EEEiS8_:
        /* <DEDUP_REMOVED lines=18> */
.L_x_954:
        /* <DEDUP_REMOVED lines=12> */
.L_x_955:
        /* <DEDUP_REMOVED lines=10> */
.L_x_1155:


//--------------------- .nv.global                --------------------------
	.section	.nv.global,"aw",@nobits
.nv.global:
	.type		_ZN38_INTERNAL_2351210d_8_Shape_cu_49f7391c4cuda3std3__48in_placeE,@object
	.size		_ZN38_INTERNAL_2351210d_8_Shape_cu_49f7391c4cuda3std3__48in_placeE,(_ZN38_INTERNAL_2351210d_8_Shape_cu_49f7391c4cuda3std6ranges3__45__cpo8distanceE - _ZN38_INTERNAL_2351210d_8_Shape_cu_49f7391c4cuda3std3__48in_placeE)
_ZN38_INTERNAL_2351210d_8_Shape_cu_49f7391c4cuda3std3__48in_placeE:
	.zero		1
	.type		_ZN38_INTERNAL_2351210d_8_Shape_cu_49f7391c4cuda3std6ranges3__45__cpo8distanceE,@object
	.size		_ZN38_INTERNAL_2351210d_8_Shape_cu_49f7391c4cuda3std6ranges3__45__cpo8distanceE,(_ZN38_INTERNAL_2351210d_8_Shape_cu_49f7391c4cuda3std3__45__cpo6cbeginE - _ZN38_INTERNAL_2351210d_8_Shape_cu_49f7391c4cuda3std6ranges3__45__cpo8distanceE)
_ZN38_INTERNAL_2351210d_8_Shape_cu_49f7391c4cuda3std6ranges3__45__cpo8distanceE:
	.zero		1
	.type		_ZN38_INTERNAL_2351210d_8_Shape_cu_49f7391c4cuda3std3__45__cpo6cbeginE,@object
	.size		_ZN38_INTERNAL_2351210d_8_Shape_cu_49f7391c4cuda3std3__45__cpo6cbeginE,(_ZN38_INTERNAL_2351210d_8_Shape_cu_49f7391c4cuda3std6ranges3__45__cpo7advanceE - _ZN38_INTERNAL_2351210d_8_Shape_cu_49f7391c4cuda3std3__45__cpo6cbeginE)
_ZN38_INTERNAL_2351210d_8_Shape_cu_49f7391c4cuda3std3__45__cpo6cbeginE:
	.zero		1
	.type		_ZN38_INTERNAL_2351210d_8_Shape_cu_49f7391c4cuda3std6ranges3__45__cpo7advanceE,@object
	.size		_ZN38_INTERNAL_2351210d_8_Shape_cu_49f7391c4cuda3std6ranges3__45__cpo7advanceE,(_ZN38_INTERNAL_2351210d_8_Shape_cu_49f7391c4cuda3std3__45__cpo7crbeginE - _ZN38_INTERNAL_2351210d_8_Shape_cu_49f7391c4cuda3std6ranges3__45__cpo7advanceE)
_ZN38_INTERNAL_2351210d_8_Shape_cu_49f7391c4cuda3std6ranges3__45__cpo7advanceE:
	.zero		1
	.type		_ZN38_INTERNAL_2351210d_8_Shape_cu_49f7391c4cuda3std3__45__cpo7crbeginE,@object
	.size		_ZN38_INTERNAL_2351210d_8_Shape_cu_49f7391c4cuda3std3__45__cpo7crbeginE,(_ZN38_INTERNAL_2351210d_8_Shape_cu_49f7391c4cuda3std6ranges3__45__cpo4dataE - _ZN38_INTERNAL_2351210d_8_Shape_cu_49f7391c4cuda3std3__45__cpo7crbeginE)
_ZN38_INTERNAL_2351210d_8_Shape_cu_49f7391c4cuda3std3__45__cpo7crbeginE:
	.zero		1
	.type		_ZN38_INTERNAL_2351210d_8_Shape_cu_49f7391c4cuda3std6ranges3__45__cpo4dataE,@object
	.size		_ZN38_INTERNAL_2351210d_8_Shape_cu_49f7391c4cuda3std6ranges3__45__cpo4dataE,(_ZN38_INTERNAL_2351210d_8_Shape_cu_49f7391c4cuda3std6ranges3__45__cpo5beginE - _ZN38_INTERNAL_2351210d_8_Shape_cu_49f7391c4cuda3std6ranges3__45__cpo4dataE)
_ZN38_INTERNAL_2351210d_8_Shape_cu_49f7391c4cuda3std6ranges3__45__cpo4dataE:
	.zero		1
	.type		_ZN38_INTERNAL_2351210d_8_Shape_cu_49f7391c4cuda3std6ranges3__45__cpo5beginE,@object
	.size		_ZN38_INTERNAL_2351210d_8_Shape_cu_49f7391c4cuda3std6ranges3__45__cpo5beginE,(_ZN38_INTERNAL_2351210d_8_Shape_cu_49f7391c4cuda3std3__440_GLOBAL__N__2351210d_8_Shape_cu_49f7391c6ignoreE - _ZN38_INTERNAL_2351210d_8_Shape_cu_49f7391c4cuda3std6ranges3__45__cpo5beginE)
_ZN38_INTERNAL_2351210d_8_Shape_cu_49f7391c4cuda3std6ranges3__45__cpo5beginE:
	.zero		1
	.type		_ZN38_INTERNAL_2351210d_8_Shape_cu_49f7391c4cuda3std3__440_GLOBAL__N__2351210d_8_Shape_cu_49f7391c6ignoreE,@object
	.size		_ZN38_INTERNAL_2351210d_8_Shape_cu_49f7391c4cuda3std3__440_GLOBAL__N__2351210d_8_Shape_cu_49f7391c6ignoreE,(_ZN38_INTERNAL_2351210d_8_Shape_cu_49f7391c4cuda3std6ranges3__45__cpo4sizeE - _ZN38_INTERNAL_2351210d_8_Shape_cu_49f7391c4cuda3std3__440_GLOBAL__N__2351210d_8_Shape_cu_49f7391c6ignoreE)
_ZN38_INTERNAL_2351210d_8_Shape_cu_49f7391c4cuda3std3__440_GLOBAL__N__2351210d_8_Shape_cu_49f7391c6ignoreE:
	.zero		1
	.type		_ZN38_INTERNAL_2351210d_8_Shape_cu_49f7391c4cuda3std6ranges3__45__cpo4sizeE,@object
	.size		_ZN38_INTERNAL_2351210d_8_Shape_cu_49f7391c4cuda3std6ranges3__45__cpo4sizeE,(_ZN38_INTERNAL_2351210d_8_Shape_cu_49f7391c4cuda3std3__45__cpo5beginE - _ZN38_INTERNAL_2351210d_8_Shape_cu_49f7391c4cuda3std6ranges3__45__cpo4sizeE)
_ZN38_INTERNAL_2351210d_8_Shape_cu_49f7391c4cuda3std6ranges3__45__cpo4sizeE:
	.zero		1
	.type		_ZN38_INTERNAL_2351210d_8_Shape_cu_49f7391c4cuda3std3__45__cpo5beginE,@object
	.size		_ZN38_INTERNAL_2351210d_8_Shape_cu_49f7391c4cuda3std3__45__cpo5beginE,(_ZN38_INTERNAL_2351210d_8_Shape_cu_49f7391c4cuda3std6ranges3__45__cpo6cbeginE - _ZN38_INTERNAL_2351210d_8_Shape_cu_49f7391c4cuda3std3__45__cpo5beginE)
_ZN38_INTERNAL_2351210d_8_Shape_cu_49f7391c4cuda3std3__45__cpo5beginE:
	.zero		1
	.type		_ZN38_INTERNAL_2351210d_8_Shape_cu_49f7391c4cuda3std6ranges3__45__cpo6cbeginE,@object
	.size		_ZN38_INTERNAL_2351210d_8_Shape_cu_49f7391c4cuda3std6ranges3__45__cpo6cbeginE,(_ZN38_INTERNAL_2351210d_8_Shape_cu_49f7391c4cuda3std3__45__cpo6rbeginE - _ZN38_INTERNAL_2351210d_8_Shape_cu_49f7391c4cuda3std6ranges3__45__cpo6cbeginE)
_ZN38_INTERNAL_2351210d_8_Shape_cu_49f7391c4cuda3std6ranges3__45__cpo6cbeginE:
	.zero		1
	.type		_ZN38_INTERNAL_2351210d_8_Shape_cu_49f7391c4cuda3std3__45__cpo6rbeginE,@object
	.size		_ZN38_INTERNAL_2351210d_8_Shape_cu_49f7391c4cuda3std3__45__cpo6rbeginE,(_ZN38_INTERNAL_2351210d_8_Shape_cu_49f7391c4cuda3std6ranges3__45__cpo4nextE - _ZN38_INTERNAL_2351210d_8_Shape_cu_49f7391c4cuda3std3__45__cpo6rbeginE)
_ZN38_INTERNAL_2351210d_8_Shape_cu_49f7391c4cuda3std3__45__cpo6rbeginE:
	.zero		1
	.type		_ZN38_INTERNAL_2351210d_8_Shape_cu_49f7391c4cuda3std6ranges3__45__cpo4nextE,@object
	.size		_ZN38_INTERNAL_2351210d_8_Shape_cu_49f7391c4cuda3std6ranges3__45__cpo4nextE,(_ZN38_INTERNAL_2351210d_8_Shape_cu_49f7391c4cuda3std6ranges3__45__cpo4swapE - _ZN38_INTERNAL_2351210d_8_Shape_cu_49f7391c4cuda3std6ranges3__45__cpo4nextE)
_ZN38_INTERNAL_2351210d_8_Shape_cu_49f7391c4cuda3std6ranges3__45__cpo4nextE:
	.zero		1
	.type		_ZN38_INTERNAL_2351210d_8_Shape_cu_49f7391c4cuda3std6ranges3__45__cpo4swapE,@object
	.size		_ZN38_INTERNAL_2351210d_8_Shape_cu_49f7391c4cuda3std6ranges3__45__cpo4swapE,(_ZN38_INTERNAL_2351210d_8_Shape_cu_49f7391c4cuda3std3__420unreachable_sentinelE - _ZN38_INTERNAL_2351210d_8_Shape_cu_49f7391c4cuda3std6ranges3__45__cpo4swapE)
_ZN38_INTERNAL_2351210d_8_Shape_cu_49f7391c4cuda3std6ranges3__45__cpo4swapE:
	.zero		1
	.type		_ZN38_INTERNAL_2351210d_8_Shape_cu_49f7391c4cuda3std3__420unreachable_sentinelE,@object
	.size		_ZN38_INTERNAL_2351210d_8_Shape_cu_49f7391c4cuda3std3__420unreachable_sentinelE,(_ZN38_INTERNAL_2351210d_8_Shape_cu_49f7391c6thrust23THRUST_300001_SM_800_NS6system6detail10sequential3seqE - _ZN38_INTERNAL_2351210d_8_Shape_cu_49f7391c4cuda3std3__420unreachable_sentinelE)
_ZN38_INTERNAL_2351210d_8_Shape_cu_49f7391c4cuda3std3__420unreachable_sentinelE:
	.zero		1
	.type		_ZN38_INTERNAL_2351210d_8_Shape_cu_49f7391c6thrust23THRUST_300001_SM_800_NS6system6detail10sequential3seqE,@object
	.size		_ZN38_INTERNAL_2351210d_8_Shape_cu_49f7391c6thrust23THRUST_300001_SM_800_NS6system6detail10sequential3seqE,(_ZN38_INTERNAL_2351210d_8_Shape_cu_49f7391c4cuda3std3__45__cpo4cendE - _ZN38_INTERNAL_2351210d_8_Shape_cu_49f7391c6thrust23THRUST_300001_SM_800_NS6system6detail10sequential3seqE)
_ZN38_INTERNAL_2351210d_8_Shape_cu_49f7391c6thrust23THRUST_300001_SM_800_NS6system6detail10sequential3seqE:
	.zero		1
	.type		_ZN38_INTERNAL_2351210d_8_Shape_cu_49f7391c4cuda3std3__45__cpo4cendE,@object
	.size		_ZN38_INTERNAL_2351210d_8_Shape_cu_49f7391c4cuda3std3__45__cpo4cendE,(_ZN38_INTERNAL_2351210d_8_Shape_cu_49f7391c4cuda3std6ranges3__45__cpo9iter_swapE - _ZN38_INTERNAL_2351210d_8_Shape_cu_49f7391c4cuda3std3__45__cpo4cendE)
_ZN38_INTERNAL_2351210d_8_Shape_cu_49f7391c4cuda3std3__45__cpo4cendE:
	.zero		1
	.type		_ZN38_INTERNAL_2351210d_8_Shape_cu_49f7391c4cuda3std6ranges3__45__cpo9iter_swapE,@object
	.size		_ZN38_INTERNAL_2351210d_8_Shape_cu_49f7391c4cuda3std6ranges3__45__cpo9iter_swapE,(_ZN38_INTERNAL_2351210d_8_Shape_cu_49f7391c4cuda3std3__45__cpo5crendE - _ZN38_INTERNAL_2351210d_8_Shape_cu_49f7391c4cuda3std6ranges3__45__cpo9iter_swapE)
_ZN38_INTERNAL_2351210d_8_Shape_cu_49f7391c4cuda3std6ranges3__45__cpo9iter_swapE:
	.zero		1
	.type		_ZN38_INTERNAL_2351210d_8_Shape_cu_49f7391c4cuda3std3__45__cpo5crendE,@object
	.size		_ZN38_INTERNAL_2351210d_8_Shape_cu_49f7391c4cuda3std3__45__cpo5crendE,(_ZN38_INTERNAL_2351210d_8_Shape_cu_49f7391c4cuda3std6ranges3__45__cpo5cdataE - _ZN38_INTERNAL_2351210d_8_Shape_cu_49f7391c4cuda3std3__45__cpo5crendE)
_ZN38_INTERNAL_2351210d_8_Shape_cu_49f7391c4cuda3std3__45__cpo5crendE:
	.zero		1
	.type		_ZN38_INTERNAL_2351210d_8_Shape_cu_49f7391c4cuda3std6ranges3__45__cpo5cdataE,@object
	.size		_ZN38_INTERNAL_2351210d_8_Shape_cu_49f7391c4cuda3std6ranges3__45__cpo5cdataE,(_ZN38_INTERNAL_2351210d_8_Shape_cu_49f7391c4cuda3std6ranges3__45__cpo3endE - _ZN38_INTERNAL_2351210d_8_Shape_cu_49f7391c4cuda3std6ranges3__45__cpo5cdataE)
_ZN38_INTERNAL_2351210d_8_Shape_cu_49f7391c4cuda3std6ranges3__45__cpo5cdataE:
	.zero		1
	.type		_ZN38_INTERNAL_2351210d_8_Shape_cu_49f7391c4cuda3std6ranges3__45__cpo3endE,@object
	.size		_ZN38_INTERNAL_2351210d_8_Shape_cu_49f7391c4cuda3std6ranges3__45__cpo3endE,(_ZN38_INTERNAL_2351210d_8_Shape_cu_49f7391c4cuda3std3__419piecewise_constructE - _ZN38_INTERNAL_2351210d_8_Shape_cu_49f7391c4cuda3std6ranges3__45__cpo3endE)
_ZN38_INTERNAL_2351210d_8_Shape_cu_49f7391c4cuda3std6ranges3__45__cpo3endE:
	.zero		1
	.type		_ZN38_INTERNAL_2351210d_8_Shape_cu_49f7391c4cuda3std3__419piecewise_constructE,@object
	.size		_ZN38_INTERNAL_2351210d_8_Shape_cu_49f7391c4cuda3std3__419piecewise_constructE,(_ZN38_INTERNAL_2351210d_8_Shape_cu_49f7391c4cuda3std6ranges3__45__cpo5ssizeE - _ZN38_INTERNAL_2351210d_8_Shape_cu_49f7391c4cuda3std3__419piecewise_constructE)
_ZN38_INTERNAL_2351210d_8_Shape_cu_49f7391c4cuda3std3__419piecewise_constructE:
	.zero		1
	.type		_ZN38_INTERNAL_2351210d_8_Shape_cu_49f7391c4cuda3std6ranges3__45__cpo5ssizeE,@object
	.size		_ZN38_INTERNAL_2351210d_8_Shape_cu_49f7391c4cuda3std6ranges3__45__cpo5ssizeE,(_ZN38_INTERNAL_2351210d_8_Shape_cu_49f7391c4cuda3std3__45__cpo3endE - _ZN38_INTERNAL_2351210d_8_Shape_cu_49f7391c4cuda3std6ranges3__45__cpo5ssizeE)
_ZN38_INTERNAL_2351210d_8_Shape_cu_49f7391c4cuda3std6ranges3__45__cpo5ssizeE:
	.zero		1
	.type		_ZN38_INTERNAL_2351210d_8_Shape_cu_49f7391c4cuda3std3__45__cpo3endE,@object
	.size		_ZN38_INTERNAL_2351210d_8_Shape_cu_49f7391c4cuda3std3__45__cpo3endE,(_ZN38_INTERNAL_2351210d_8_Shape_cu_49f7391c4cuda3std6ranges3__45__cpo4cendE - _ZN38_INTERNAL_2351210d_8_Shape_cu_49f7391c4cuda3std3__45__cpo3endE)
_ZN38_INTERNAL_2351210d_8_Shape_cu_49f7391c4cuda3std3__45__cpo3endE:
	.zero		1
	.type		_ZN38_INTERNAL_2351210d_8_Shape_cu_49f7391c4cuda3std6ranges3__45__cpo4cendE,@object
	.size		_ZN38_INTERNAL_2351210d_8_Shape_cu_49f7391c4cuda3std6ranges3__45__cpo4cendE,(_ZN38_INTERNAL_2351210d_8_Shape_cu_49f7391c4cuda3std3__45__cpo4rendE - _ZN38_INTERNAL_2351210d_8_Shape_cu_49f7391c4cuda3std6ranges3__45__cpo4cendE)
_ZN38_INTERNAL_2351210d_8_Shape_cu_49f7391c4cuda3std6ranges3__45__cpo4cendE:
	.zero		1
	.type		_ZN38_INTERNAL_2351210d_8_Shape_cu_49f7391c4cuda3std3__45__cpo4rendE,@object
	.size		_ZN38_INTERNAL_2351210d_8_Shape_cu_49f7391c4cuda3std3__45__cpo4rendE,(_ZN38_INTERNAL_2351210d_8_Shape_cu_49f7391c4cuda3std6ranges3__45__cpo4prevE - _ZN38_INTERNAL_2351210d_8_Shape_cu_49f7391c4cuda3std3__45__cpo4rendE)
_ZN38_INTERNAL_2351210d_8_Shape_cu_49f7391c4cuda3std3__45__cpo4rendE:
	.zero		1
	.type		_ZN38_INTERNAL_2351210d_8_Shape_cu_49f7391c4cuda3std6ranges3__45__cpo4prevE,@object
	.size		_ZN38_INTERNAL_2351210d_8_Shape_cu_49f7391c4cuda3std6ranges3__45__cpo4prevE,(_ZN38_INTERNAL_2351210d_8_Shape_cu_49f7391c4cuda3std6ranges3__45__cpo9iter_moveE - _ZN38_INTERNAL_2351210d_8_Shape_cu_49f7391c4cuda3std6ranges3__45__cpo4prevE)
_ZN38_INTERNAL_2351210d_8_Shape_cu_49f7391c4cuda3std6ranges3__45__cpo4prevE:
	.zero		1
	.type		_ZN38_INTERNAL_2351210d_8_Shape_cu_49f7391c4cuda3std6ranges3__45__cpo9iter_moveE,@object
	.size		_ZN38_INTERNAL_2351210d_8_Shape_cu_49f7391c4cuda3std6ranges3__45__cpo9iter_moveE,(.L_13 - _ZN38_INTERNAL_2351210d_8_Shape_cu_49f7391c4cuda3std6ranges3__45__cpo9iter_moveE)
_ZN38_INTERNAL_2351210d_8_Shape_cu_49f7391c4cuda3std6ranges3__45__cpo9iter_moveE:
	.zero		1
.L_13:
